	.target	sm_90a

	.elftype	@"ET_EXEC"


//--------------------- .note.nv.tkinfo           --------------------------
	.section	.note.nv.tkinfo,"",@"SHT_NOTE"
	.sectionflags	@"SHF_NOTE_NV_TKINFO"
	.tkinfo
        /*0018*/ 	.word	0x00000002
        /*0030*/ 	.string	""
        /*0030*/ 	.string	"ptxas"
        /*0030*/ 	.string	"Cuda compilation tools, release 13.0, V13.0.88"
        /*0030*/ 	.string	"Build cuda_13.0.r13.0/compiler.36424714_0"
        /*0030*/ 	.string	"-arch sm_90a -m 64 "



//--------------------- .note.nv.cuinfo           --------------------------
	.section	.note.nv.cuinfo,"",@"SHT_NOTE"
	.sectionflags	@"SHF_NOTE_NV_CUINFO"
        /*0018*/ 	.short	0x0002
        /*001a*/ 	.short	0x005a
        /*001c*/ 	.short	0x0082
	.zero		2


//--------------------- .nv.info                  --------------------------
	.section	.nv.info,"",@"SHT_CUDA_INFO"
	.align	4


	//----- nvinfo : EIATTR_REGCOUNT
	.align		4
        /*0000*/ 	.byte	0x04, 0x2f
        /*0002*/ 	.short	(.L_12 - .L_11)
	.align		4
.L_11:
        /*0004*/ 	.word	index@(_ZN7cutlass13device_kernelINS_4gemm6kernel13GemmUniversalIN4cute5tupleIJiiiiEEENS1_10collective13CollectiveMmaINS1_43MainloopSm90TmaGmmaWarpSpecializedSparseFP8ILi6ENS5_IJNS4_1CILi1EEESB_SB_EEENS1_32KernelTmaWarpSpecializedPingpongEEENS5_IJNSA_ILi64EEENSA_ILi256EEENSA_ILi128EEEEEENS_12float_e4m3_tENS5_IJNS4_6LayoutINS5_IJiNS5_IJNSA_ILi2EEEiEEEiEEENS5_IJlNS5_IJSB_SL_EEElEEEEENSK_INS5_IJNS5_IJSF_iEEENS5_IJSH_iEEEiEEENS5_IJNS5_IJSH_NSA_ILi8192EEEEEENS5_IJSB_lEEElEEEEEEEESJ_NS5_IJlSB_lEEENS4_8TiledMMAINS4_8MMA_AtomIJNS4_4SM904GMMA6SPARSE32GMMA_64x256x64_F32E4M3E4M3_SS_TNILNS14_7ScaleInE1ELS17_1ELNS14_9SparseSelE0EEEEEENSK_ISC_NS5_IJNSA_ILi0EEES1B_S1B_EEEEENS5_IJNS4_10UnderscoreES1E_S1E_EEEEENS4_13SM90_TMA_LOADENS4_14ComposedLayoutINS4_7SwizzleILi2ELi4ELi3EEENS4_25smem_sparse_ptr_flag_bitsILi2ELi8EEENSK_INS5_IJNS5_IJSB_NSA_ILi8EEEEEENS5_IJSL_SF_EEEEEENS5_IJNS5_IJS1B_SH_EEESO_EEEEEEEvNS4_8identityES1H_NS1I_INS1J_ILi3ELi4ELi3EEENS4_18smem_ptr_flag_bitsILi8EEENSK_INS5_IJS1N_SH_EEENS5_IJSH_SB_EEEEEEEvS1V_EENS_8epilogue10collective6detail29Sm90TmaWarpSpecializedAdapterINS25_15DefaultEpilogueIfNS5_IJSB_llEEES29_NS24_6thread17LinearCombinationIfLi1EffLNS2A_9ScaleType4KindE0ELNS_15FloatRoundStyleE2EfEENS1_15EpilogueDefaultEEEEEvvEEEEvNT_6ParamsE)
        /*0008*/ 	.word	0x000000a8


	//----- nvinfo : EIATTR_FRAME_SIZE
	.align		4
.L_12:
        /*000c*/ 	.byte	0x04, 0x11
        /*000e*/ 	.short	(.L_14 - .L_13)
	.align		4
.L_13:
        /*0010*/ 	.word	index@(_ZN7cutlass13device_kernelINS_4gemm6kernel13GemmUniversalIN4cute5tupleIJiiiiEEENS1_10collective13CollectiveMmaINS1_43MainloopSm90TmaGmmaWarpSpecializedSparseFP8ILi6ENS5_IJNS4_1CILi1EEESB_SB_EEENS1_32KernelTmaWarpSpecializedPingpongEEENS5_IJNSA_ILi64EEENSA_ILi256EEENSA_ILi128EEEEEENS_12float_e4m3_tENS5_IJNS4_6LayoutINS5_IJiNS5_IJNSA_ILi2EEEiEEEiEEENS5_IJlNS5_IJSB_SL_EEElEEEEENSK_INS5_IJNS5_IJSF_iEEENS5_IJSH_iEEEiEEENS5_IJNS5_IJSH_NSA_ILi8192EEEEEENS5_IJSB_lEEElEEEEEEEESJ_NS5_IJlSB_lEEENS4_8TiledMMAINS4_8MMA_AtomIJNS4_4SM904GMMA6SPARSE32GMMA_64x256x64_F32E4M3E4M3_SS_TNILNS14_7ScaleInE1ELS17_1ELNS14_9SparseSelE0EEEEEENSK_ISC_NS5_IJNSA_ILi0EEES1B_S1B_EEEEENS5_IJNS4_10UnderscoreES1E_S1E_EEEEENS4_13SM90_TMA_LOADENS4_14ComposedLayoutINS4_7SwizzleILi2ELi4ELi3EEENS4_25smem_sparse_ptr_flag_bitsILi2ELi8EEENSK_INS5_IJNS5_IJSB_NSA_ILi8EEEEEENS5_IJSL_SF_EEEEEENS5_IJNS5_IJS1B_SH_EEESO_EEEEEEEvNS4_8identityES1H_NS1I_INS1J_ILi3ELi4ELi3EEENS4_18smem_ptr_flag_bitsILi8EEENSK_INS5_IJS1N_SH_EEENS5_IJSH_SB_EEEEEEEvS1V_EENS_8epilogue10collective6detail29Sm90TmaWarpSpecializedAdapterINS25_15DefaultEpilogueIfNS5_IJSB_llEEES29_NS24_6thread17LinearCombinationIfLi1EffLNS2A_9ScaleType4KindE0ELNS_15FloatRoundStyleE2EfEENS1_15EpilogueDefaultEEEEEvvEEEEvNT_6ParamsE)
        /*0014*/ 	.word	0x00000118


	//----- nvinfo : EIATTR_MIN_STACK_SIZE
	.align		4
.L_14:
        /*0018*/ 	.byte	0x04, 0x12
        /*001a*/ 	.short	(.L_16 - .L_15)
	.align		4
.L_15:
        /*001c*/ 	.word	index@(_ZN7cutlass13device_kernelINS_4gemm6kernel13GemmUniversalIN4cute5tupleIJiiiiEEENS1_10collective13CollectiveMmaINS1_43MainloopSm90TmaGmmaWarpSpecializedSparseFP8ILi6ENS5_IJNS4_1CILi1EEESB_SB_EEENS1_32KernelTmaWarpSpecializedPingpongEEENS5_IJNSA_ILi64EEENSA_ILi256EEENSA_ILi128EEEEEENS_12float_e4m3_tENS5_IJNS4_6LayoutINS5_IJiNS5_IJNSA_ILi2EEEiEEEiEEENS5_IJlNS5_IJSB_SL_EEElEEEEENSK_INS5_IJNS5_IJSF_iEEENS5_IJSH_iEEEiEEENS5_IJNS5_IJSH_NSA_ILi8192EEEEEENS5_IJSB_lEEElEEEEEEEESJ_NS5_IJlSB_lEEENS4_8TiledMMAINS4_8MMA_AtomIJNS4_4SM904GMMA6SPARSE32GMMA_64x256x64_F32E4M3E4M3_SS_TNILNS14_7ScaleInE1ELS17_1ELNS14_9SparseSelE0EEEEEENSK_ISC_NS5_IJNSA_ILi0EEES1B_S1B_EEEEENS5_IJNS4_10UnderscoreES1E_S1E_EEEEENS4_13SM90_TMA_LOADENS4_14ComposedLayoutINS4_7SwizzleILi2ELi4ELi3EEENS4_25smem_sparse_ptr_flag_bitsILi2ELi8EEENSK_INS5_IJNS5_IJSB_NSA_ILi8EEEEEENS5_IJSL_SF_EEEEEENS5_IJNS5_IJS1B_SH_EEESO_EEEEEEEvNS4_8identityES1H_NS1I_INS1J_ILi3ELi4ELi3EEENS4_18smem_ptr_flag_bitsILi8EEENSK_INS5_IJS1N_SH_EEENS5_IJSH_SB_EEEEEEEvS1V_EENS_8epilogue10collective6detail29Sm90TmaWarpSpecializedAdapterINS25_15DefaultEpilogueIfNS5_IJSB_llEEES29_NS24_6thread17LinearCombinationIfLi1EffLNS2A_9ScaleType4KindE0ELNS_15FloatRoundStyleE2EfEENS1_15EpilogueDefaultEEEEEvvEEEEvNT_6ParamsE)
        /*0020*/ 	.word	0x00000118
.L_16:


//--------------------- .nv.compat                --------------------------
	.section	.nv.compat,"",@"SHT_CUDA_COMPAT_INFO"
	.align	4
        /*0000*/ 	.byte	0x02, 0x09, 0x01, 0x00, 0x02, 0x02, 0x04, 0x00, 0x02, 0x05, 0x05, 0x00, 0x03, 0x07, 0x01, 0x01
        /*0010*/ 	.byte	0x02, 0x03, 0x01, 0x00, 0x02, 0x06, 0x01, 0x00, 0x04, 0x0b, 0x08, 0x00, 0x00, 0x00, 0x00, 0x00
        /*0020*/ 	.byte	0x00, 0x00, 0x00, 0x00


//--------------------- .nv.info._ZN7cutlass13device_kernelINS_4gemm6kernel13GemmUniversalIN4cute5tupleIJiiiiEEENS1_10collective13CollectiveMmaINS1_43MainloopSm90TmaGmmaWarpSpecializedSparseFP8ILi6ENS5_IJNS4_1CILi1EEESB_SB_EEENS1_32KernelTmaWarpSpecializedPingpongEEENS5_IJNSA_ILi64EEENSA_ILi256EEENSA_ILi128EEEEEENS_12float_e4m3_tENS5_IJNS4_6LayoutINS5_IJiNS5_IJNSA_ILi2EEEiEEEiEEENS5_IJlNS5_IJSB_SL_EEElEEEEENSK_INS5_IJNS5_IJSF_iEEENS5_IJSH_iEEEiEEENS5_IJNS5_IJSH_NSA_ILi8192EEEEEENS5_IJSB_lEEElEEEEEEEESJ_NS5_IJlSB_lEEENS4_8TiledMMAINS4_8MMA_AtomIJNS4_4SM904GMMA6SPARSE32GMMA_64x256x64_F32E4M3E4M3_SS_TNILNS14_7ScaleInE1ELS17_1ELNS14_9SparseSelE0EEEEEENSK_ISC_NS5_IJNSA_ILi0EEES1B_S1B_EEEEENS5_IJNS4_10UnderscoreES1E_S1E_EEEEENS4_13SM90_TMA_LOADENS4_14ComposedLayoutINS4_7SwizzleILi2ELi4ELi3EEENS4_25smem_sparse_ptr_flag_bitsILi2ELi8EEENSK_INS5_IJNS5_IJSB_NSA_ILi8EEEEEENS5_IJSL_SF_EEEEEENS5_IJNS5_IJS1B_SH_EEESO_EEEEEEEvNS4_8identityES1H_NS1I_INS1J_ILi3ELi4ELi3EEENS4_18smem_ptr_flag_bitsILi8EEENSK_INS5_IJS1N_SH_EEENS5_IJSH_SB_EEEEEEEvS1V_EENS_8epilogue10collective6detail29Sm90TmaWarpSpecializedAdapterINS25_15DefaultEpilogueIfNS5_IJSB_llEEES29_NS24_6thread17LinearCombinationIfLi1EffLNS2A_9ScaleType4KindE0ELNS_15FloatRoundStyleE2EfEENS1_15EpilogueDefaultEEEEEvvEEEEvNT_6ParamsE --------------------------
	.section	.nv.info._ZN7cutlass13device_kernelINS_4gemm6kernel13GemmUniversalIN4cute5tupleIJiiiiEEENS1_10collective13CollectiveMmaINS1_43MainloopSm90TmaGmmaWarpSpecializedSparseFP8ILi6ENS5_IJNS4_1CILi1EEESB_SB_EEENS1_32KernelTmaWarpSpecializedPingpongEEENS5_IJNSA_ILi64EEENSA_ILi256EEENSA_ILi128EEEEEENS_12float_e4m3_tENS5_IJNS4_6LayoutINS5_IJiNS5_IJNSA_ILi2EEEiEEEiEEENS5_IJlNS5_IJSB_SL_EEElEEEEENSK_INS5_IJNS5_IJSF_iEEENS5_IJSH_iEEEiEEENS5_IJNS5_IJSH_NSA_ILi8192EEEEEENS5_IJSB_lEEElEEEEEEEESJ_NS5_IJlSB_lEEENS4_8TiledMMAINS4_8MMA_AtomIJNS4_4SM904GMMA6SPARSE32GMMA_64x256x64_F32E4M3E4M3_SS_TNILNS14_7ScaleInE1ELS17_1ELNS14_9SparseSelE0EEEEEENSK_ISC_NS5_IJNSA_ILi0EEES1B_S1B_EEEEENS5_IJNS4_10UnderscoreES1E_S1E_EEEEENS4_13SM90_TMA_LOADENS4_14ComposedLayoutINS4_7SwizzleILi2ELi4ELi3EEENS4_25smem_sparse_ptr_flag_bitsILi2ELi8EEENSK_INS5_IJNS5_IJSB_NSA_ILi8EEEEEENS5_IJSL_SF_EEEEEENS5_IJNS5_IJS1B_SH_EEESO_EEEEEEEvNS4_8identityES1H_NS1I_INS1J_ILi3ELi4ELi3EEENS4_18smem_ptr_flag_bitsILi8EEENSK_INS5_IJS1N_SH_EEENS5_IJSH_SB_EEEEEEEvS1V_EENS_8epilogue10collective6detail29Sm90TmaWarpSpecializedAdapterINS25_15DefaultEpilogueIfNS5_IJSB_llEEES29_NS24_6thread17LinearCombinationIfLi1EffLNS2A_9ScaleType4KindE0ELNS_15FloatRoundStyleE2EfEENS1_15EpilogueDefaultEEEEEvvEEEEvNT_6ParamsE,"",@"SHT_CUDA_INFO"
	.sectionflags	@""
	.align	4


	//----- nvinfo : EIATTR_CUDA_API_VERSION
	.align		4
        /*0000*/ 	.byte	0x04, 0x37
        /*0002*/ 	.short	(.L_18 - .L_17)
.L_17:
        /*0004*/ 	.word	0x00000082


	//----- nvinfo : EIATTR_KPARAM_INFO
	.align		4
.L_18:
        /*0008*/ 	.byte	0x04, 0x17
        /*000a*/ 	.short	(.L_20 - .L_19)
.L_19:
        /*000c*/ 	.word	0x00000000
        /*0010*/ 	.short	0x0000
        /*0012*/ 	.short	0x0070
        /*0014*/ 	.byte	0x00, 0xf0, 0x01, 0x14


	//----- nvinfo : EIATTR_SPARSE_MMA_MASK
	.align		4
.L_20:
        /*0018*/ 	.byte	0x03, 0x50
        /*001a*/ 	.short	0x0001


	//----- nvinfo : EIATTR_MAXREG_COUNT
	.align		4
        /*001c*/ 	.byte	0x03, 0x1b
        /*001e*/ 	.short	0x00a8


	//----- nvinfo : EIATTR_NUM_BARRIERS
	.align		4
        /*0020*/ 	.byte	0x02, 0x4c
        /*0022*/ 	.byte	0x01
	.zero		1


	//----- nvinfo : EIATTR_ANNOTATIONS
	.align		4
        /*0024*/ 	.byte	0x04, 0x55
        /*0026*/ 	.short	(.L_22 - .L_21)


	//   ....[0]....
.L_21:
        /*0028*/ 	.word	0x00000001
        /*002c*/ 	.byte	0xc0, 0x0b, 0x00, 0x00, 0x01, 0x00, 0x00, 0x00, 0xf0, 0x0b, 0x00, 0x00, 0x01, 0x00, 0x00, 0x00
        /* <DEDUP_REMOVED lines=207> */
        /*0d2c*/ 	.byte	0xc0, 0x15, 0x01, 0x00


	//----- nvinfo : EIATTR_MERCURY_ISA_VERSION
	.align		4
.L_22:
        /*0d30*/ 	.byte	0x03, 0x5f
        /*0d32*/ 	.short	0x0101


	//----- nvinfo : EIATTR_INT_WARP_WIDE_INSTR_OFFSETS
	.align		4
        /*0d34*/ 	.byte	0x04, 0x31
        /*0d36*/ 	.short	(.L_24 - .L_23)


	//   ....[0]....
.L_23:
        /*0d38*/ 	.word	0x00000520


	//   ....[1]....
        /*0d3c*/ 	.word	0x00000530


	//   ....[2]....
        /*0d40*/ 	.word	0x000005a0


	//   ....[3]....
        /*0d44*/ 	.word	0x000005b0


	//   ....[4]....
        /*0d48*/ 	.word	0x000005c0


	//   ....[5]....
        /*0d4c*/ 	.word	0x000005e0


	//   ....[6]....
        /*0d50*/ 	.word	0x00000640


	//   ....[7]....
        /*0d54*/ 	.word	0x00000660


	//----- nvinfo : EIATTR_COOP_GROUP_MASK_REGIDS
	.align		4
.L_24:
        /*0d58*/ 	.byte	0x04, 0x29
        /*0d5a*/ 	.short	(.L_26 - .L_25)


	//   ....[0]....
.L_25:
        /*0d5c*/ 	.word	0xffffffff


	//   ....[1]....
        /*0d60*/ 	.word	0xffffffff


	//   ....[2]....
        /*0d64*/ 	.word	0xffffffff


	//   ....[3]....
        /*0d68*/ 	.word	0xffffffff


	//   ....[4]....
        /*0d6c*/ 	.word	0xffffffff


	//   ....[5]....
        /*0d70*/ 	.word	0xffffffff


	//----- nvinfo : EIATTR_COOP_GROUP_INSTR_OFFSETS
	.align		4
.L_26:
        /*0d74*/ 	.byte	0x04, 0x28
        /*0d76*/ 	.short	(.L_28 - .L_27)


	//   ....[0]....
.L_27:
        /*0d78*/ 	.word	0x00000060


	//   ....[1]....
        /*0d7c*/ 	.word	0x00000090


	//   ....[2]....
        /*0d80*/ 	.word	0x000001c0


	//   ....[3]....
        /*0d84*/ 	.word	0x00000410


	//   ....[4]....
        /*0d88*/ 	.word	0x00000450


	//   ....[5]....
        /*0d8c*/ 	.word	0x00000490


	//----- nvinfo : EIATTR_REG_RECONFIG
	.align		4
.L_28:
        /*0d90*/ 	.byte	0x01, 0x54
	.zero		2


	//----- nvinfo : EIATTR_MBARRIER_INSTR_OFFSETS
	.align		4
        /*0d94*/ 	.byte	0x04, 0x39
        /*0d96*/ 	.short	(.L_30 - .L_29)


	//   ....[0]....
.L_29:
        /*0d98*/ 	.word	0x00000340
        /*0d9c*/ 	.word	0x000000ff
        /*0da0*/ 	.word	0x00000000
        /*0da4*/ 	.short	0x0100
        /*0da6*/ 	.byte	0x07
	.zero		1


	//   ....[1]....
        /*0da8*/ 	.word	0x00000350
        /*0dac*/ 	.word	0x000000ff
        /*0db0*/ 	.word	0x00000030
        /*0db4*/ 	.short	0x0100
        /*0db6*/ 	.byte	0x07
	.zero		1


	//   ....[2]....
        /*0db8*/ 	.word	0x00000360
        /*0dbc*/ 	.word	0x000000ff
        /*0dc0*/ 	.word	0x00000008
        /*0dc4*/ 	.short	0x0100
        /*0dc6*/ 	.byte	0x07
	.zero		1


	//   ....[3]....
        /*0dc8*/ 	.word	0x00000370
        /*0dcc*/ 	.word	0x000000ff
        /*0dd0*/ 	.word	0x00000038
        /*0dd4*/ 	.short	0x0100
        /*0dd6*/ 	.byte	0x07
	.zero		1


	//   ....[4]....
        /*0dd8*/ 	.word	0x00000380
        /*0ddc*/ 	.word	0x000000ff
        /*0de0*/ 	.word	0x00000010
        /*0de4*/ 	.short	0x0100
        /*0de6*/ 	.byte	0x07
	.zero		1


	//   ....[5]....
        /*0de8*/ 	.word	0x00000390
        /*0dec*/ 	.word	0x000000ff
        /*0df0*/ 	.word	0x00000040
        /*0df4*/ 	.short	0x0100
        /*0df6*/ 	.byte	0x07
	.zero		1


	//   ....[6]....
        /*0df8*/ 	.word	0x000003a0
        /*0dfc*/ 	.word	0x000000ff
        /*0e00*/ 	.word	0x00000018
        /*0e04*/ 	.short	0x0100
        /*0e06*/ 	.byte	0x07
	.zero		1


	//   ....[7]....
        /*0e08*/ 	.word	0x000003b0
        /*0e0c*/ 	.word	0x000000ff
        /*0e10*/ 	.word	0x00000048
        /*0e14*/ 	.short	0x0100
        /*0e16*/ 	.byte	0x07
	.zero		1


	//   ....[8]....
        /*0e18*/ 	.word	0x000003c0
        /*0e1c*/ 	.word	0x000000ff
        /*0e20*/ 	.word	0x00000020
        /*0e24*/ 	.short	0x0100
        /*0e26*/ 	.byte	0x07
	.zero		1


	//   ....[9]....
        /*0e28*/ 	.word	0x000003d0
        /*0e2c*/ 	.word	0x000000ff
        /*0e30*/ 	.word	0x00000050
        /*0e34*/ 	.short	0x0100
        /*0e36*/ 	.byte	0x07
	.zero		1


	//   ....[10]....
        /*0e38*/ 	.word	0x000003e0
        /*0e3c*/ 	.word	0x000000ff
        /*0e40*/ 	.word	0x00000028
        /*0e44*/ 	.short	0x0100
        /*0e46*/ 	.byte	0x07
	.zero		1


	//   ....[11]....
        /*0e48*/ 	.word	0x000003f0
        /*0e4c*/ 	.word	0x000000ff
        /*0e50*/ 	.word	0x00000058
        /*0e54*/ 	.short	0x0100
        /*0e56*/ 	.byte	0x07
	.zero		1


	//   ....[12]....
        /*0e58*/ 	.word	0x00000680
        /*0e5c*/ 	.word	0x000000ff
        /*0e60*/ 	.word	0x00000090
        /*0e64*/ 	.short	0x0100
        /*0e66*/ 	.byte	0x07
	.zero		1


	//   ....[13]....
        /*0e68*/ 	.word	0x00000690
        /*0e6c*/ 	.word	0x000000ff
        /*0e70*/ 	.word	0x00000098
        /*0e74*/ 	.short	0x0100
        /*0e76*/ 	.byte	0x07
	.zero		1


	//   ....[14]....
        /*0e78*/ 	.word	0x000006d0
        /*0e7c*/ 	.word	0x000000ff
        /*0e80*/ 	.word	0x00000070
        /*0e84*/ 	.short	0x0100
        /*0e86*/ 	.byte	0x0a
	.zero		1


	//   ....[15]....
        /*0e88*/ 	.word	0x000006f0
        /*0e8c*/ 	.word	0x000000ff
        /*0e90*/ 	.word	0x00000078
        /*0e94*/ 	.short	0x0100
        /*0e96*/ 	.byte	0x0a
	.zero		1


	//   ....[16]....
        /*0e98*/ 	.word	0x00000700
        /*0e9c*/ 	.word	0x000000ff
        /*0ea0*/ 	.word	0x00000080
        /*0ea4*/ 	.short	0x0100
        /*0ea6*/ 	.byte	0x0a
	.zero		1


	//   ....[17]....
        /*0ea8*/ 	.word	0x00000710
        /*0eac*/ 	.word	0x000000ff
        /*0eb0*/ 	.word	0x00000088
        /*0eb4*/ 	.short	0x0100
        /*0eb6*/ 	.byte	0x0a
	.zero		1


	//   ....[18]....
        /*0eb8*/ 	.word	0x00001690
        /*0ebc*/ 	.word	0x000000ff
        /*0ec0*/ 	.word	0xfffffff8
        /*0ec4*/ 	.short	0x010a
        /*0ec6*/ 	.byte	0x10
	.zero		1


	//   ....[19]....
        /*0ec8*/ 	.word	0x000020e0
        /*0ecc*/ 	.word	0x000000ff
        /*0ed0*/ 	.word	0x00000000
        /*0ed4*/ 	.short	0x010a
        /*0ed6*/ 	.byte	0x08
	.zero		1


	//   ....[20]....
        /*0ed8*/ 	.word	0x00002120
        /*0edc*/ 	.word	0x000000ff
        /*0ee0*/ 	.word	0x00000000
        /*0ee4*/ 	.short	0x010a
        /*0ee6*/ 	.byte	0x08
	.zero		1


	//   ....[21]....
        /*0ee8*/ 	.word	0x00003240
        /*0eec*/ 	.word	0x000000ff
        /*0ef0*/ 	.word	0x00000000
        /*0ef4*/ 	.short	0x0101
        /*0ef6*/ 	.byte	0x07
	.zero		1


	//   ....[22]....
        /*0ef8*/ 	.word	0x000047b0
        /*0efc*/ 	.word	0x0000001a
        /*0f00*/ 	.word	0x00000000
        /*0f04*/ 	.short	0x0101
        /*0f06*/ 	.byte	0x1e
	.zero		1


	//   ....[23]....
        /*0f08*/ 	.word	0x00004800
        /*0f0c*/ 	.word	0x000000ff
        /*0f10*/ 	.word	0x00000008
        /*0f14*/ 	.short	0x010a
        /*0f16*/ 	.byte	0x10
	.zero		1


	//   ....[24]....
        /*0f18*/ 	.word	0x000100b0
        /*0f1c*/ 	.word	0x00000003
        /*0f20*/ 	.word	0x00000000
        /*0f24*/ 	.short	0x0101
        /*0f26*/ 	.byte	0x1e
	.zero		1


	//   ....[25]....
        /*0f28*/ 	.word	0x00010ac0
        /*0f2c*/ 	.word	0x00000007
        /*0f30*/ 	.word	0x00000030
        /*0f34*/ 	.short	0x010a
        /*0f36*/ 	.byte	0x3f
	.zero		1


	//   ....[26]....
        /*0f38*/ 	.word	0x00010f40
        /*0f3c*/ 	.word	0x00000004
        /*0f40*/ 	.word	0x00000098
        /*0f44*/ 	.short	0x0101
        /*0f46*/ 	.byte	0x3f
	.zero		1


	//   ....[27]....
        /*0f48*/ 	.word	0x00011720
        /*0f4c*/ 	.word	0x00000005
        /*0f50*/ 	.word	0x00000000
        /*0f54*/ 	.short	0x010a
        /*0f56*/ 	.byte	0x3f
	.zero		1


	//   ....[28]....
        /*0f58*/ 	.word	0x000117a0
        /*0f5c*/ 	.word	0x00000007
        /*0f60*/ 	.word	0x00000000
        /*0f64*/ 	.short	0x010a
        /*0f66*/ 	.byte	0x3f
	.zero		1


	//   ....[29]....
        /*0f68*/ 	.word	0x00011830
        /*0f6c*/ 	.word	0x00000006
        /*0f70*/ 	.word	0x00000000
        /*0f74*/ 	.short	0x010a
        /*0f76*/ 	.byte	0x3f
	.zero		1


	//   ....[30]....
        /*0f78*/ 	.word	0x000118c0
        /*0f7c*/ 	.word	0x00000009
        /*0f80*/ 	.word	0x00000000
        /*0f84*/ 	.short	0x010a
        /*0f86*/ 	.byte	0x3f
	.zero		1


	//   ....[31]....
        /*0f88*/ 	.word	0x00011950
        /*0f8c*/ 	.word	0x00000006
        /*0f90*/ 	.word	0x00000000
        /*0f94*/ 	.short	0x010a
        /*0f96*/ 	.byte	0x3f
	.zero		1


	//   ....[32]....
        /*0f98*/ 	.word	0x000119e0
        /*0f9c*/ 	.word	0x00000003
        /*0fa0*/ 	.word	0x00000000
        /*0fa4*/ 	.short	0x010a
        /*0fa6*/ 	.byte	0x3f
	.zero		1


	//   ....[33]....
        /*0fa8*/ 	.word	0x00011a50
        /*0fac*/ 	.word	0x00000004
        /*0fb0*/ 	.word	0xfffffff8
        /*0fb4*/ 	.short	0x010a
        /*0fb6*/ 	.byte	0x3f
	.zero		1


	//   ....[34]....
        /*0fb8*/ 	.word	0x00011ab0
        /*0fbc*/ 	.word	0x00000099
        /*0fc0*/ 	.word	0x00000000
        /*0fc4*/ 	.short	0x010a
        /*0fc6*/ 	.byte	0x3f
	.zero		1


	//   ....[35]....
        /*0fc8*/ 	.word	0x00011b10
        /*0fcc*/ 	.word	0x0000001b
        /*0fd0*/ 	.word	0x00000008
        /*0fd4*/ 	.short	0x010a
        /*0fd6*/ 	.byte	0x3f
	.zero		1


	//   ....[36]....
        /*0fd8*/ 	.word	0x00011be0
        /*0fdc*/ 	.word	0x00000007
        /*0fe0*/ 	.word	0x00000030
        /*0fe4*/ 	.short	0x010a
        /*0fe6*/ 	.byte	0x3f
	.zero		1


	//   ....[37]....
        /*0fe8*/ 	.word	0x00011cc0
        /*0fec*/ 	.word	0x00000005
        /*0ff0*/ 	.word	0x00000000
        /*0ff4*/ 	.short	0x010a
        /*0ff6*/ 	.byte	0x3f
	.zero		1


	//   ....[38]....
        /*0ff8*/ 	.word	0x00011d10
        /*0ffc*/ 	.word	0x00000007
        /*1000*/ 	.word	0x00000000
        /*1004*/ 	.short	0x010a
        /*1006*/ 	.byte	0x3f
	.zero		1


	//   ....[39]....
        /*1008*/ 	.word	0x00011d60
        /*100c*/ 	.word	0x00000006
        /*1010*/ 	.word	0x00000000
        /*1014*/ 	.short	0x010a
        /*1016*/ 	.byte	0x3f
	.zero		1


	//   ....[40]....
        /*1018*/ 	.word	0x00011db0
        /*101c*/ 	.word	0x00000009
        /*1020*/ 	.word	0x00000000
        /*1024*/ 	.short	0x010a
        /*1026*/ 	.byte	0x3f
	.zero		1


	//   ....[41]....
        /*1028*/ 	.word	0x00011e00
        /*102c*/ 	.word	0x00000006
        /*1030*/ 	.word	0x00000000
        /*1034*/ 	.short	0x010a
        /*1036*/ 	.byte	0x3f
	.zero		1


	//----- nvinfo : EIATTR_NUM_MBARRIERS
	.align		4
.L_30:
        /*1038*/ 	.byte	0x03, 0x38
        /*103a*/ 	.short	0x0012


	//----- nvinfo : EIATTR_EXIT_INSTR_OFFSETS
	.align		4
        /*103c*/ 	.byte	0x04, 0x1c
        /*103e*/ 	.short	(.L_32 - .L_31)


	//   ....[0]....
.L_31:
        /*1040*/ 	.word	0x00001310


	//   ....[1]....
        /*1044*/ 	.word	0x00001370


	//   ....[2]....
        /*1048*/ 	.word	0x000107b0


	//   ....[3]....
        /*104c*/ 	.word	0x000107e0


	//   ....[4]....
        /*1050*/ 	.word	0x00011a30


	//----- nvinfo : EIATTR_MAX_THREADS
	.align		4
.L_32:
        /*1054*/ 	.byte	0x04, 0x05
        /*1056*/ 	.short	(.L_34 - .L_33)
.L_33:
        /*1058*/ 	.word	0x00000180
        /*105c*/ 	.word	0x00000001
        /*1060*/ 	.word	0x00000001


	//----- nvinfo : EIATTR_CRS_STACK_SIZE
	.align		4
.L_34:
        /*1064*/ 	.byte	0x04, 0x1e
        /*1066*/ 	.short	(.L_36 - .L_35)
.L_35:
        /*1068*/ 	.word	0x00000000


	//----- nvinfo : EIATTR_CBANK_PARAM_SIZE
	.align		4
.L_36:
        /*106c*/ 	.byte	0x03, 0x19
        /*106e*/ 	.short	0x0570


	//----- nvinfo : EIATTR_PARAM_CBANK
	.align		4
        /*1070*/ 	.byte	0x04, 0x0a
        /*1072*/ 	.short	(.L_38 - .L_37)
	.align		4
.L_37:
        /*1074*/ 	.word	index@(.nv.constant0._ZN7cutlass13device_kernelINS_4gemm6kernel13GemmUniversalIN4cute5tupleIJiiiiEEENS1_10collective13CollectiveMmaINS1_43MainloopSm90TmaGmmaWarpSpecializedSparseFP8ILi6ENS5_IJNS4_1CILi1EEESB_SB_EEENS1_32KernelTmaWarpSpecializedPingpongEEENS5_IJNSA_ILi64EEENSA_ILi256EEENSA_ILi128EEEEEENS_12float_e4m3_tENS5_IJNS4_6LayoutINS5_IJiNS5_IJNSA_ILi2EEEiEEEiEEENS5_IJlNS5_IJSB_SL_EEElEEEEENSK_INS5_IJNS5_IJSF_iEEENS5_IJSH_iEEEiEEENS5_IJNS5_IJSH_NSA_ILi8192EEEEEENS5_IJSB_lEEElEEEEEEEESJ_NS5_IJlSB_lEEENS4_8TiledMMAINS4_8MMA_AtomIJNS4_4SM904GMMA6SPARSE32GMMA_64x256x64_F32E4M3E4M3_SS_TNILNS14_7ScaleInE1ELS17_1ELNS14_9SparseSelE0EEEEEENSK_ISC_NS5_IJNSA_ILi0EEES1B_S1B_EEEEENS5_IJNS4_10UnderscoreES1E_S1E_EEEEENS4_13SM90_TMA_LOADENS4_14ComposedLayoutINS4_7SwizzleILi2ELi4ELi3EEENS4_25smem_sparse_ptr_flag_bitsILi2ELi8EEENSK_INS5_IJNS5_IJSB_NSA_ILi8EEEEEENS5_IJSL_SF_EEEEEENS5_IJNS5_IJS1B_SH_EEESO_EEEEEEEvNS4_8identityES1H_NS1I_INS1J_ILi3ELi4ELi3EEENS4_18smem_ptr_flag_bitsILi8EEENSK_INS5_IJS1N_SH_EEENS5_IJSH_SB_EEEEEEEvS1V_EENS_8epilogue10collective6detail29Sm90TmaWarpSpecializedAdapterINS25_15DefaultEpilogueIfNS5_IJSB_llEEES29_NS24_6thread17LinearCombinationIfLi1EffLNS2A_9ScaleType4KindE0ELNS_15FloatRoundStyleE2EfEENS1_15EpilogueDefaultEEEEEvvEEEEvNT_6ParamsE)
        /*1078*/ 	.short	0x0210
        /*107a*/ 	.short	0x0570


	//----- nvinfo : EIATTR_SW_WAR
	.align		4
.L_38:
        /*107c*/ 	.byte	0x04, 0x36
        /*107e*/ 	.short	(.L_40 - .L_39)
.L_39:
        /*1080*/ 	.word	0x00000008
.L_40:


//--------------------- .nv.callgraph             --------------------------
	.section	.nv.callgraph,"",@"SHT_CUDA_CALLGRAPH"
	.align	4
	.sectionentsize	8
	.align		4
        /*0000*/ 	.word	0x00000000
	.align		4
        /*0004*/ 	.word	0xffffffff
	.align		4
        /*0008*/ 	.word	0x00000000
	.align		4
        /*000c*/ 	.word	0xfffffffe
	.align		4
        /*0010*/ 	.word	0x00000000
	.align		4
        /*0014*/ 	.word	0xfffffffd
	.align		4
        /*0018*/ 	.word	0x00000000
	.align		4
        /*001c*/ 	.word	0xfffffffc


//--------------------- .nv.constant4             --------------------------
	.section	.nv.constant4,"a",@progbits
	.align	8
	.align		8
.nv.constant4:
        /*0000*/ 	.dword	_ZN39_INTERNAL_9338d410_4_k_cu_7b288f4d_27864cuda3std3__45__cpo5beginE
	.align		8
        /*0008*/ 	.dword	_ZN39_INTERNAL_9338d410_4_k_cu_7b288f4d_27864cuda3std3__45__cpo3endE
	.align		8
        /*0010*/ 	.dword	_ZN39_INTERNAL_9338d410_4_k_cu_7b288f4d_27864cuda3std3__45__cpo6cbeginE
	.align		8
        /*0018*/ 	.dword	_ZN39_INTERNAL_9338d410_4_k_cu_7b288f4d_27864cuda3std3__45__cpo4cendE
	.align		8
        /*0020*/ 	.dword	_ZN39_INTERNAL_9338d410_4_k_cu_7b288f4d_27864cuda3std3__441_GLOBAL__N__9338d410_4_k_cu_7b288f4d_27866ignoreE
	.align		8
        /*0028*/ 	.dword	_ZN39_INTERNAL_9338d410_4_k_cu_7b288f4d_27864cuda3std3__419piecewise_constructE
	.align		8
        /*0030*/ 	.dword	_ZN39_INTERNAL_9338d410_4_k_cu_7b288f4d_27864cuda3std3__48in_placeE
	.align		8
        /*0038*/ 	.dword	_ZN39_INTERNAL_9338d410_4_k_cu_7b288f4d_27864cuda3std6ranges3__45__cpo4swapE
	.align		8
        /*0040*/ 	.dword	_ZN39_INTERNAL_9338d410_4_k_cu_7b288f4d_27864cuda3std6ranges3__45__cpo9iter_moveE
	.align		8
        /*0048*/ 	.dword	_ZN39_INTERNAL_9338d410_4_k_cu_7b288f4d_27864cute7productE
	.align		8
        /*0050*/ 	.dword	_ZN39_INTERNAL_9338d410_4_k_cu_7b288f4d_27864cute1_E


//--------------------- .text._ZN7cutlass13device_kernelINS_4gemm6kernel13GemmUniversalIN4cute5tupleIJiiiiEEENS1_10collective13CollectiveMmaINS1_43MainloopSm90TmaGmmaWarpSpecializedSparseFP8ILi6ENS5_IJNS4_1CILi1EEESB_SB_EEENS1_32KernelTmaWarpSpecializedPingpongEEENS5_IJNSA_ILi64EEENSA_ILi256EEENSA_ILi128EEEEEENS_12float_e4m3_tENS5_IJNS4_6LayoutINS5_IJiNS5_IJNSA_ILi2EEEiEEEiEEENS5_IJlNS5_IJSB_SL_EEElEEEEENSK_INS5_IJNS5_IJSF_iEEENS5_IJSH_iEEEiEEENS5_IJNS5_IJSH_NSA_ILi8192EEEEEENS5_IJSB_lEEElEEEEEEEESJ_NS5_IJlSB_lEEENS4_8TiledMMAINS4_8MMA_AtomIJNS4_4SM904GMMA6SPARSE32GMMA_64x256x64_F32E4M3E4M3_SS_TNILNS14_7ScaleInE1ELS17_1ELNS14_9SparseSelE0EEEEEENSK_ISC_NS5_IJNSA_ILi0EEES1B_S1B_EEEEENS5_IJNS4_10UnderscoreES1E_S1E_EEEEENS4_13SM90_TMA_LOADENS4_14ComposedLayoutINS4_7SwizzleILi2ELi4ELi3EEENS4_25smem_sparse_ptr_flag_bitsILi2ELi8EEENSK_INS5_IJNS5_IJSB_NSA_ILi8EEEEEENS5_IJSL_SF_EEEEEENS5_IJNS5_IJS1B_SH_EEESO_EEEEEEEvNS4_8identityES1H_NS1I_INS1J_ILi3ELi4ELi3EEENS4_18smem_ptr_flag_bitsILi8EEENSK_INS5_IJS1N_SH_EEENS5_IJSH_SB_EEEEEEEvS1V_EENS_8epilogue10collective6detail29Sm90TmaWarpSpecializedAdapterINS25_15DefaultEpilogueIfNS5_IJSB_llEEES29_NS24_6thread17LinearCombinationIfLi1EffLNS2A_9ScaleType4KindE0ELNS_15FloatRoundStyleE2EfEENS1_15EpilogueDefaultEEEEEvvEEEEvNT_6ParamsE --------------------------
	.section	.text._ZN7cutlass13device_kernelINS_4gemm6kernel13GemmUniversalIN4cute5tupleIJiiiiEEENS1_10collective13CollectiveMmaINS1_43MainloopSm90TmaGmmaWarpSpecializedSparseFP8ILi6ENS5_IJNS4_1CILi1EEESB_SB_EEENS1_32KernelTmaWarpSpecializedPingpongEEENS5_IJNSA_ILi64EEENSA_ILi256EEENSA_ILi128EEEEEENS_12float_e4m3_tENS5_IJNS4_6LayoutINS5_IJiNS5_IJNSA_ILi2EEEiEEEiEEENS5_IJlNS5_IJSB_SL_EEElEEEEENSK_INS5_IJNS5_IJSF_iEEENS5_IJSH_iEEEiEEENS5_IJNS5_IJSH_NSA_ILi8192EEEEEENS5_IJSB_lEEElEEEEEEEESJ_NS5_IJlSB_lEEENS4_8TiledMMAINS4_8MMA_AtomIJNS4_4SM904GMMA6SPARSE32GMMA_64x256x64_F32E4M3E4M3_SS_TNILNS14_7ScaleInE1ELS17_1ELNS14_9SparseSelE0EEEEEENSK_ISC_NS5_IJNSA_ILi0EEES1B_S1B_EEEEENS5_IJNS4_10UnderscoreES1E_S1E_EEEEENS4_13SM90_TMA_LOADENS4_14ComposedLayoutINS4_7SwizzleILi2ELi4ELi3EEENS4_25smem_sparse_ptr_flag_bitsILi2ELi8EEENSK_INS5_IJNS5_IJSB_NSA_ILi8EEEEEENS5_IJSL_SF_EEEEEENS5_IJNS5_IJS1B_SH_EEESO_EEEEEEEvNS4_8identityES1H_NS1I_INS1J_ILi3ELi4ELi3EEENS4_18smem_ptr_flag_bitsILi8EEENSK_INS5_IJS1N_SH_EEENS5_IJSH_SB_EEEEEEEvS1V_EENS_8epilogue10collective6detail29Sm90TmaWarpSpecializedAdapterINS25_15DefaultEpilogueIfNS5_IJSB_llEEES29_NS24_6thread17LinearCombinationIfLi1EffLNS2A_9ScaleType4KindE0ELNS_15FloatRoundStyleE2EfEENS1_15EpilogueDefaultEEEEEvvEEEEvNT_6ParamsE,"ax",@progbits
	.align	128
.text._ZN7cutlass13device_kernelINS_4gemm6kernel13GemmUniversalIN4cute5tupleIJiiiiEEENS1_10collective13CollectiveMmaINS1_43MainloopSm90TmaGmmaWarpSpecializedSparseFP8ILi6ENS5_IJNS4_1CILi1EEESB_SB_EEENS1_32KernelTmaWarpSpecializedPingpongEEENS5_IJNSA_ILi64EEENSA_ILi256EEENSA_ILi128EEEEEENS_12float_e4m3_tENS5_IJNS4_6LayoutINS5_IJiNS5_IJNSA_ILi2EEEiEEEiEEENS5_IJlNS5_IJSB_SL_EEElEEEEENSK_INS5_IJNS5_IJSF_iEEENS5_IJSH_iEEEiEEENS5_IJNS5_IJSH_NSA_ILi8192EEEEEENS5_IJSB_lEEElEEEEEEEESJ_NS5_IJlSB_lEEENS4_8TiledMMAINS4_8MMA_AtomIJNS4_4SM904GMMA6SPARSE32GMMA_64x256x64_F32E4M3E4M3_SS_TNILNS14_7ScaleInE1ELS17_1ELNS14_9SparseSelE0EEEEEENSK_ISC_NS5_IJNSA_ILi0EEES1B_S1B_EEEEENS5_IJNS4_10UnderscoreES1E_S1E_EEEEENS4_13SM90_TMA_LOADENS4_14ComposedLayoutINS4_7SwizzleILi2ELi4ELi3EEENS4_25smem_sparse_ptr_flag_bitsILi2ELi8EEENSK_INS5_IJNS5_IJSB_NSA_ILi8EEEEEENS5_IJSL_SF_EEEEEENS5_IJNS5_IJS1B_SH_EEESO_EEEEEEEvNS4_8identityES1H_NS1I_INS1J_ILi3ELi4ELi3EEENS4_18smem_ptr_flag_bitsILi8EEENSK_INS5_IJS1N_SH_EEENS5_IJSH_SB_EEEEEEEvS1V_EENS_8epilogue10collective6detail29Sm90TmaWarpSpecializedAdapterINS25_15DefaultEpilogueIfNS5_IJSB_llEEES29_NS24_6thread17LinearCombinationIfLi1EffLNS2A_9ScaleType4KindE0ELNS_15FloatRoundStyleE2EfEENS1_15EpilogueDefaultEEEEEvvEEEEvNT_6ParamsE:
        .type           _ZN7cutlass13device_kernelINS_4gemm6kernel13GemmUniversalIN4cute5tupleIJiiiiEEENS1_10collective13CollectiveMmaINS1_43MainloopSm90TmaGmmaWarpSpecializedSparseFP8ILi6ENS5_IJNS4_1CILi1EEESB_SB_EEENS1_32KernelTmaWarpSpecializedPingpongEEENS5_IJNSA_ILi64EEENSA_ILi256EEENSA_ILi128EEEEEENS_12float_e4m3_tENS5_IJNS4_6LayoutINS5_IJiNS5_IJNSA_ILi2EEEiEEEiEEENS5_IJlNS5_IJSB_SL_EEElEEEEENSK_INS5_IJNS5_IJSF_iEEENS5_IJSH_iEEEiEEENS5_IJNS5_IJSH_NSA_ILi8192EEEEEENS5_IJSB_lEEElEEEEEEEESJ_NS5_IJlSB_lEEENS4_8TiledMMAINS4_8MMA_AtomIJNS4_4SM904GMMA6SPARSE32GMMA_64x256x64_F32E4M3E4M3_SS_TNILNS14_7ScaleInE1ELS17_1ELNS14_9SparseSelE0EEEEEENSK_ISC_NS5_IJNSA_ILi0EEES1B_S1B_EEEEENS5_IJNS4_10UnderscoreES1E_S1E_EEEEENS4_13SM90_TMA_LOADENS4_14ComposedLayoutINS4_7SwizzleILi2ELi4ELi3EEENS4_25smem_sparse_ptr_flag_bitsILi2ELi8EEENSK_INS5_IJNS5_IJSB_NSA_ILi8EEEEEENS5_IJSL_SF_EEEEEENS5_IJNS5_IJS1B_SH_EEESO_EEEEEEEvNS4_8identityES1H_NS1I_INS1J_ILi3ELi4ELi3EEENS4_18smem_ptr_flag_bitsILi8EEENSK_INS5_IJS1N_SH_EEENS5_IJSH_SB_EEEEEEEvS1V_EENS_8epilogue10collective6detail29Sm90TmaWarpSpecializedAdapterINS25_15DefaultEpilogueIfNS5_IJSB_llEEES29_NS24_6thread17LinearCombinationIfLi1EffLNS2A_9ScaleType4KindE0ELNS_15FloatRoundStyleE2EfEENS1_15EpilogueDefaultEEEEEvvEEEEvNT_6ParamsE,@function
        .size           _ZN7cutlass13device_kernelINS_4gemm6kernel13GemmUniversalIN4cute5tupleIJiiiiEEENS1_10collective13CollectiveMmaINS1_43MainloopSm90TmaGmmaWarpSpecializedSparseFP8ILi6ENS5_IJNS4_1CILi1EEESB_SB_EEENS1_32KernelTmaWarpSpecializedPingpongEEENS5_IJNSA_ILi64EEENSA_ILi256EEENSA_ILi128EEEEEENS_12float_e4m3_tENS5_IJNS4_6LayoutINS5_IJiNS5_IJNSA_ILi2EEEiEEEiEEENS5_IJlNS5_IJSB_SL_EEElEEEEENSK_INS5_IJNS5_IJSF_iEEENS5_IJSH_iEEEiEEENS5_IJNS5_IJSH_NSA_ILi8192EEEEEENS5_IJSB_lEEElEEEEEEEESJ_NS5_IJlSB_lEEENS4_8TiledMMAINS4_8MMA_AtomIJNS4_4SM904GMMA6SPARSE32GMMA_64x256x64_F32E4M3E4M3_SS_TNILNS14_7ScaleInE1ELS17_1ELNS14_9SparseSelE0EEEEEENSK_ISC_NS5_IJNSA_ILi0EEES1B_S1B_EEEEENS5_IJNS4_10UnderscoreES1E_S1E_EEEEENS4_13SM90_TMA_LOADENS4_14ComposedLayoutINS4_7SwizzleILi2ELi4ELi3EEENS4_25smem_sparse_ptr_flag_bitsILi2ELi8EEENSK_INS5_IJNS5_IJSB_NSA_ILi8EEEEEENS5_IJSL_SF_EEEEEENS5_IJNS5_IJS1B_SH_EEESO_EEEEEEEvNS4_8identityES1H_NS1I_INS1J_ILi3ELi4ELi3EEENS4_18smem_ptr_flag_bitsILi8EEENSK_INS5_IJS1N_SH_EEENS5_IJSH_SB_EEEEEEEvS1V_EENS_8epilogue10collective6detail29Sm90TmaWarpSpecializedAdapterINS25_15DefaultEpilogueIfNS5_IJSB_llEEES29_NS24_6thread17LinearCombinationIfLi1EffLNS2A_9ScaleType4KindE0ELNS_15FloatRoundStyleE2EfEENS1_15EpilogueDefaultEEEEEvvEEEEvNT_6ParamsE,(.L_x_262 - _ZN7cutlass13device_kernelINS_4gemm6kernel13GemmUniversalIN4cute5tupleIJiiiiEEENS1_10collective13CollectiveMmaINS1_43MainloopSm90TmaGmmaWarpSpecializedSparseFP8ILi6ENS5_IJNS4_1CILi1EEESB_SB_EEENS1_32KernelTmaWarpSpecializedPingpongEEENS5_IJNSA_ILi64EEENSA_ILi256EEENSA_ILi128EEEEEENS_12float_e4m3_tENS5_IJNS4_6LayoutINS5_IJiNS5_IJNSA_ILi2EEEiEEEiEEENS5_IJlNS5_IJSB_SL_EEElEEEEENSK_INS5_IJNS5_IJSF_iEEENS5_IJSH_iEEEiEEENS5_IJNS5_IJSH_NSA_ILi8192EEEEEENS5_IJSB_lEEElEEEEEEEESJ_NS5_IJlSB_lEEENS4_8TiledMMAINS4_8MMA_AtomIJNS4_4SM904GMMA6SPARSE32GMMA_64x256x64_F32E4M3E4M3_SS_TNILNS14_7ScaleInE1ELS17_1ELNS14_9SparseSelE0EEEEEENSK_ISC_NS5_IJNSA_ILi0EEES1B_S1B_EEEEENS5_IJNS4_10UnderscoreES1E_S1E_EEEEENS4_13SM90_TMA_LOADENS4_14ComposedLayoutINS4_7SwizzleILi2ELi4ELi3EEENS4_25smem_sparse_ptr_flag_bitsILi2ELi8EEENSK_INS5_IJNS5_IJSB_NSA_ILi8EEEEEENS5_IJSL_SF_EEEEEENS5_IJNS5_IJS1B_SH_EEESO_EEEEEEEvNS4_8identityES1H_NS1I_INS1J_ILi3ELi4ELi3EEENS4_18smem_ptr_flag_bitsILi8EEENSK_INS5_IJS1N_SH_EEENS5_IJSH_SB_EEEEEEEvS1V_EENS_8epilogue10collective6detail29Sm90TmaWarpSpecializedAdapterINS25_15DefaultEpilogueIfNS5_IJSB_llEEES29_NS24_6thread17LinearCombinationIfLi1EffLNS2A_9ScaleType4KindE0ELNS_15FloatRoundStyleE2EfEENS1_15EpilogueDefaultEEEEEvvEEEEvNT_6ParamsE)
        .other          _ZN7cutlass13device_kernelINS_4gemm6kernel13GemmUniversalIN4cute5tupleIJiiiiEEENS1_10collective13CollectiveMmaINS1_43MainloopSm90TmaGmmaWarpSpecializedSparseFP8ILi6ENS5_IJNS4_1CILi1EEESB_SB_EEENS1_32KernelTmaWarpSpecializedPingpongEEENS5_IJNSA_ILi64EEENSA_ILi256EEENSA_ILi128EEEEEENS_12float_e4m3_tENS5_IJNS4_6LayoutINS5_IJiNS5_IJNSA_ILi2EEEiEEEiEEENS5_IJlNS5_IJSB_SL_EEElEEEEENSK_INS5_IJNS5_IJSF_iEEENS5_IJSH_iEEEiEEENS5_IJNS5_IJSH_NSA_ILi8192EEEEEENS5_IJSB_lEEElEEEEEEEESJ_NS5_IJlSB_lEEENS4_8TiledMMAINS4_8MMA_AtomIJNS4_4SM904GMMA6SPARSE32GMMA_64x256x64_F32E4M3E4M3_SS_TNILNS14_7ScaleInE1ELS17_1ELNS14_9SparseSelE0EEEEEENSK_ISC_NS5_IJNSA_ILi0EEES1B_S1B_EEEEENS5_IJNS4_10UnderscoreES1E_S1E_EEEEENS4_13SM90_TMA_LOADENS4_14ComposedLayoutINS4_7SwizzleILi2ELi4ELi3EEENS4_25smem_sparse_ptr_flag_bitsILi2ELi8EEENSK_INS5_IJNS5_IJSB_NSA_ILi8EEEEEENS5_IJSL_SF_EEEEEENS5_IJNS5_IJS1B_SH_EEESO_EEEEEEEvNS4_8identityES1H_NS1I_INS1J_ILi3ELi4ELi3EEENS4_18smem_ptr_flag_bitsILi8EEENSK_INS5_IJS1N_SH_EEENS5_IJSH_SB_EEEEEEEvS1V_EENS_8epilogue10collective6detail29Sm90TmaWarpSpecializedAdapterINS25_15DefaultEpilogueIfNS5_IJSB_llEEES29_NS24_6thread17LinearCombinationIfLi1EffLNS2A_9ScaleType4KindE0ELNS_15FloatRoundStyleE2EfEENS1_15EpilogueDefaultEEEEEvvEEEEvNT_6ParamsE,@"STO_CUDA_ENTRY STV_DEFAULT"
_ZN7cutlass13device_kernelINS_4gemm6kernel13GemmUniversalIN4cute5tupleIJiiiiEEENS1_10collective13CollectiveMmaINS1_43MainloopSm90TmaGmmaWarpSpecializedSparseFP8ILi6ENS5_IJNS4_1CILi1EEESB_SB_EEENS1_32KernelTmaWarpSpecializedPingpongEEENS5_IJNSA_ILi64EEENSA_ILi256EEENSA_ILi128EEEEEENS_12float_e4m3_tENS5_IJNS4_6LayoutINS5_IJiNS5_IJNSA_ILi2EEEiEEEiEEENS5_IJlNS5_IJSB_SL_EEElEEEEENSK_INS5_IJNS5_IJSF_iEEENS5_IJSH_iEEEiEEENS5_IJNS5_IJSH_NSA_ILi8192EEEEEENS5_IJSB_lEEElEEEEEEEESJ_NS5_IJlSB_lEEENS4_8TiledMMAINS4_8MMA_AtomIJNS4_4SM904GMMA6SPARSE32GMMA_64x256x64_F32E4M3E4M3_SS_TNILNS14_7ScaleInE1ELS17_1ELNS14_9SparseSelE0EEEEEENSK_ISC_NS5_IJNSA_ILi0EEES1B_S1B_EEEEENS5_IJNS4_10UnderscoreES1E_S1E_EEEEENS4_13SM90_TMA_LOADENS4_14ComposedLayoutINS4_7SwizzleILi2ELi4ELi3EEENS4_25smem_sparse_ptr_flag_bitsILi2ELi8EEENSK_INS5_IJNS5_IJSB_NSA_ILi8EEEEEENS5_IJSL_SF_EEEEEENS5_IJNS5_IJS1B_SH_EEESO_EEEEEEEvNS4_8identityES1H_NS1I_INS1J_ILi3ELi4ELi3EEENS4_18smem_ptr_flag_bitsILi8EEENSK_INS5_IJS1N_SH_EEENS5_IJSH_SB_EEEEEEEvS1V_EENS_8epilogue10collective6detail29Sm90TmaWarpSpecializedAdapterINS25_15DefaultEpilogueIfNS5_IJSB_llEEES29_NS24_6thread17LinearCombinationIfLi1EffLNS2A_9ScaleType4KindE0ELNS_15FloatRoundStyleE2EfEENS1_15EpilogueDefaultEEEEEvvEEEEvNT_6ParamsE:
[----:B------:R-:W0:Y:S02]  /*0000*/  LDC R1, c[0x0][0x28] ;  /* 0x00000a00ff017b82 */ /* 0x000e240000000800 */
[----:B0-----:R-:W-:Y:S01]  /*0010*/  VIADD R1, R1, 0xfffffee8 ;  /* 0xfffffee801017836 */ /* 0x001fe20000000000 */
[----:B------:R-:W0:Y:S01]  /*0020*/  S2R R2, SR_TID.X ;  /* 0x0000000000027919 */ /* 0x000e220000002100 */
[----:B------:R-:W-:Y:S01]  /*0030*/  ELECT P0, URZ, PT ;  /* 0x00000000003f782f */ /* 0x000fe20003800000 */
[----:B------:R-:W-:Y:S01]  /*0040*/  BSSY B0, `(.L_x_0) ;  /* 0x0000017000007945 */ /* 0x000fe20003800000 */
[----:B0-----:R-:W-:-:S05]  /*0050*/  SHF.R.U32.HI R0, RZ, 0x5, R2 ;  /* 0x00000005ff007819 */ /* 0x001fca0000011602 */
[----:B------:R-:W0:Y:S02]  /*0060*/  SHFL.IDX PT, R3, R0, RZ, 0x1f ;  /* 0x00001fff00037589 */ /* 0x000e2400000e0000 */
[----:B0-----:R-:W-:Y:S02]  /*0070*/  R2UR UR6, R3 ;  /* 0x00000000030672ca */ /* 0x001fe400000e0000 */
[----:B------:R-:W-:-:S05]  /*0080*/  SHF.R.U32.HI R3, RZ, 0x7, R2 ;  /* 0x00000007ff037819 */ /* 0x000fca0000011602 */
[----:B------:R0:W1:Y:S06]  /*0090*/  SHFL.IDX PT, R4, R3, RZ, 0x1f ;  /* 0x00001fff03047589 */ /* 0x00006c00000e0000 */
[----:B------:R-:W-:Y:S02]  /*00a0*/  USHF.R.S32.HI UR4, URZ, 0x1f, UR6 ;  /* 0x0000001f3f047899 */ /* 0x000fe40008011406 */
[----:B------:R-:W-:Y:S02]  /*00b0*/  ISETP.NE.OR P0, PT, RZ, UR6, !P0 ;  /* 0x00000006ff007c0c */ /* 0x000fe4000c705670 */
[----:B------:R-:W-:-:S04]  /*00c0*/  ULEA.HI UR4, UR4, UR6, URZ, 0x2 ;  /* 0x0000000604047291 */ /* 0x000fc8000f8f103f */
[----:B------:R-:W-:-:S04]  /*00d0*/  ULOP3.LUT UR4, UR4, 0xfffffffc, URZ, 0xc0, !UPT ;  /* 0xfffffffc04047892 */ /* 0x000fc8000f8ec03f */
[----:B------:R-:W-:-:S03]  /*00e0*/  UIADD3 UR6, UR6, -UR4, URZ ;  /* 0x8000000406067290 */ /* 0x000fc6000fffe03f */
[----:B0-----:R-:W-:Y:S09]  /*00f0*/  @P0 BRA `(.L_x_1) ;  /* 0x00000000002c0947 */ /* 0x001ff20003800000 */
[----:B------:R-:W-:Y:S02]  /*0100*/  ULDC.64 UR4, c[0x0][0x198] ;  /* 0x0000660000047ab9 */ /* 0x000fe40000000a00 */
[----:B------:R-:W-:Y:S02]  /*0110*/  UIADD3 UR8, UP0, UR4, 0xf0, URZ ;  /* 0x000000f004087890 */ /* 0x000fe4000ff1e03f */
[----:B------:R-:W-:Y:S02]  /*0120*/  UIADD3 UR10, UP1, UR4, 0x1f0, URZ ;  /* 0x000001f0040a7890 */ /* 0x000fe4000ff3e03f */
[----:B------:R-:W-:Y:S02]  /*0130*/  UIADD3 UR4, UP2, UR4, 0x2f0, URZ ;  /* 0x000002f004047890 */ /* 0x000fe4000ff5e03f */
[----:B------:R-:W-:Y:S02]  /*0140*/  UIADD3.X UR9, URZ, UR5, URZ, UP0, !UPT ;  /* 0x000000053f097290 */ /* 0x000fe400087fe43f */
[----:B------:R-:W-:-:S02]  /*0150*/  UIADD3.X UR11, URZ, UR5, URZ, UP1, !UPT ;  /* 0x000000053f0b7290 */ /* 0x000fc40008ffe43f */
[----:B------:R-:W-:-:S05]  /*0160*/  UIADD3.X UR5, URZ, UR5, URZ, UP2, !UPT ;  /* 0x000000053f057290 */ /* 0x000fca00097fe43f */
[----:B------:R0:W-:Y:S02]  /*0170*/  UTMACCTL.PF [UR8] ;  /* 0x00000000080079b9 */ /* 0x0001e40008040000 */
[----:B------:R0:W-:Y:S02]  /*0180*/  UTMACCTL.PF [UR10] ;  /* 0x000000000a0079b9 */ /* 0x0001e40008040000 */
[----:B------:R0:W-:Y:S02]  /*0190*/  UTMACCTL.PF [UR4] ;  /* 0x00000000040079b9 */ /* 0x0001e40008040000 */
[----:B0-----:R-:W-:Y:S01]  /*01a0*/  NOP ;  /* 0x0000000000007918 */ /* 0x001fe20000000000 */
.L_x_1:
[----:B------:R-:W-:Y:S05]  /*01b0*/  BSYNC B0 ;  /* 0x0000000000007941 */ /* 0x000fea0003800000 */
.L_x_0:
[----:B------:R-:W0:Y:S01]  /*01c0*/  SHFL.IDX PT, R5, R0, RZ, 0x1f ;  /* 0x00001fff00057589 */ /* 0x000e2200000e0000 */
[----:B-1----:R-:W-:Y:S01]  /*01d0*/  R2UR UR13, R4 ;  /* 0x00000000040d72ca */ /* 0x002fe200000e0000 */
[----:B------:R-:W-:-:S04]  /*01e0*/  UISETP.NE.AND UP0, UPT, UR6, 0x3, UPT ;  /* 0x000000030600788c */ /* 0x000fc8000bf05270 */
[----:B------:R-:W-:-:S08]  /*01f0*/  UISETP.EQ.OR UP0, UPT, UR6, URZ, !UP0 ;  /* 0x0000003f0600728c */ /* 0x000fd0000c702670 */
[----:B------:R-:W-:Y:S02]  /*0200*/  UIADD3 UR12, UR13, -0x1, URZ ;  /* 0xffffffff0d0c7890 */ /* 0x000fe4000fffe03f */
[----:B------:R-:W-:Y:S02]  /*0210*/  UISETP.EQ.AND UP0, UPT, UR13, URZ, UP0 ;  /* 0x0000003f0d00728c */ /* 0x000fe40008702270 */
[----:B------:R-:W-:Y:S02]  /*0220*/  UISETP.GE.U32.AND UP1, UPT, UR12, 0x2, UPT ;  /* 0x000000020c00788c */ /* 0x000fe4000bf26070 */
[----:B------:R-:W-:Y:S01]  /*0230*/  USEL UR14, URZ, 0x1, !UP0 ;  /* 0x000000013f0e7887 */ /* 0x000fe2000c000000 */
[----:B0-----:R-:W-:-:S03]  /*0240*/  ISETP.NE.AND P0, PT, R5, RZ, PT ;  /* 0x000000ff0500720c */ /* 0x001fc60003f05270 */
[----:B------:R-:W-:-:S10]  /*0250*/  USEL UR14, UR14, 0x2, UP1 ;  /* 0x000000020e0e7887 */ /* 0x000fd40008800000 */
[----:B------:R-:W-:Y:S05]  /*0260*/  @P0 BRA `(.L_x_2) ;  /* 0x0000000000680947 */ /* 0x000fea0003800000 */
[----:B------:R-:W0:Y:S01]  /*0270*/  S2UR UR7, SR_CgaCtaId ;  /* 0x00000000000779c3 */ /* 0x000e220000008800 */
[----:B------:R-:W-:Y:S01]  /*0280*/  UMOV UR4, 0x400 ;  /* 0x0000040000047882 */ /* 0x000fe20000000000 */
[----:B------:R-:W-:Y:S01]  /*0290*/  UMOV UR5, 0x1 ;  /* 0x0000000100057882 */ /* 0x000fe20000000000 */
[----:B------:R-:W-:Y:S01]  /*02a0*/  UMOV UR8, 0x80 ;  /* 0x0000008000087882 */ /* 0x000fe20000000000 */
[----:B------:R-:W-:Y:S01]  /*02b0*/  ELECT P0, URZ, PT ;  /* 0x00000000003f782f */ /* 0x000fe20003800000 */
[----:B------:R-:W-:-:S04]  /*02c0*/  UIADD3 UR8, -UR8, 0x100000, URZ ;  /* 0x0010000008087890 */ /* 0x000fc8000fffe13f */
[----:B------:R-:W-:Y:S02]  /*02d0*/  USHF.L.U32 UR9, UR8, 0xb, URZ ;  /* 0x0000000b08097899 */ /* 0x000fe4000800063f */
[----:B------:R-:W-:Y:S02]  /*02e0*/  USHF.L.U32 UR8, UR8, 0x1, URZ ;  /* 0x0000000108087899 */ /* 0x000fe4000800063f */
[----:B0-----:R-:W-:Y:S02]  /*02f0*/  ULEA UR7, UR7, UR4, 0x18 ;  /* 0x0000000407077291 */ /* 0x001fe4000f8ec03f */
[----:B------:R-:W-:-:S04]  /*0300*/  UIADD3 UR4, -UR5, 0x100000, URZ ;  /* 0x0010000005047890 */ /* 0x000fc8000fffe13f */
[----:B------:R-:W-:Y:S02]  /*0310*/  USHF.L.U32 UR5, UR4, 0xb, URZ ;  /* 0x0000000b04057899 */ /* 0x000fe4000800063f */
[----:B------:R-:W-:Y:S01]  /*0320*/  USHF.L.U32 UR4, UR4, 0x1, URZ ;  /* 0x0000000104047899 */ /* 0x000fe2000800063f */
[----:B------:R-:W0:Y:S11]  /*0330*/  FENCE.VIEW.ASYNC.S ;  /* 0x00000000000073c6 */ /* 0x000e360000000000 */
[----:B0-----:R0:W1:Y:S01]  /*0340*/  SYNCS.EXCH.64 URZ, [UR7], UR4 ;  /* 0x00000004073f75b2 */ /* 0x0010620008000100 */
[----:B------:R0:W2:Y:S01]  /*0350*/  SYNCS.EXCH.64 URZ, [UR7+0x30], UR8 ;  /* 0x00003008073f75b2 */ /* 0x0000a20008000100 */
[----:B------:R0:W3:Y:S01]  /*0360*/  SYNCS.EXCH.64 URZ, [UR7+0x8], UR4 ;  /* 0x00000804073f75b2 */ /* 0x0000e20008000100 */
[----:B------:R0:W4:Y:S01]  /*0370*/  SYNCS.EXCH.64 URZ, [UR7+0x38], UR8 ;  /* 0x00003808073f75b2 */ /* 0x0001220008000100 */
[----:B------:R0:W0:Y:S01]  /*0380*/  SYNCS.EXCH.64 URZ, [UR7+0x10], UR4 ;  /* 0x00001004073f75b2 */ /* 0x0000220008000100 */
[----:B------:R0:W0:Y:S01]  /*0390*/  SYNCS.EXCH.64 URZ, [UR7+0x40], UR8 ;  /* 0x00004008073f75b2 */ /* 0x0000220008000100 */
[----:B------:R0:W0:Y:S01]  /*03a0*/  SYNCS.EXCH.64 URZ, [UR7+0x18], UR4 ;  /* 0x00001804073f75b2 */ /* 0x0000220008000100 */
[----:B------:R0:W0:Y:S01]  /*03b0*/  SYNCS.EXCH.64 URZ, [UR7+0x48], UR8 ;  /* 0x00004808073f75b2 */ /* 0x0000220008000100 */
[----:B------:R0:W0:Y:S01]  /*03c0*/  SYNCS.EXCH.64 URZ, [UR7+0x20], UR4 ;  /* 0x00002004073f75b2 */ /* 0x0000220008000100 */
[----:B------:R0:W0:Y:S01]  /*03d0*/  SYNCS.EXCH.64 URZ, [UR7+0x50], UR8 ;  /* 0x00005008073f75b2 */ /* 0x0000220008000100 */
[----:B------:R0:W0:Y:S01]  /*03e0*/  SYNCS.EXCH.64 URZ, [UR7+0x28], UR4 ;  /* 0x00002804073f75b2 */ /* 0x0000220008000100 */
[----:B------:R0:W0:Y:S01]  /*03f0*/  SYNCS.EXCH.64 URZ, [UR7+0x58], UR8 ;  /* 0x00005808073f75b2 */ /* 0x0000220008000100 */
[----:B------:R-:W-:Y:S01]  /*0400*/  NOP ;  /* 0x0000000000007918 */ /* 0x000fe20000000000 */
.L_x_2:
[----:B------:R-:W5:Y:S01]  /*0410*/  SHFL.IDX PT, R5, R0, RZ, 0x1f ;  /* 0x00001fff00057589 */ /* 0x000f6200000e0000 */
[----:B------:R-:W-:Y:S01]  /*0420*/  ELECT P0, URZ, PT ;  /* 0x00000000003f782f */ /* 0x000fe20003800000 */
[----:B------:R-:W-:Y:S01]  /*0430*/  NOP ;  /* 0x0000000000007918 */ /* 0x000fe20000000000 */
[----:B------:R-:W-:Y:S01]  /*0440*/  ELECT P1, URZ, PT ;  /* 0x00000000003f782f */ /* 0x000fe20003820000 */
[----:B------:R-:W1:Y:S01]  /*0450*/  SHFL.IDX PT, R4, R0, RZ, 0x1f ;  /* 0x00001fff00047589 */ /* 0x000e6200000e0000 */
[----:B0-----:R-:W-:Y:S01]  /*0460*/  UMOV UR4, 0x20 ;  /* 0x0000002000047882 */ /* 0x001fe20000000000 */
[----:B------:R-:W-:Y:S01]  /*0470*/  UMOV UR9, 0x80 ;  /* 0x0000008000097882 */ /* 0x000fe20000000000 */
[----:B------:R-:W-:Y:S01]  /*0480*/  NOP ;  /* 0x0000000000007918 */ /* 0x000fe20000000000 */
[----:B------:R0:W2:Y:S01]  /*0490*/  SHFL.IDX PT, R0, R3, RZ, 0x1f ;  /* 0x00001fff03007589 */ /* 0x0000a200000e0000 */
[----:B------:R-:W-:Y:S01]  /*04a0*/  ULDC.64 UR24, c[0x0][0x208] ;  /* 0x0000820000187ab9 */ /* 0x000fe20000000a00 */
[----:B0-----:R-:W-:-:S04]  /*04b0*/  SHF.R.S32.HI R3, RZ, 0x1f, R2 ;  /* 0x0000001fff037819 */ /* 0x001fc80000011402 */
[----:B------:R-:W-:Y:S02]  /*04c0*/  LEA.HI R3, R3, R2, RZ, 0x7 ;  /* 0x0000000203037211 */ /* 0x000fe400078f38ff */
[----:B-----5:R-:W-:Y:S02]  /*04d0*/  ISETP.NE.OR P0, PT, R5, RZ, !P0 ;  /* 0x000000ff0500720c */ /* 0x020fe40004705670 */
[----:B------:R-:W-:Y:S02]  /*04e0*/  LOP3.LUT R3, R3, 0xffffff80, RZ, 0xc0, !PT ;  /* 0xffffff8003037812 */ /* 0x000fe400078ec0ff */
[----:B-1----:R-:W-:-:S03]  /*04f0*/  ISETP.NE.OR P1, PT, R4, RZ, !P1 ;  /* 0x000000ff0400720c */ /* 0x002fc60004f25670 */
[----:B------:R-:W-:Y:S01]  /*0500*/  IMAD.IADD R3, R2, 0x1, -R3 ;  /* 0x0000000102037824 */ /* 0x000fe200078e0a03 */
[----:B--2---:R-:W-:-:S05]  /*0510*/  R2UR UR16, R0 ;  /* 0x00000000001072ca */ /* 0x004fca00000e0000 */
[----:B------:R-:W-:-:S04]  /*0520*/  VOTEU.ALL UP0, P0 ;  /* 0x00000000003f7886 */ /* 0x000fc80000000000 */
[----:B------:R-:W-:Y:S01]  /*0530*/  VOTEU.ALL UP1, P1 ;  /* 0x00000000003f7886 */ /* 0x000fe20000820000 */
[----:B------:R-:W0:Y:S01]  /*0540*/  @!UP0 S2UR UR8, SR_CgaCtaId ;  /* 0x00000000000889c3 */ /* 0x000e220000008800 */
[----:B------:R-:W-:Y:S01]  /*0550*/  @!UP0 UMOV UR7, 0x400 ;  /* 0x0000040000078882 */ /* 0x000fe20000000000 */
[----:B------:R-:W-:-:S04]  /*0560*/  @!UP0 UIADD3 UR4, -UR4, 0x100000, URZ ;  /* 0x0010000004048890 */ /* 0x000fc8000fffe13f */
[----:B------:R-:W-:Y:S02]  /*0570*/  @!UP0 USHF.L.U32 UR5, UR4, 0xb, URZ ;  /* 0x0000000b04058899 */ /* 0x000fe4000800063f */
[----:B------:R-:W-:Y:S01]  /*0580*/  @!UP0 USHF.L.U32 UR4, UR4, 0x1, URZ ;  /* 0x0000000104048899 */ /* 0x000fe2000800063f */
[----:B------:R-:W-:Y:S01]  /*0590*/  @!UP1 UMOV UR10, 0x400 ;  /* 0x00000400000a9882 */ /* 0x000fe20000000000 */
[----:B------:R-:W-:Y:S01]  /*05a0*/  VOTEU.ALL UP2, P1 ;  /* 0x00000000003f7886 */ /* 0x000fe20000840000 */
[----:B------:R-:W-:Y:S01]  /*05b0*/  VOTEU.ALL UP3, P1 ;  /* 0x00000000003f7886 */ /* 0x000fe20000860000 */
[----:B------:R-:W-:Y:S01]  /*05c0*/  VOTEU.ALL UP4, P1 ;  /* 0x00000000003f7886 */ /* 0x000fe20000880000 */
[----:B------:R-:W1:Y:S01]  /*05d0*/  @!UP1 S2UR UR11, SR_CgaCtaId ;  /* 0x00000000000b99c3 */ /* 0x000e620000008800 */
[----:B------:R-:W-:Y:S01]  /*05e0*/  VOTEU.ALL UP5, P1 ;  /* 0x00000000003f7886 */ /* 0x000fe200008a0000 */
[----:B------:R-:W-:Y:S01]  /*05f0*/  ISETP.NE.AND P1, PT, RZ, UR13, PT ;  /* 0x0000000dff007c0c */ /* 0x000fe2000bf25270 */
[----:B0-----:R-:W-:-:S02]  /*0600*/  @!UP0 ULEA UR7, UR8, UR7, 0x18 ;  /* 0x0000000708078291 */ /* 0x001fc4000f8ec03f */
[----:B------:R-:W-:-:S04]  /*0610*/  @!UP1 UIADD3 UR8, -UR9, 0x100000, URZ ;  /* 0x0010000009089890 */ /* 0x000fc8000fffe13f */
[----:B------:R-:W-:Y:S02]  /*0620*/  @!UP1 USHF.L.U32 UR9, UR8, 0xb, URZ ;  /* 0x0000000b08099899 */ /* 0x000fe4000800063f */
[----:B------:R-:W-:Y:S01]  /*0630*/  @!UP1 USHF.L.U32 UR8, UR8, 0x1, URZ ;  /* 0x0000000108089899 */ /* 0x000fe2000800063f */
[----:B------:R-:W-:Y:S01]  /*0640*/  VOTEU.ALL UP0, P0 ;  /* 0x00000000003f7886 */ /* 0x000fe20000000000 */
[----:B-1----:R-:W-:Y:S01]  /*0650*/  @!UP1 ULEA UR10, UR11, UR10, 0x18 ;  /* 0x0000000a0b0a9291 */ /* 0x002fe2000f8ec03f */
[----:B------:R-:W-:Y:S01]  /*0660*/  VOTEU.ALL UP1, P0 ;  /* 0x00000000003f7886 */ /* 0x000fe20000020000 */
[----:B------:R-:W0:Y:S02]  /*0670*/  FENCE.VIEW.ASYNC.S ;  /* 0x00000000000073c6 */ /* 0x000e240000000000 */
[----:B0-----:R-:W3:Y:S02]  /*0680*/  @!UP0 SYNCS.EXCH.64 URZ, [UR7+0x90], UR4 ;  /* 0x00009004073f85b2 */ /* 0x001ee40008000100 */
[----:B------:R0:W3:Y:S01]  /*0690*/  @!UP1 SYNCS.EXCH.64 URZ, [UR7+0x98], UR4 ;  /* 0x00009804073f95b2 */ /* 0x0000e20008000100 */
[----:B------:R-:W-:Y:S01]  /*06a0*/  NOP ;  /* 0x0000000000007918 */ /* 0x000fe20000000000 */
[----:B0-----:R-:W-:-:S02]  /*06b0*/  ULDC.64 UR4, c[0x0][0x698] ;  /* 0x0001a60000047ab9 */ /* 0x001fc40000000a00 */
[----:B------:R-:W-:Y:S02]  /*06c0*/  ISETP.NE.U32.AND P0, PT, RZ, UR4, PT ;  /* 0x00000004ff007c0c */ /* 0x000fe4000bf05070 */
[----:B------:R0:W3:Y:S02]  /*06d0*/  @!UP2 SYNCS.EXCH.64 URZ, [UR10+0x70], UR8 ;  /* 0x000070080a3fa5b2 */ /* 0x0000e40008000100 */
[----:B------:R-:W-:Y:S01]  /*06e0*/  ISETP.NE.AND.EX P0, PT, RZ, UR5, PT, P0 ;  /* 0x00000005ff007c0c */ /* 0x000fe2000bf05300 */
[----:B------:R0:W3:Y:S01]  /*06f0*/  @!UP3 SYNCS.EXCH.64 URZ, [UR10+0x78], UR8 ;  /* 0x000078080a3fb5b2 */ /* 0x0000e20008000100 */
[----:B------:R0:W3:Y:S01]  /*0700*/  @!UP4 SYNCS.EXCH.64 URZ, [UR10+0x80], UR8 ;  /* 0x000080080a3fc5b2 */ /* 0x0000e20008000100 */
[----:B------:R0:W3:Y:S01]  /*0710*/  @!UP5 SYNCS.EXCH.64 URZ, [UR10+0x88], UR8 ;  /* 0x000088080a3fd5b2 */ /* 0x0000e20008000100 */
[----:B------:R-:W-:Y:S01]  /*0720*/  NOP ;  /* 0x0000000000007918 */ /* 0x000fe20000000000 */
[----:B---34-:R-:W-:Y:S08]  /*0730*/  BAR.SYNC.DEFER_BLOCKING 0x0 ;  /* 0x0000000000007b1d */ /* 0x018ff00000010000 */
[----:B0-----:R-:W-:Y:S05]  /*0740*/  @!P0 BRA `(.L_x_3) ;  /* 0x0000000000208947 */ /* 0x001fea0003800000 */
[----:B------:R-:W0:Y:S02]  /*0750*/  LDC.64 R4, c[0x0][0x698] ;  /* 0x0001a600ff047b82 */ /* 0x000e240000000a00 */
[----:B0-----:R-:W2:Y:S02]  /*0760*/  LDG.E.64 R4, desc[UR24][R4.64] ;  /* 0x0000001804047981 */ /* 0x001ea4000c1e1b00 */
[----:B--2---:R-:W-:-:S04]  /*0770*/  ISETP.NE.U32.AND P0, PT, R4, RZ, PT ;  /* 0x000000ff0400720c */ /* 0x004fc80003f05070 */
[----:B------:R-:W-:-:S13]  /*0780*/  ISETP.NE.AND.EX P0, PT, R5, RZ, PT, P0 ;  /* 0x000000ff0500720c */ /* 0x000fda0003f05300 */
[----:B------:R-:W-:Y:S05]  /*0790*/  @!P0 BRA `(.L_x_3) ;  /* 0x00000000000c8947 */ /* 0x000fea0003800000 */
[----:B------:R-:W2:Y:S02]  /*07a0*/  LD.E R4, desc[UR24][R4.64] ;  /* 0x0000001804047980 */ /* 0x000ea4000c101900 */
[----:B--2---:R-:W-:Y:S01]  /*07b0*/  R2UR UR26, R4 ;  /* 0x00000000041a72ca */ /* 0x004fe200000e0000 */
[----:B------:R-:W-:-:S14]  /*07c0*/  BRA `(.L_x_4) ;  /* 0x0000000000247947 */ /* 0x000fdc0003800000 */
.L_x_3:
[----:B------:R-:W-:Y:S02]  /*07d0*/  ULDC.64 UR4, c[0x0][0x688] ;  /* 0x0001a20000047ab9 */ /* 0x000fe40000000a00 */
[----:B------:R-:W-:-:S04]  /*07e0*/  ISETP.NE.U32.AND P0, PT, RZ, UR4, PT ;  /* 0x00000004ff007c0c */ /* 0x000fc8000bf05070 */
[----:B------:R-:W-:-:S13]  /*07f0*/  ISETP.NE.AND.EX P0, PT, RZ, UR5, PT, P0 ;  /* 0x00000005ff007c0c */ /* 0x000fda000bf05300 */
[----:B------:R-:W-:Y:S05]  /*0800*/  @!P0 BRA `(.L_x_5) ;  /* 0x0000000000108947 */ /* 0x000fea0003800000 */
[----:B------:R-:W0:Y:S02]  /*0810*/  LDC.64 R4, c[0x0][0x688] ;  /* 0x0001a200ff047b82 */ /* 0x000e240000000a00 */
[----:B0-----:R-:W2:Y:S02]  /*0820*/  LDG.E R4, desc[UR24][R4.64] ;  /* 0x0000001804047981 */ /* 0x001ea4000c1e1900 */
[----:B--2---:R-:W-:Y:S01]  /*0830*/  R2UR UR26, R4 ;  /* 0x00000000041a72ca */ /* 0x004fe200000e0000 */
[----:B------:R-:W-:-:S14]  /*0840*/  BRA `(.L_x_4) ;  /* 0x0000000000047947 */ /* 0x000fdc0003800000 */
.L_x_5:
[----:B------:R-:W-:-:S05]  /*0850*/  ULDC UR26, c[0x0][0x680] ;  /* 0x0001a000001a7ab9 */ /* 0x000fca0000000800 */
.L_x_4:
[----:B------:R-:W-:Y:S02]  /*0860*/  ULDC.64 UR4, c[0x0][0x6a0] ;  /* 0x0001a80000047ab9 */ /* 0x000fe40000000a00 */
[----:B------:R-:W-:-:S04]  /*0870*/  ISETP.NE.U32.AND P0, PT, RZ, UR4, PT ;  /* 0x00000004ff007c0c */ /* 0x000fc8000bf05070 */
[----:B------:R-:W-:-:S13]  /*0880*/  ISETP.NE.AND.EX P0, PT, RZ, UR5, PT, P0 ;  /* 0x00000005ff007c0c */ /* 0x000fda000bf05300 */
[----:B------:R-:W-:Y:S05]  /*0890*/  @!P0 BRA `(.L_x_6) ;  /* 0x0000000000208947 */ /* 0x000fea0003800000 */
        /* <DEDUP_REMOVED lines=8> */
.L_x_6:
        /* <DEDUP_REMOVED lines=8> */
.L_x_8:
[----:B------:R-:W-:-:S05]  /*09a0*/  ULDC UR27, c[0x0][0x684] ;  /* 0x0001a100001b7ab9 */ /* 0x000fca0000000800 */
.L_x_7:
[----:B------:R-:W0:Y:S01]  /*09b0*/  LDC R0, c[0x0][0x75c] ;  /* 0x0001d700ff007b82 */ /* 0x000e220000000800 */
[----:B------:R-:W1:Y:S01]  /*09c0*/  S2R R12, SR_CTAID.Y ;  /* 0x00000000000c7919 */ /* 0x000e620000002600 */
[----:B------:R-:W-:Y:S01]  /*09d0*/  IMAD.MOV.U32 R5, RZ, RZ, RZ ;  /* 0x000000ffff057224 */ /* 0x000fe200078e00ff */
[----:B------:R-:W-:Y:S01]  /*09e0*/  UISETP.NE.AND UP0, UPT, UR13, 0x2, UPT ;  /* 0x000000020d00788c */ /* 0x000fe2000bf05270 */
[----:B------:R-:W2:Y:S01]  /*09f0*/  S2R R4, SR_CTAID.X ;  /* 0x0000000000047919 */ /* 0x000ea20000002500 */
[----:B------:R-:W-:Y:S01]  /*0a00*/  ULDC UR7, c[0x0][0x604] ;  /* 0x0001810000077ab9 */ /* 0x000fe20000000800 */
[----:B------:R-:W-:Y:S01]  /*0a10*/  UMOV UR5, URZ ;  /* 0x0000003f00057c82 */ /* 0x000fe20008000000 */
[----:B------:R-:W-:Y:S02]  /*0a20*/  UIADD3 UR7, UR7, 0x3f, URZ ;  /* 0x0000003f07077890 */ /* 0x000fe4000fffe03f */
[----:B------:R-:W-:Y:S01]  /*0a30*/  PLOP3.LUT P0, PT, PT, PT, UP0, 0x80, 0x0 ;  /* 0x000000000000781c */ /* 0x000fe20003f0f008 */
[----:B------:R-:W-:Y:S01]  /*0a40*/  UMOV UR4, URZ ;  /* 0x0000003f00047c82 */ /* 0x000fe20008000000 */
[----:B------:R-:W-:Y:S01]  /*0a50*/  ULDC.64 UR18, c[0x0][0x750] ;  /* 0x0001d40000127ab9 */ /* 0x000fe20000000a00 */
[----:B------:R-:W-:-:S04]  /*0a60*/  USHF.R.S32.HI UR10, URZ, 0x1f, UR7 ;  /* 0x0000001f3f0a7899 */ /* 0x000fc80008011407 */
[----:B------:R-:W-:-:S04]  /*0a70*/  ULEA.HI UR10, UR10, UR7, URZ, 0x6 ;  /* 0x000000070a0a7291 */ /* 0x000fc8000f8f303f */
[----:B------:R-:W-:Y:S01]  /*0a80*/  USHF.R.S32.HI UR15, URZ, 0x6, UR10 ;  /* 0x000000063f0f7899 */ /* 0x000fe2000801140a */
[----:B0-----:R-:W-:-:S13]  /*0a90*/  ISETP.NE.AND P3, PT, R0, 0x1, PT ;  /* 0x000000010000780c */ /* 0x001fda0003f65270 */
[----:B------:R-:W2:Y:S01]  /*0aa0*/  @P3 LDC R9, c[0x0][0x10] ;  /* 0x00000400ff093b82 */ /* 0x000ea20000000800 */
[----:B-1----:R-:W-:Y:S02]  /*0ab0*/  @P3 IMAD.MOV.U32 R6, RZ, RZ, R12 ;  /* 0x000000ffff063224 */ /* 0x002fe400078e000c */
[----:B------:R-:W-:-:S05]  /*0ac0*/  @P3 IMAD.MOV.U32 R7, RZ, RZ, RZ ;  /* 0x000000ffff073224 */ /* 0x000fca00078e00ff */
[----:B------:R-:W0:Y:S01]  /*0ad0*/  @!P3 LDC R11, c[0x0][0xc] ;  /* 0x00000300ff0bbb82 */ /* 0x000e220000000800 */
[----:B------:R-:W-:Y:S01]  /*0ae0*/  ULDC UR8, c[0x0][0xc] ;  /* 0x0000030000087ab9 */ /* 0x000fe20000000800 */
[----:B------:R-:W-:Y:S01]  /*0af0*/  ULDC UR9, c[0x0][0x10] ;  /* 0x0000040000097ab9 */ /* 0x000fe20000000800 */
[----:B------:R-:W-:Y:S01]  /*0b00*/  ULDC UR7, c[0x0][0x14] ;  /* 0x0000050000077ab9 */ /* 0x000fe20000000800 */
[----:B------:R-:W-:-:S04]  /*0b10*/  UIMAD.WIDE.U32 UR8, UR8, UR9, URZ ;  /* 0x00000009080872a5 */ /* 0x000fc8000f8e003f */
[----:B------:R-:W-:Y:S02]  /*0b20*/  UIMAD.WIDE.U32 UR22, UR8, UR7, URZ ;  /* 0x00000007081672a5 */ /* 0x000fe4000f8e003f */
[----:B------:R-:W-:-:S04]  /*0b30*/  UIMAD UR21, UR9, UR7, URZ ;  /* 0x00000007091572a4 */ /* 0x000fc8000f8e023f */
[----:B------:R-:W-:Y:S01]  /*0b40*/  UIADD3 UR21, UR23, UR21, URZ ;  /* 0x0000001517157290 */ /* 0x000fe2000fffe03f */
[----:B--2---:R-:W-:-:S03]  /*0b50*/  @P3 IMAD.WIDE.U32 R8, R4, R9, R6 ;  /* 0x0000000904083225 */ /* 0x004fc600078e0006 */
[----:B------:R-:W-:Y:S01]  /*0b60*/  @P3 MOV R13, R8 ;  /* 0x00000008000d3202 */ /* 0x000fe20000000f00 */
[----:B0-----:R-:W-:-:S04]  /*0b70*/  @!P3 IMAD.WIDE.U32 R6, R11, R12, R4 ;  /* 0x0000000c0b06b225 */ /* 0x001fc800078e0004 */
[----:B------:R-:W-:Y:S02]  /*0b80*/  @P3 IMAD.MOV.U32 R11, RZ, RZ, RZ ;  /* 0x000000ffff0b3224 */ /* 0x000fe400078e00ff */
[----:B------:R-:W-:Y:S02]  /*0b90*/  @!P3 IMAD.MOV.U32 R13, RZ, RZ, R6 ;  /* 0x000000ffff0db224 */ /* 0x000fe400078e0006 */
[----:B------:R-:W-:Y:S02]  /*0ba0*/  @P3 IMAD.IADD R10, R9, 0x1, R11 ;  /* 0x00000001090a3824 */ /* 0x000fe400078e020b */
[----:B------:R-:W-:Y:S01]  /*0bb0*/  @!P3 IMAD.MOV.U32 R10, RZ, RZ, R7 ;  /* 0x000000ffff0ab224 */ /* 0x000fe200078e0007 */
[----:B------:R0:W-:Y:S01]  /*0bc0*/  STL [R1+0x90], R13 ;  /* 0x0000900d01007387 */ /* 0x0001e20000100800 */
[----:B------:R-:W-:Y:S02]  /*0bd0*/  IMAD.MOV.U32 R18, RZ, RZ, R13 ;  /* 0x000000ffff127224 */ /* 0x000fe400078e000d */
[----:B------:R-:W-:Y:S01]  /*0be0*/  IMAD.MOV.U32 R19, RZ, RZ, R10 ;  /* 0x000000ffff137224 */ /* 0x000fe200078e000a */
[----:B------:R0:W-:Y:S01]  /*0bf0*/  STL [R1+0x8c], R10 ;  /* 0x00008c0a01007387 */ /* 0x0001e20000100800 */
[----:B------:R-:W-:Y:S05]  /*0c00*/  @P0 BRA `(.L_x_9) ;  /* 0x0000000000280947 */ /* 0x000fea0003800000 */
[----:B------:R-:W-:Y:S01]  /*0c10*/  IADD3 R18, P0, R18, UR22, RZ ;  /* 0x0000001612127c10 */ /* 0x000fe2000ff1e0ff */
[----:B------:R-:W-:Y:S02]  /*0c20*/  UISETP.GE.U32.AND UP0, UPT, UR15, 0x6, UPT ;  /* 0x000000060f00788c */ /* 0x000fe4000bf06070 */
[----:B------:R-:W-:Y:S01]  /*0c30*/  UIMAD.WIDE.U32 UR4, UR15, -0x55555555, URZ ;  /* 0xaaaaaaab0f0478a5 */ /* 0x000fe2000f8e003f */
[----:B------:R-:W-:Y:S01]  /*0c40*/  IADD3.X R19, R19, UR21, RZ, P0, !PT ;  /* 0x0000001513137c10 */ /* 0x000fe200087fe4ff */
[----:B------:R1:W-:Y:S02]  /*0c50*/  STL [R1+0x90], R18 ;  /* 0x0000901201007387 */ /* 0x0003e40000100800 */
[----:B------:R-:W-:Y:S02]  /*0c60*/  USHF.R.U32.HI UR5, URZ, 0x2, UR5 ;  /* 0x000000023f057899 */ /* 0x000fe40008011605 */
[----:B------:R1:W-:Y:S01]  /*0c70*/  STL [R1+0x8c], R19 ;  /* 0x00008c1301007387 */ /* 0x0003e20000100800 */
[----:B------:R-:W-:-:S02]  /*0c80*/  UMOV UR4, URZ ;  /* 0x0000003f00047c82 */ /* 0x000fc40008000000 */
[----:B------:R-:W-:Y:S02]  /*0c90*/  @UP0 ULOP3.LUT UR4, UR5, 0x1, URZ, 0xc0, !UPT ;  /* 0x0000000105040892 */ /* 0x000fe4000f8ec03f */
[----:B------:R-:W-:-:S12]  /*0ca0*/  UIMAD UR5, UR5, -0x6, UR15 ;  /* 0xfffffffa050578a4 */ /* 0x000fd8000f8e020f */
.L_x_9:
[----:B------:R-:W-:Y:S01]  /*0cb0*/  IMAD.MOV.U32 R8, RZ, RZ, -0x1 ;  /* 0xffffffffff087424 */ /* 0x000fe200078e00ff */
[----:B------:R-:W-:Y:S01]  /*0cc0*/  MOV R7, 0xffffffff ;  /* 0xffffffff00077802 */ /* 0x000fe20000000f00 */
[----:B------:R-:W-:Y:S01]  /*0cd0*/  IMAD.MOV.U32 R0, RZ, RZ, -0x1 ;  /* 0xffffffffff007424 */ /* 0x000fe200078e00ff */
[----:B------:R-:W-:Y:S02]  /*0ce0*/  ISETP.GE.U32.AND P0, PT, R18, UR18, PT ;  /* 0x0000001212007c0c */ /* 0x000fe4000bf06070 */
[----:B------:R2:W-:Y:S01]  /*0cf0*/  STL [R1+0x88], R8 ;  /* 0x0000880801007387 */ /* 0x0005e20000100800 */
[----:B------:R-:W-:Y:S02]  /*0d00*/  PRMT R6, RZ, 0x7610, R6 ;  /* 0x00007610ff067816 */ /* 0x000fe40000000006 */
[----:B------:R-:W-:Y:S01]  /*0d10*/  ISETP.GE.U32.AND.EX P0, PT, R19, UR19, PT, P0 ;  /* 0x0000001313007c0c */ /* 0x000fe2000bf06100 */
[----:B------:R2:W-:-:S12]  /*0d20*/  STL [R1+0x94], R7 ;  /* 0x0000940701007387 */ /* 0x0005d80000100800 */
[----:B--2---:R-:W-:Y:S05]  /*0d30*/  @P0 BRA `(.L_x_10) ;  /* 0x0000000400680947 */ /* 0x004fea0003800000 */
[----:B------:R-:W2:Y:S01]  /*0d40*/  LDC.64 R14, c[0x0][0x728] ;  /* 0x0001ca00ff0e7b82 */ /* 0x000ea20000000a00 */
[----:B------:R-:W-:Y:S02]  /*0d50*/  IMAD.MOV.U32 R6, RZ, RZ, R18 ;  /* 0x000000ffff067224 */ /* 0x000fe400078e0012 */
[----:B------:R-:W-:-:S05]  /*0d60*/  IMAD.MOV.U32 R7, RZ, RZ, R19 ;  /* 0x000000ffff077224 */ /* 0x000fca00078e0013 */
[----:B------:R-:W3:Y:S08]  /*0d70*/  LDC R0, c[0x0][0x730] ;  /* 0x0001cc00ff007b82 */ /* 0x000ef00000000800 */
[----:B------:R-:W4:Y:S01]  /*0d80*/  LDC.64 R16, c[0x0][0x720] ;  /* 0x0001c800ff107b82 */ /* 0x000f220000000a00 */
[----:B--2---:R-:W-:-:S04]  /*0d90*/  ISETP.NE.U32.AND P0, PT, R14, RZ, PT ;  /* 0x000000ff0e00720c */ /* 0x004fc80003f05070 */
[----:B------:R-:W-:-:S13]  /*0da0*/  ISETP.NE.AND.EX P0, PT, R15, RZ, PT, P0 ;  /* 0x000000ff0f00720c */ /* 0x000fda0003f05300 */
[----:B---34-:R-:W-:Y:S05]  /*0db0*/  @!P0 BRA `(.L_x_11) ;  /* 0x0000000000288947 */ /* 0x018fea0003800000 */
[----:B------:R-:W2:Y:S02]  /*0dc0*/  LDC R11, c[0x0][0x734] ;  /* 0x0001cd00ff0b7b82 */ /* 0x000ea40000000800 */
[----:B--2---:R-:W-:-:S05]  /*0dd0*/  IADD3 R11, P0, R18, R11, RZ ;  /* 0x0000000b120b7210 */ /* 0x004fca0007f1e0ff */
[----:B0-----:R-:W-:-:S04]  /*0de0*/  IMAD.X R13, RZ, RZ, R19, P0 ;  /* 0x000000ffff0d7224 */ /* 0x001fc800000e0613 */
[----:B------:R-:W-:-:S04]  /*0df0*/  IMAD.WIDE.U32 R6, R13, R14, RZ ;  /* 0x0000000e0d067225 */ /* 0x000fc800078e00ff */
[----:B------:R-:W-:-:S04]  /*0e00*/  IMAD.WIDE.U32 R8, P0, R11, R15, R6 ;  /* 0x0000000f0b087225 */ /* 0x000fc80007800006 */
[----:B------:R-:W-:-:S04]  /*0e10*/  IMAD.WIDE.U32 R6, R11, R14, RZ ;  /* 0x0000000e0b067225 */ /* 0x000fc800078e00ff */
[----:B------:R-:W-:Y:S01]  /*0e20*/  IMAD.X R11, RZ, RZ, RZ, P0 ;  /* 0x000000ffff0b7224 */ /* 0x000fe200000e06ff */
[----:B------:R-:W-:Y:S01]  /*0e30*/  IADD3 RZ, P0, R7, R8, RZ ;  /* 0x0000000807ff7210 */ /* 0x000fe20007f1e0ff */
[----:B------:R-:W-:-:S04]  /*0e40*/  IMAD.MOV.U32 R10, RZ, RZ, R9 ;  /* 0x000000ffff0a7224 */ /* 0x000fc800078e0009 */
[----:B------:R-:W-:-:S08]  /*0e50*/  IMAD.WIDE.U32.X R6, R13, R15, R10, P0 ;  /* 0x0000000f0d067225 */ /* 0x000fd000000e040a */
.L_x_11:
[-CC-:B------:R-:W-:Y:S01]  /*0e60*/  SHF.R.U64 R25, R6, R0.reuse, R7.reuse ;  /* 0x0000000006197219 */ /* 0x180fe20000001207 */
[----:B0-----:R-:W0:Y:S01]  /*0e70*/  LDC R10, c[0x0][0x718] ;  /* 0x0001c600ff0a7b82 */ /* 0x001e220000000800 */
[----:B------:R-:W-:Y:S01]  /*0e80*/  SHF.R.U32.HI R5, RZ, R0, R7 ;  /* 0x00000000ff057219 */ /* 0x000fe20000011607 */
[----:B------:R-:W-:Y:S01]  /*0e90*/  IMAD.MOV.U32 R6, RZ, RZ, R18 ;  /* 0x000000ffff067224 */ /* 0x000fe200078e0012 */
[----:B------:R-:W-:Y:S01]  /*0ea0*/  IADD3 R9, P0, RZ, -R25, RZ ;  /* 0x80000019ff097210 */ /* 0x000fe20007f1e0ff */
[----:B------:R-:W-:Y:S01]  /*0eb0*/  IMAD.MOV.U32 R7, RZ, RZ, R19 ;  /* 0x000000ffff077224 */ /* 0x000fe200078e0013 */
[----:B------:R-:W-:Y:S01]  /*0ec0*/  I2FP.F32.U32 R0, R4 ;  /* 0x0000000400007245 */ /* 0x000fe20000201000 */
[----:B------:R-:W-:Y:S01]  /*0ed0*/  ULDC UR7, c[0x0][0x150] ;  /* 0x0000540000077ab9 */ /* 0x000fe20000000800 */
[----:B------:R-:W-:Y:S01]  /*0ee0*/  IADD3.X R11, RZ, ~R5, RZ, P0, !PT ;  /* 0x80000005ff0b7210 */ /* 0x000fe200007fe4ff */
[----:B------:R-:W2:Y:S01]  /*0ef0*/  LDC.64 R20, c[0x0][0x740] ;  /* 0x0001d000ff147b82 */ /* 0x000ea20000000a00 */
[----:B------:R-:W-:-:S04]  /*0f00*/  IMAD.WIDE.U32 R6, R9, R16, R6 ;  /* 0x0000001009067225 */ /* 0x000fc800078e0006 */
[----:B------:R-:W-:Y:S01]  /*0f10*/  FMUL R0, R0, UR7 ;  /* 0x0000000700007c20 */ /* 0x000fe20008400000 */
[----:B------:R-:W-:Y:S01]  /*0f20*/  ULDC UR7, c[0x0][0x154] ;  /* 0x0000550000077ab9 */ /* 0x000fe20000000800 */
[----:B------:R-:W-:Y:S01]  /*0f30*/  IMAD R8, R11, R16, RZ ;  /* 0x000000100b087224 */ /* 0x000fe200078e02ff */
[----:B------:R-:W3:Y:S03]  /*0f40*/  LDC R5, c[0x0][0x144] ;  /* 0x00005100ff057b82 */ /* 0x000ee60000000800 */
[----:B------:R-:W-:Y:S01]  /*0f50*/  IMAD R9, R9, R17, R8 ;  /* 0x0000001109097224 */ /* 0x000fe200078e0208 */
[----:B------:R-:W4:Y:S03]  /*0f60*/  F2I.U32.TRUNC.NTZ R0, R0 ;  /* 0x0000000000007305 */ /* 0x000f26000020f000 */
[----:B------:R-:W-:-:S02]  /*0f70*/  IMAD.IADD R7, R7, 0x1, R9 ;  /* 0x0000000107077824 */ /* 0x000fc400078e0209 */
[----:B------:R-:W-:Y:S01]  /*0f80*/  IMAD.MOV.U32 R9, RZ, RZ, -0x1 ;  /* 0xffffffffff097424 */ /* 0x000fe200078e00ff */
[----:B------:R-:W5:Y:S02]  /*0f90*/  LDC R16, c[0x0][0x708] ;  /* 0x0001c200ff107b82 */ /* 0x000f640000000800 */
[--C-:B0-----:R-:W-:Y:S02]  /*0fa0*/  SHF.R.U64 R14, R6, R10, R7.reuse ;  /* 0x0000000a060e7219 */ /* 0x101fe40000001207 */
[----:B------:R-:W-:Y:S02]  /*0fb0*/  I2FP.F32.U32 R6, R12 ;  /* 0x0000000c00067245 */ /* 0x000fe40000201000 */
[----:B------:R-:W-:Y:S02]  /*0fc0*/  SHF.R.U32.HI R7, RZ, R10, R7 ;  /* 0x0000000aff077219 */ /* 0x000fe40000011607 */
[----:B-1----:R-:W0:Y:S01]  /*0fd0*/  LDC R18, c[0x0][0x758] ;  /* 0x0001d600ff127b82 */ /* 0x002e220000000800 */
[----:B--2---:R-:W-:Y:S01]  /*0fe0*/  ISETP.NE.U32.AND P0, PT, R20, RZ, PT ;  /* 0x000000ff1400720c */ /* 0x004fe20003f05070 */
[----:B------:R-:W-:Y:S01]  /*0ff0*/  FMUL R6, R6, UR7 ;  /* 0x0000000706067c20 */ /* 0x000fe20008400000 */
[----:B----4-:R-:W-:-:S02]  /*1000*/  IMAD.MOV R8, RZ, RZ, -R0 ;  /* 0x000000ffff087224 */ /* 0x010fc400078e0a00 */
[----:B------:R-:W-:Y:S01]  /*1010*/  ISETP.NE.AND.EX P0, PT, R21, RZ, PT, P0 ;  /* 0x000000ff1500720c */ /* 0x000fe20003f05300 */
[----:B------:R1:W2:Y:S02]  /*1020*/  F2I.U32.TRUNC.NTZ R13, R6 ;  /* 0x00000006000d7305 */ /* 0x0002a4000020f000 */
[----:B------:R-:W4:Y:S01]  /*1030*/  LDC R15, c[0x0][0x148] ;  /* 0x00005200ff0f7b82 */ /* 0x000f220000000800 */
[----:B---3--:R-:W-:-:S07]  /*1040*/  IMAD R0, R5, R8, R4 ;  /* 0x0000000805007224 */ /* 0x008fce00078e0204 */
[----:B------:R-:W3:Y:S01]  /*1050*/  LDC R19, c[0x0][0x700] ;  /* 0x0001c000ff137b82 */ /* 0x000ee20000000800 */
[-CC-:B-----5:R-:W-:Y:S02]  /*1060*/  SHF.R.U64 R26, R14, R16.reuse, R7.reuse ;  /* 0x000000100e1a7219 */ /* 0x1a0fe40000001207 */
[----:B------:R-:W-:Y:S01]  /*1070*/  SHF.R.U32.HI R5, RZ, R16, R7 ;  /* 0x00000010ff057219 */ /* 0x000fe20000011607 */
[----:B------:R-:W-:-:S04]  /*1080*/  IMAD.MOV.U32 R7, RZ, RZ, 0x1 ;  /* 0x00000001ff077424 */ /* 0x000fc800078e00ff */
[----:B------:R-:W1:Y:S01]  /*1090*/  LDC R22, c[0x0][0x748] ;  /* 0x0001d200ff167b82 */ /* 0x000e620000000800 */
[-C--:B0-----:R-:W-:Y:S02]  /*10a0*/  SHF.L.U32 R4, R9, R18.reuse, RZ ;  /* 0x0000001209047219 */ /* 0x081fe400000006ff */
[--C-:B------:R-:W-:Y:S02]  /*10b0*/  SHF.R.U64 R16, R26, R18, R5.reuse ;  /* 0x000000121a107219 */ /* 0x100fe40000001205 */
[----:B------:R-:W-:Y:S02]  /*10c0*/  LOP3.LUT R11, RZ, R4, RZ, 0x33, !PT ;  /* 0x00000004ff0b7212 */ /* 0x000fe400078e33ff */
[-C--:B------:R-:W-:Y:S01]  /*10d0*/  SHF.R.U32.HI R5, RZ, R18.reuse, R5 ;  /* 0x00000012ff057219 */ /* 0x080fe20000011605 */
[----:B------:R-:W0:Y:S01]  /*10e0*/  LDC R23, c[0x0][0x738] ;  /* 0x0001ce00ff177b82 */ /* 0x000e220000000800 */
[----:B------:R-:W-:Y:S02]  /*10f0*/  SHF.L.U32 R10, R7, R18, RZ ;  /* 0x00000012070a7219 */ /* 0x000fe400000006ff */
[----:B------:R-:W-:-:S05]  /*1100*/  MOV R4, R16 ;  /* 0x0000001000047202 */ /* 0x000fca0000000f00 */
[----:B------:R-:W0:Y:S01]  /*1110*/  LDC R24, c[0x0][0x710] ;  /* 0x0001c400ff187b82 */ /* 0x000e220000000800 */
[----:B--2-4-:R-:W-:Y:S05]  /*1120*/  @!P0 BRA `(.L_x_12) ;  /* 0x0000000000288947 */ /* 0x014fea0003800000 */
[----:B------:R-:W2:Y:S02]  /*1130*/  LDC R9, c[0x0][0x74c] ;  /* 0x0001d300ff097b82 */ /* 0x000ea40000000800 */
[----:B--2---:R-:W-:-:S05]  /*1140*/  IADD3 R9, P0, R16, R9, RZ ;  /* 0x0000000910097210 */ /* 0x004fca0007f1e0ff */
[----:B------:R-:W-:-:S04]  /*1150*/  IMAD.X R17, RZ, RZ, R5, P0 ;  /* 0x000000ffff117224 */ /* 0x000fc800000e0605 */
[----:B------:R-:W-:-:S04]  /*1160*/  IMAD.WIDE.U32 R4, R17, R20, RZ ;  /* 0x0000001411047225 */ /* 0x000fc800078e00ff */
[----:B-1----:R-:W-:-:S04]  /*1170*/  IMAD.WIDE.U32 R6, P0, R9, R21, R4 ;  /* 0x0000001509067225 */ /* 0x002fc80007800004 */
[----:B------:R-:W-:-:S04]  /*1180*/  IMAD.WIDE.U32 R4, R9, R20, RZ ;  /* 0x0000001409047225 */ /* 0x000fc800078e00ff */
[----:B------:R-:W-:Y:S01]  /*1190*/  IMAD.X R9, RZ, RZ, RZ, P0 ;  /* 0x000000ffff097224 */ /* 0x000fe200000e06ff */
[----:B------:R-:W-:Y:S01]  /*11a0*/  IADD3 RZ, P0, R5, R6, RZ ;  /* 0x0000000605ff7210 */ /* 0x000fe20007f1e0ff */
[----:B------:R-:W-:-:S04]  /*11b0*/  IMAD.MOV.U32 R8, RZ, RZ, R7 ;  /* 0x000000ffff087224 */ /* 0x000fc800078e0007 */
[----:B------:R-:W-:-:S08]  /*11c0*/  IMAD.WIDE.U32.X R4, R17, R21, R8, P0 ;  /* 0x0000001511047225 */ /* 0x000fd000000e0408 */
.L_x_12:
[----:B-1----:R-:W-:Y:S01]  /*11d0*/  SHF.R.U64 R4, R4, R22, R5 ;  /* 0x0000001604047219 */ /* 0x002fe20000001205 */
[----:B---3--:R-:W-:Y:S01]  /*11e0*/  VIADD R5, R19, 0xffffffff ;  /* 0xffffffff13057836 */ /* 0x008fe20000000000 */
[----:B------:R-:W-:Y:S01]  /*11f0*/  LOP3.LUT R11, R26, R11, RZ, 0xc0, !PT ;  /* 0x0000000b1a0b7212 */ /* 0x000fe200078ec0ff */
[----:B------:R-:W-:Y:S02]  /*1200*/  IMAD.MOV R13, RZ, RZ, -R13 ;  /* 0x000000ffff0d7224 */ /* 0x000fe400078e0a0d */
[----:B------:R-:W-:Y:S01]  /*1210*/  IMAD.MOV R6, RZ, RZ, -R4 ;  /* 0x000000ffff067224 */ /* 0x000fe200078e0a04 */
[----:B------:R-:W-:Y:S01]  /*1220*/  LOP3.LUT R5, R14, R5, RZ, 0xc0, !PT ;  /* 0x000000050e057212 */ /* 0x000fe200078ec0ff */
[----:B------:R-:W-:Y:S02]  /*1230*/  IMAD R11, R10, R4, R11 ;  /* 0x000000040a0b7224 */ /* 0x000fe400078e020b */
[----:B------:R-:W-:Y:S02]  /*1240*/  @P3 IMAD R0, R15, R13, R12 ;  /* 0x0000000d0f003224 */ /* 0x000fe400078e020c */
[----:B0-----:R-:W-:Y:S01]  /*1250*/  IMAD R4, R6, R23, R16 ;  /* 0x0000001706047224 */ /* 0x001fe200078e0210 */
[----:B------:R-:W-:Y:S01]  /*1260*/  MOV R6, 0x1 ;  /* 0x0000000100067802 */ /* 0x000fe20000000f00 */
[----:B------:R-:W-:-:S02]  /*1270*/  IMAD R0, R11, R24, R0 ;  /* 0x000000180b007224 */ /* 0x000fc400078e0200 */
[----:B------:R-:W-:-:S05]  /*1280*/  IMAD R5, R4, R19, R5 ;  /* 0x0000001304057224 */ /* 0x000fca00078e0205 */
[----:B------:R-:W-:Y:S02]  /*1290*/  SEL R7, R5, R0, !P3 ;  /* 0x0000000005077207 */ /* 0x000fe40005800000 */
[----:B------:R-:W-:Y:S01]  /*12a0*/  SEL R4, R0, R5, !P3 ;  /* 0x0000000500047207 */ /* 0x000fe20005800000 */
[----:B------:R-:W-:Y:S02]  /*12b0*/  IMAD.MOV.U32 R0, RZ, RZ, R25 ;  /* 0x000000ffff007224 */ /* 0x000fe400078e0019 */
[----:B------:R2:W-:Y:S04]  /*12c0*/  STL [R1+0x94], R7 ;  /* 0x0000940701007387 */ /* 0x0005e80000100800 */
[----:B------:R2:W-:Y:S02]  /*12d0*/  STL [R1+0x88], R4 ;  /* 0x0000880401007387 */ /* 0x0005e40000100800 */
.L_x_10:
[----:B------:R-:W-:Y:S05]  /*12e0*/  @!P1 BRA `(.L_x_13) ;  /* 0x000000f400349947 */ /* 0x000fea0003800000 */
[----:B------:R-:W-:-:S06]  /*12f0*/  UISETP.GT.U32.AND UP0, UPT, UR12, 0x1, UPT ;  /* 0x000000010c00788c */ /* 0x000fcc000bf04070 */
[----:B------:R-:W-:-:S13]  /*1300*/  PLOP3.LUT P0, PT, PT, PT, UP0, 0x80, 0x0 ;  /* 0x000000000000781c */ /* 0x000fda0003f0f008 */
[----:B------:R-:W-:Y:S05]  /*1310*/  @P0 EXIT ;  /* 0x000000000000094d */ /* 0x000fea0003800000 */
.L_x_14:
[----:B------:R-:W-:-:S08]  /*1320*/  NOP ;  /* 0x0000000000007918 */ /* 0x000fd00000000000 */
[----:B------:R-:W3:Y:S02]  /*1330*/  USETMAXREG.TRY_ALLOC.CTAPOOL UP0, 0xe8 ;  /* 0x000000e8000079c8 */ /* 0x000ee40008000600 */
[----:B---3--:R-:W-:-:S13]  /*1340*/  PLOP3.LUT P0, PT, PT, PT, UP0, 0x80, 0x0 ;  /* 0x000000000000781c */ /* 0x008fda0003f0f008 */
[----:B------:R-:W-:Y:S05]  /*1350*/  @!P0 BRA `(.L_x_14) ;  /* 0xfffffffc00f08947 */ /* 0x000fea000383ffff */
[----:B------:R-:W-:-:S13]  /*1360*/  LOP3.LUT P0, RZ, R6, 0xff, RZ, 0xc0, !PT ;  /* 0x000000ff06ff7812 */ /* 0x000fda000780c0ff */
[----:B------:R-:W-:Y:S05]  /*1370*/  @!P0 EXIT ;  /* 0x000000000000894d */ /* 0x000fea0003800000 */
[----:B------:R-:W-:Y:S01]  /*1380*/  SHF.R.S32.HI R6, RZ, 0x1f, R3 ;  /* 0x0000001fff067819 */ /* 0x000fe20000011403 */
[----:B------:R-:W3:Y:S01]  /*1390*/  S2UR UR6, SR_CgaCtaId ;  /* 0x00000000000679c3 */ /* 0x000ee20000008800 */
[CC--:B------:R-:W-:Y:S01]  /*13a0*/  LEA.HI R2, R3.reuse, R3.reuse, RZ, 0x1 ;  /* 0x0000000303027211 */ /* 0x0c0fe200078f08ff */
[----:B------:R-:W-:Y:S01]  /*13b0*/  ULDC UR8, c[0x0][0x284] ;  /* 0x0000a10000087ab9 */ /* 0x000fe20000000800 */
[CC--:B--2---:R-:W-:Y:S01]  /*13c0*/  LEA.HI R4, R6.reuse, R3.reuse, RZ, 0x2 ;  /* 0x0000000306047211 */ /* 0x0c4fe200078f10ff */
[----:B------:R-:W-:Y:S01]  /*13d0*/  UIADD3 UR7, UR16, -0x1, URZ ;  /* 0xffffffff10077890 */ /* 0x000fe2000fffe03f */
[----:B------:R-:W-:Y:S01]  /*13e0*/  LEA.HI R6, R6, R3, RZ, 0x5 ;  /* 0x0000000306067211 */ /* 0x000fe200078f28ff */
[----:B------:R-:W-:Y:S01]  /*13f0*/  UMOV UR12, 0x400 ;  /* 0x00000400000c7882 */ /* 0x000fe20000000000 */
[--C-:B------:R-:W-:Y:S01]  /*1400*/  SHF.R.S32.HI R5, RZ, 0x2, R4.reuse ;  /* 0x00000002ff057819 */ /* 0x100fe20000011404 */
[----:B------:R-:W-:Y:S01]  /*1410*/  UISETP.LT.AND UP0, UPT, URZ, UR15, UPT ;  /* 0x0000000f3f00728c */ /* 0x000fe2000bf01270 */
[----:B------:R-:W-:Y:S01]  /*1420*/  SHF.R.S32.HI R8, RZ, 0x1f, R4 ;  /* 0x0000001fff087819 */ /* 0x000fe20000011404 */
[----:B------:R-:W-:Y:S01]  /*1430*/  ULOP3.LUT UR29, UR14, 0x1, URZ, 0xfc, !UPT ;  /* 0x000000010e1d7892 */ /* 0x000fe2000f8efc3f */
[----:B------:R-:W-:Y:S01]  /*1440*/  LOP3.LUT R4, R2, 0x3ffffe, RZ, 0xc0, !PT ;  /* 0x003ffffe02047812 */ /* 0x000fe200078ec0ff */
[----:B------:R-:W-:Y:S01]  /*1450*/  USEL UR13, URZ, UR15, UP0 ;  /* 0x0000000f3f0d7287 */ /* 0x000fe20008000000 */
[----:B------:R-:W-:Y:S01]  /*1460*/  LEA.HI R8, R8, R5, RZ, 0x3 ;  /* 0x0000000508087211 */ /* 0x000fe200078f18ff */
[----:B------:R-:W-:Y:S01]  /*1470*/  UISETP.NE.AND UP0, UPT, UR7, URZ, UPT ;  /* 0x0000003f0700728c */ /* 0x000fe2000bf05270 */
[----:B------:R-:W-:Y:S01]  /*1480*/  SHF.R.S32.HI R179, RZ, 0x5, R6 ;  /* 0x00000005ffb37819 */ /* 0x000fe20000011406 */
[----:B------:R-:W-:Y:S01]  /*1490*/  IMAD.IADD R4, R3, 0x1, -R4 ;  /* 0x0000000103047824 */ /* 0x000fe200078e0a04 */
[----:B------:R-:W-:Y:S01]  /*14a0*/  SHF.R.S32.HI R3, RZ, 0x1, R2 ;  /* 0x00000001ff037819 */ /* 0x000fe20000011402 */
[----:B------:R-:W-:Y:S01]  /*14b0*/  USHF.L.U32 UR28, UR15, 0x1, URZ ;  /* 0x000000010f1c7899 */ /* 0x000fe2000800063f */
[----:B------:R-:W-:Y:S01]  /*14c0*/  LOP3.LUT R8, R8, 0xfffffff8, RZ, 0xc0, !PT ;  /* 0xfffffff808087812 */ /* 0x000fe200078ec0ff */
[----:B------:R-:W-:Y:S01]  /*14d0*/  UIADD3 UR13, -UR13, UR15, URZ ;  /* 0x0000000f0d0d7290 */ /* 0x000fe2000fffe13f */
[----:B------:R-:W-:Y:S01]  /*14e0*/  LEA.HI R2, R2, R3, RZ, 0x1 ;  /* 0x0000000302027211 */ /* 0x000fe200078f08ff */
[----:B------:R-:W-:-:S02]  /*14f0*/  USEL UR31, URZ, 0x1, UP0 ;  /* 0x000000013f1f7887 */ /* 0x000fc40008000000 */
[----:B------:R-:W-:Y:S01]  /*1500*/  IMAD.IADD R8, R5, 0x1, -R8 ;  /* 0x0000000105087824 */ /* 0x000fe200078e0a08 */
[----:B------:R-:W-:Y:S01]  /*1510*/  LOP3.LUT R2, R2, 0x7fffffe, RZ, 0xc0, !PT ;  /* 0x07fffffe02027812 */ /* 0x000fe200078ec0ff */
[C---:B------:R-:W-:Y:S01]  /*1520*/  IMAD R5, R179.reuse, 0x2, R4 ;  /* 0x00000002b3057824 */ /* 0x040fe200078e0204 */
[----:B---3--:R-:W-:Y:S01]  /*1530*/  ULEA UR12, UR6, UR12, 0x18 ;  /* 0x0000000c060c7291 */ /* 0x008fe2000f8ec03f */
[----:B------:R-:W-:Y:S01]  /*1540*/  IMAD R178, R179, 0x10, R8 ;  /* 0x00000010b3b27824 */ /* 0x000fe200078e0208 */
[----:B------:R-:W-:Y:S01]  /*1550*/  USHF.L.U32 UR6, UR7, 0x3, URZ ;  /* 0x0000000307067899 */ /* 0x000fe2000800063f */
[----:B------:R-:W-:Y:S01]  /*1560*/  IMAD.IADD R2, R3, 0x1, -R2 ;  /* 0x0000000103027824 */ /* 0x000fe200078e0a02 */
[----:B------:R-:W-:Y:S01]  /*1570*/  UIADD3 UR30, UR12, 0x70, URZ ;  /* 0x000000700c1e7890 */ /* 0x000fe2000fffe03f */
[--C-:B------:R-:W-:Y:S01]  /*1580*/  IMAD R5, R5, 0x8, R8.reuse ;  /* 0x0000000805057824 */ /* 0x100fe200078e0208 */
[----:B------:R-:W-:Y:S01]  /*1590*/  ULOP3.LUT UR6, UR6, 0x8, URZ, 0xc0, !UPT ;  /* 0x0000000806067892 */ /* 0x000fe2000f8ec03f */
[----:B------:R-:W-:Y:S01]  /*15a0*/  IMAD R3, R179, -0x10, -R8 ;  /* 0xfffffff0b3037824 */ /* 0x000fe200078e0a08 */
[----:B------:R-:W-:Y:S01]  /*15b0*/  SHF.R.S32.HI R179, RZ, 0x1f, R178 ;  /* 0x0000001fffb37819 */ /* 0x000fe200000114b2 */
[----:B------:R-:W-:Y:S01]  /*15c0*/  ULEA UR16, UR16, UR30, 0x3 ;  /* 0x0000001e10107291 */ /* 0x000fe2000f8e183f */
[----:B------:R-:W-:Y:S01]  /*15d0*/  LEA R2, R5, R2, 0x2 ;  /* 0x0000000205027211 */ /* 0x000fe200078e10ff */
[----:B------:R-:W-:Y:S01]  /*15e0*/  VIADD R3, R3, UR8 ;  /* 0x0000000803037c36 */ /* 0x000fe20008000000 */
[----:B------:R-:W-:-:S02]  /*15f0*/  ULOP3.LUT UR32, UR6, 0x8, URZ, 0x3c, !UPT ;  /* 0x0000000806207892 */ /* 0x000fc4000f8e3c3f */
[----:B------:R-:W-:Y:S01]  /*1600*/  ULOP3.LUT UR17, UR6, 0x18, URZ, 0x3c, !UPT ;  /* 0x0000001806117892 */ /* 0x000fe2000f8e3c3f */
[----:B------:R-:W-:Y:S01]  /*1610*/  IMAD.SHL.U32 R2, R2, 0x20, RZ ;  /* 0x0000002002027824 */ /* 0x000fe200078e00ff */
[----:B------:R2:W-:Y:S04]  /*1620*/  STL [R1+0x9c], R3 ;  /* 0x00009c0301007387 */ /* 0x0005e80000100800 */
[----:B------:R-:W-:-:S05]  /*1630*/  SHF.R.S32.HI R2, RZ, 0x3, R2 ;  /* 0x00000003ff027819 */ /* 0x000fca0000011402 */
[----:B------:R2:W-:Y:S02]  /*1640*/  STL [R1+0x84], R2 ;  /* 0x0000840201007387 */ /* 0x0005e40000100800 */
.L_x_223:
[----:B-12---:R-:W-:Y:S01]  /*1650*/  IMAD.U32 R3, RZ, RZ, UR31 ;  /* 0x0000001fff037e24 */ /* 0x006fe2000f8e00ff */
[----:B------:R2:W-:Y:S01]  /*1660*/  STL [R1+0x80], RZ ;  /* 0x000080ff01007387 */ /* 0x0005e20000100800 */
[----:B------:R-:W-:-:S03]  /*1670*/  IMAD.MOV.U32 R2, RZ, RZ, RZ ;  /* 0x000000ffff027224 */ /* 0x000fc600078e00ff */
[----:B------:R-:W-:-:S04]  /*1680*/  SHF.L.U32 R3, R3, 0x1f, RZ ;  /* 0x0000001f03037819 */ /* 0x000fc800000006ff */
[----:B------:R-:W3:Y:S02]  /*1690*/  SYNCS.PHASECHK.TRANS64.TRYWAIT P0, [UR16+-0x8], R3 ;  /* 0xfffff803ff0075a7 */ /* 0x000ee40008000150 */
[----:B0-23--:R-:W-:Y:S05]  /*16a0*/  @!P0 BRA `(.L_x_15) ;  /* 0x0000010000e48947 */ /* 0x00dfea0003800000 */
.L_x_247:
[----:B------:R3:W-:Y:S01]  /*16b0*/  STL [R1+0x7c], RZ ;  /* 0x00007cff01007387 */ /* 0x0007e20000100800 */
[----:B------:R-:W-:Y:S01]  /*16c0*/  UISETP.GE.AND UP0, UPT, UR13, 0x1, UPT ;  /* 0x000000010d00788c */ /* 0x000fe2000bf06270 */
[----:B--2---:R-:W-:Y:S01]  /*16d0*/  IMAD.MOV.U32 R3, RZ, RZ, RZ ;  /* 0x000000ffff037224 */ /* 0x004fe200078e00ff */
[----:B------:R-:W-:Y:S01]  /*16e0*/  UMOV UR6, URZ ;  /* 0x0000003f00067c82 */ /* 0x000fe20008000000 */
[----:B------:R3:W-:Y:S01]  /*16f0*/  STL [R1+0x78], RZ ;  /* 0x000078ff01007387 */ /* 0x0007e20000100800 */
[----:B------:R-:W-:Y:S02]  /*1700*/  CS2R R4, SRZ ;  /* 0x0000000000047805 */ /* 0x000fe4000001ff00 */
[----:B------:R-:W-:Y:S02]  /*1710*/  CS2R R6, SRZ ;  /* 0x0000000000067805 */ /* 0x000fe4000001ff00 */
[----:B------:R-:W-:Y:S01]  /*1720*/  PLOP3.LUT P0, PT, PT, PT, UP0, 0x80, 0x0 ;  /* 0x000000000000781c */ /* 0x000fe20003f0f008 */
[----:B------:R3:W-:Y:S01]  /*1730*/  STL [R1+0x74], RZ ;  /* 0x000074ff01007387 */ /* 0x0007e20000100800 */
[----:B------:R-:W-:-:S02]  /*1740*/  CS2R R8, SRZ ;  /* 0x0000000000087805 */ /* 0x000fc4000001ff00 */
[----:B0-----:R-:W-:Y:S02]  /*1750*/  CS2R R10, SRZ ;  /* 0x00000000000a7805 */ /* 0x001fe4000001ff00 */
[----:B------:R-:W-:Y:S01]  /*1760*/  CS2R R12, SRZ ;  /* 0x00000000000c7805 */ /* 0x000fe2000001ff00 */
[----:B------:R3:W-:Y:S01]  /*1770*/  STL [R1+0x70], RZ ;  /* 0x000070ff01007387 */ /* 0x0007e20000100800 */
[----:B------:R-:W-:Y:S02]  /*1780*/  CS2R R14, SRZ ;  /* 0x00000000000e7805 */ /* 0x000fe4000001ff00 */
[----:B------:R-:W-:Y:S02]  /*1790*/  CS2R R16, SRZ ;  /* 0x0000000000107805 */ /* 0x000fe4000001ff00 */
[----:B-1----:R-:W-:Y:S01]  /*17a0*/  CS2R R18, SRZ ;  /* 0x0000000000127805 */ /* 0x002fe2000001ff00 */
[----:B------:R3:W-:Y:S01]  /*17b0*/  STL [R1+0x6c], RZ ;  /* 0x00006cff01007387 */ /* 0x0007e20000100800 */
[----:B------:R-:W-:-:S02]  /*17c0*/  CS2R R20, SRZ ;  /* 0x0000000000147805 */ /* 0x000fc4000001ff00 */
[----:B------:R-:W-:Y:S02]  /*17d0*/  CS2R R22, SRZ ;  /* 0x0000000000167805 */ /* 0x000fe4000001ff00 */
[----:B------:R-:W-:Y:S01]  /*17e0*/  CS2R R154, SRZ ;  /* 0x00000000009a7805 */ /* 0x000fe2000001ff00 */
[----:B------:R3:W-:Y:S01]  /*17f0*/  STL [R1+0x68], RZ ;  /* 0x000068ff01007387 */ /* 0x0007e20000100800 */
[----:B------:R-:W-:Y:S02]  /*1800*/  CS2R R156, SRZ ;  /* 0x00000000009c7805 */ /* 0x000fe4000001ff00 */
[----:B------:R-:W-:Y:S02]  /*1810*/  CS2R R158, SRZ ;  /* 0x00000000009e7805 */ /* 0x000fe4000001ff00 */
[----:B------:R-:W-:Y:S01]  /*1820*/  CS2R R160, SRZ ;  /* 0x0000000000a07805 */ /* 0x000fe2000001ff00 */
        /* <DEDUP_REMOVED lines=43> */
[----:B------:R-:W-:Y:S01]  /*1ae0*/  MOV R228, RZ ;  /* 0x000000ff00e47202 */ /* 0x000fe20000000f00 */
        /* <DEDUP_REMOVED lines=56> */
[----:B------:R3:W-:Y:S01]  /*1e70*/  STL [R1], RZ ;  /* 0x000000ff01007387 */ /* 0x0007e20000100800 */
[----:B------:R-:W-:Y:S02]  /*1e80*/  CS2R R108, SRZ ;  /* 0x00000000006c7805 */ /* 0x000fe4000001ff00 */
[----:B------:R-:W-:Y:S02]  /*1e90*/  CS2R R110, SRZ ;  /* 0x00000000006e7805 */ /* 0x000fe4000001ff00 */
[----:B------:R-:W-:Y:S02]  /*1ea0*/  CS2R R112, SRZ ;  /* 0x0000000000707805 */ /* 0x000fe4000001ff00 */
[----:B------:R-:W-:-:S02]  /*1eb0*/  CS2R R114, SRZ ;  /* 0x0000000000727805 */ /* 0x000fc4000001ff00 */
[----:B------:R-:W-:Y:S02]  /*1ec0*/  CS2R R116, SRZ ;  /* 0x0000000000747805 */ /* 0x000fe4000001ff00 */
[----:B------:R-:W-:Y:S02]  /*1ed0*/  CS2R R118, SRZ ;  /* 0x0000000000767805 */ /* 0x000fe4000001ff00 */
        /* <DEDUP_REMOVED lines=15> */
[----:B------:R-:W-:Y:S01]  /*1fd0*/  CS2R R150, SRZ ;  /* 0x0000000000967805 */ /* 0x000fe2000001ff00 */
[----:B---3--:R-:W-:Y:S06]  /*1fe0*/  @!P0 BRA `(.L_x_16) ;  /* 0x0000001000d48947 */ /* 0x008fec0003800000 */
[----:B------:R-:W-:Y:S01]  /*1ff0*/  IMAD.MOV.U32 R2, RZ, RZ, RZ ;  /* 0x000000ffff027224 */ /* 0x000fe200078e00ff */
[----:B------:R-:W-:Y:S01]  /*2000*/  UMOV UR6, URZ ;  /* 0x0000003f00067c82 */ /* 0x000fe20008000000 */
[----:B------:R-:W-:Y:S01]  /*2010*/  IMAD.U32 R229, RZ, RZ, UR4 ;  /* 0x00000004ffe57e24 */ /* 0x000fe2000f8e00ff */
[----:B------:R-:W-:Y:S01]  /*2020*/  UPLOP3.LUT UP0, UPT, UPT, UPT, UPT, 0x40, 0x0 ;  /* 0x000000000000789c */ /* 0x000fe20003f0e870 */
[----:B------:R-:W-:Y:S01]  /*2030*/  UMOV UR18, UR13 ;  /* 0x0000000d00127c82 */ /* 0x000fe20008000000 */
[----:B------:R-:W-:Y:S01]  /*2040*/  UMOV UR19, UR5 ;  /* 0x0000000500137c82 */ /* 0x000fe20008000000 */
[----:B------:R-:W-:Y:S01]  /*2050*/  UMOV UR20, UR5 ;  /* 0x0000000500147c82 */ /* 0x000fe20008000000 */
[----:B------:R-:W-:Y:S01]  /*2060*/  UMOV UR7, URZ ;  /* 0x0000003f00077c82 */ /* 0x000fe20008000000 */
[----:B------:R-:W-:-:S06]  /*2070*/  ULDC UR33, c[0x0][0x644] ;  /* 0x0001910000217ab9 */ /* 0x000fcc0000000800 */
.L_x_24:
[----:B------:R-:W-:-:S06]  /*2080*/  UISETP.NE.AND UP1, UPT, UR29, 0x3, UPT ;  /* 0x000000031d00788c */ /* 0x000fcc000bf25270 */
[----:B------:R-:W-:-:S13]  /*2090*/  PLOP3.LUT P1, PT, PT, PT, UP1, 0x80, 0x0 ;  /* 0x000000000000781c */ /* 0x000fda0003f2f018 */
[----:B-----5:R-:W-:Y:S05]  /*20a0*/  @!P1 BRA `(.L_x_17) ;  /* 0x0000000000049947 */ /* 0x020fea0003800000 */
[----:B------:R-:W-:Y:S01]  /*20b0*/  BPT.TRAP 0x1 ;  /* 0x000000040000795c */ /* 0x000fe20000300000 */
.L_x_17:
[----:B------:R-:W-:Y:S01]  /*20c0*/  ULEA UR8, UR19, UR12, 0x3 ;  /* 0x0000000c13087291 */ /* 0x000fe2000f8e183f */
[----:B------:R-:W-:-:S08]  /*20d0*/  SHF.L.U32 R152, R229, 0x1f, RZ ;  /* 0x0000001fe5987819 */ /* 0x000fd000000006ff */
[----:B------:R0:W1:Y:S01]  /*20e0*/  SYNCS.PHASECHK.TRANS64.TRYWAIT P0, [UR8], R152 ;  /* 0x00000098ff0075a7 */ /* 0x0000620008000148 */
[----:B------:R-:W-:Y:S05]  /*20f0*/  @!P1 BRA `(.L_x_18) ;  /* 0x0000000000049947 */ /* 0x000fea0003800000 */
[----:B------:R-:W-:Y:S01]  /*2100*/  BPT.TRAP 0x1 ;  /* 0x000000040000795c */ /* 0x000fe20000300000 */
.L_x_18:
[----:B-1----:R-:W-:Y:S05]  /*2110*/  @P0 BRA `(.L_x_19) ;  /* 0x0000000000080947 */ /* 0x002fea0003800000 */
[----:B------:R-:W1:Y:S02]  /*2120*/  SYNCS.PHASECHK.TRANS64.TRYWAIT P0, [UR8], R152 ;  /* 0x00000098ff0075a7 */ /* 0x000e640008000148 */
[----:B-1----:R-:W-:Y:S05]  /*2130*/  @!P0 BRA `(.L_x_20) ;  /* 0x000000f800588947 */ /* 0x002fea0003800000 */
.L_x_19:
[----:B------:R2:W-:Y:S04]  /*2140*/  STL [R1+0xa0], R0 ;  /* 0x0000a00001007387 */ /* 0x0005e80000100800 */
[----:B--2---:R-:W2:Y:S01]  /*2150*/  LDL R0, [R1+0x84] ;  /* 0x0000840001007983 */ /* 0x004ea20000100800 */
[----:B-1----:R-:W-:Y:S01]  /*2160*/  IMAD.U32 R153, RZ, RZ, UR19 ;  /* 0x00000013ff997e24 */ /* 0x002fe2000f8e00ff */
[----:B------:R-:W-:Y:S02]  /*2170*/  UIADD3 UR8, UR12, 0x180, URZ ;  /* 0x000001800c087890 */ /* 0x000fe4000fffe03f */
[----:B------:R-:W-:Y:S02]  /*2180*/  UIADD3 UR9, UR12, 0x6180, URZ ;  /* 0x000061800c097890 */ /* 0x000fe4000fffe03f */
[----:B------:R-:W-:-:S02]  /*2190*/  USHF.R.U32.HI UR8, URZ, 0x4, UR8 ;  /* 0x000000043f087899 */ /* 0x000fc40008011608 */
[----:B------:R-:W-:Y:S02]  /*21a0*/  USHF.R.U32.HI UR9, URZ, 0x4, UR9 ;  /* 0x000000043f097899 */ /* 0x000fe40008011609 */
[----:B------:R-:W-:Y:S02]  /*21b0*/  ULOP3.LUT UR8, UR8, 0x3fff, URZ, 0xc0, !UPT ;  /* 0x00003fff08087892 */ /* 0x000fe4000f8ec03f */
[----:B------:R-:W-:Y:S02]  /*21c0*/  ULOP3.LUT UR9, UR9, 0x3fff, URZ, 0xc0, !UPT ;  /* 0x00003fff09097892 */ /* 0x000fe4000f8ec03f */
[----:B------:R-:W-:Y:S02]  /*21d0*/  USEL UR7, UR7, URZ, !UP0 ;  /* 0x0000003f07077287 */ /* 0x000fe4000c000000 */
[----:B------:R-:W-:Y:S02]  /*21e0*/  ULOP3.LUT UR8, UR8, 0x10000, URZ, 0xfc, !UPT ;  /* 0x0001000008087892 */ /* 0x000fe4000f8efc3f */
[----:B------:R-:W-:-:S02]  /*21f0*/  ULOP3.LUT UR9, UR9, 0x10000, URZ, 0xfc, !UPT ;  /* 0x0001000009097892 */ /* 0x000fc4000f8efc3f */
[----:B------:R-:W-:Y:S02]  /*2200*/  UISETP.NE.U32.AND UP0, UPT, UR7, URZ, UPT ;  /* 0x0000003f0700728c */ /* 0x000fe4000bf05070 */
[----:B------:R-:W-:Y:S02]  /*2210*/  ULEA UR8, UR19, UR8, 0x8 ;  /* 0x0000000813087291 */ /* 0x000fe4000f8e403f */
[----:B------:R-:W-:Y:S01]  /*2220*/  ULEA UR10, UR19, UR9, 0xb ;  /* 0x00000009130a7291 */ /* 0x000fe2000f8e583f */
[----:B------:R-:W-:Y:S02]  /*2230*/  UMOV UR11, 0x40000040 ;  /* 0x40000040000b7882 */ /* 0x000fe40000000000 */
[----:B------:R-:W-:Y:S01]  /*2240*/  UMOV UR9, 0x80000020 ;  /* 0x8000002000097882 */ /* 0x000fe20000000000 */
[----:B--2---:R-:W-:Y:S02]  /*2250*/  IMAD R153, R153, 0x400, R0 ;  /* 0x0000040099997824 */ /* 0x004fe400078e0200 */
[----:B------:R1:W5:Y:S01]  /*2260*/  LDL.LU R0, [R1+0xa0] ;  /* 0x0000a00001007983 */ /* 0x0003620000300800 */
[----:B------:R-:W-:-:S03]  /*2270*/  UIADD3 UR6, UR6, 0x2, URZ ;  /* 0x0000000206067890 */ /* 0x000fc6000fffe03f */
[----:B0-----:R-:W-:Y:S04]  /*2280*/  LDS R152, [R153+UR12+0x36180] ;  /* 0x0361800c99987984 */ /* 0x001fe80008000800 */
[----:B------:R-:W0:Y:S02]  /*2290*/  LDS R153, [R153+UR12+0x36188] ;  /* 0x0361880c99997984 */ /* 0x000e240008000800 */
[----:B0-----:R-:W-:-:S06]  /*22a0*/  WARPGROUP.ARRIVE ;  /* 0x00000000000079c5 */ /* 0x001fcc0000000000 */
[----:B------:R-:W-:Y:S01]  /*22b0*/  QGMMA.SP.64x256x64.F32.E4M3.E4M3 R24, gdesc[UR8], R24, UP0, R152 ;  /* 0x07e09800081879f3 */ /* 0x000fe2000bf00a18 */
[----:B------:R-:W-:Y:S02]  /*22c0*/  UIADD3 UR8, UR8, 0x2, URZ ;  /* 0x0000000208087890 */ /* 0x000fe4000fffe03f */
[----:B------:R-:W-:Y:S01]  /*22d0*/  UIADD3 UR10, UR10, 0x4, URZ ;  /* 0x000000040a0a7890 */ /* 0x000fe2000fffe03f */
[----:B------:R-:W-:Y:S01]  /*22e0*/  UMOV UR9, 0x80000020 ;  /* 0x8000002000097882 */ /* 0x000fe20000000000 */
[----:B------:R-:W-:Y:S01]  /*22f0*/  UMOV UR11, 0x40000040 ;  /* 0x40000040000b7882 */ /* 0x000fe20000000000 */
[----:B------:R-:W-:-:S04]  /*2300*/  UISETP.NE.AND UP0, UPT, UR6, UR33, UPT ;  /* 0x000000210600728c */ /* 0x000fc8000bf05270 */
[----:B------:R-:W-:-:S04]  /*2310*/  USEL UR7, URZ, 0x1, UP0 ;  /* 0x000000013f077887 */ /* 0x000fc80008000000 */
[----:B------:R-:W-:-:S06]  /*2320*/  UISETP.NE.AND UP0, UPT, UR7, URZ, UPT ;  /* 0x0000003f0700728c */ /* 0x000fcc000bf05270 */
[----:B------:R-:W-:-:S12]  /*2330*/  PLOP3.LUT P0, PT, PT, PT, UP0, 0x80, 0x0 ;  /* 0x000000000000781c */ /* 0x000fd80003f0f008 */
[----:B------:R-:W-:Y:S03]  /*2340*/  QGMMA.SP.64x256x64.F32.E4M3.E4M3 R24, gdesc[UR8], R24, R153, gsb0 ;  /* 0x07e09900081879f3 */ /* 0x000fe60008000a18 */
[----:B------:R-:W-:Y:S02]  /*2350*/  WARPGROUP.DEPBAR.LE gsb0, 0x0 ;  /* 0x00008000000079c5 */ /* 0x000fe40000010000 */
[----:B-1----:R-:W-:Y:S05]  /*2360*/  @!P0 BRA `(.L_x_21) ;  /* 0x0000000c00988947 */ /* 0x002fea0003800000 */
[----:B------:R0:W-:Y:S01]  /*2370*/  STL [R1+0xac], R2 ;  /* 0x0000ac0201007387 */ /* 0x0001e20000100800 */
[----:B------:R-:W-:-:S01]  /*2380*/  FADD R227, R25, R227 ;  /* 0x000000e319e37221 */ /* 0x000fc20000000000 */
[----:B------:R-:W-:Y:S01]  /*2390*/  FADD R226, R26, R226 ;  /* 0x000000e21ae27221 */ /* 0x000fe20000000000 */
[----:B------:R-:W-:-:S01]  /*23a0*/  FADD R225, R27, R225 ;  /* 0x000000e11be17221 */ /* 0x000fc20000000000 */
[----:B0-----:R-:W2:Y:S04]  /*23b0*/  LDL.LU R2, [R1+0x3c] ;  /* 0x00003c0001027983 */ /* 0x001ea80000300800 */
[----:B------:R0:W-:Y:S01]  /*23c0*/  STL [R1+0xa8], R179 ;  /* 0x0000a8b301007387 */ /* 0x0001e20000100800 */
[----:B------:R-:W-:-:S01]  /*23d0*/  FADD R224, R28, R224 ;  /* 0x000000e01ce07221 */ /* 0x000fc20000000000 */
[----:B------:R-:W-:-:S02]  /*23e0*/  FADD R223, R29, R223 ;  /* 0x000000df1ddf7221 */ /* 0x000fc40000000000 */
[----:B0-----:R-:W3:Y:S04]  /*23f0*/  LDL.LU R179, [R1+0x38] ;  /* 0x0000380001b37983 */ /* 0x001ee80000300800 */
[----:B------:R0:W-:Y:S01]  /*2400*/  STL [R1+0xa4], R178 ;  /* 0x0000a4b201007387 */ /* 0x0001e20000100800 */
[----:B------:R-:W-:-:S03]  /*2410*/  FADD R222, R30, R222 ;  /* 0x000000de1ede7221 */ /* 0x000fc60000000000 */
[----:B0-----:R-:W4:Y:S04]  /*2420*/  LDL.LU R178, [R1+0x34] ;  /* 0x0000340001b27983 */ /* 0x001f280000300800 */
[----:B-----5:R0:W-:Y:S01]  /*2430*/  STL [R1+0xa0], R0 ;  /* 0x0000a00001007387 */ /* 0x0201e20000100800 */
[----:B------:R-:W-:-:S03]  /*2440*/  FADD R221, R31, R221 ;  /* 0x000000dd1fdd7221 */ /* 0x000fc60000000000 */
[----:B0-----:R-:W4:Y:S01]  /*2450*/  LDL.LU R0, [R1+0x30] ;  /* 0x0000300001007983 */ /* 0x001f220000300800 */
[----:B------:R-:W-:-:S03]  /*2460*/  FADD R228, R24, R228 ;  /* 0x000000e418e47221 */ /* 0x000fc60000000000 */
[----:B------:R0:W-:Y:S01]  /*2470*/  STL [R1+0xb0], R227 ;  /* 0x0000b0e301007387 */ /* 0x0001e20000100800 */
[----:B------:R-:W-:-:S03]  /*2480*/  FADD R220, R32, R220 ;  /* 0x000000dc20dc7221 */ /* 0x000fc60000000000 */
[----:B0-----:R-:W4:Y:S04]  /*2490*/  LDL.LU R227, [R1+0x2c] ;  /* 0x00002c0001e37983 */ /* 0x001f280000300800 */
        /* <DEDUP_REMOVED lines=12> */
[----:B------:R0:W-:Y:S04]  /*2560*/  STL [R1+0xc4], R222 ;  /* 0x0000c4de01007387 */ /* 0x0001e80000100800 */
        /* <DEDUP_REMOVED lines=12> */
[----:B0-----:R-:W4:Y:S01]  /*2630*/  LDL.LU R216, [R1] ;  /* 0x0000000001d87983 */ /* 0x001f220000300800 */
[----:B------:R-:W-:-:S01]  /*2640*/  FADD R215, R37, R215 ;  /* 0x000000d725d77221 */ /* 0x000fc20000000000 */
[----:B------:R-:W-:Y:S01]  /*2650*/  FADD R214, R38, R214 ;  /* 0x000000d626d67221 */ /* 0x000fe20000000000 */
[----:B------:R-:W-:-:S01]  /*2660*/  FADD R213, R39, R213 ;  /* 0x000000d527d57221 */ /* 0x000fc20000000000 */
[----:B------:R-:W-:Y:S01]  /*2670*/  FADD R212, R40, R212 ;  /* 0x000000d428d47221 */ /* 0x000fe20000000000 */
[----:B------:R-:W-:-:S01]  /*2680*/  FADD R211, R41, R211 ;  /* 0x000000d329d37221 */ /* 0x000fc20000000000 */
[----:B------:R0:W-:Y:S01]  /*2690*/  STL [R1+0xe0], R215 ;  /* 0x0000e0d701007387 */ /* 0x0001e20000100800 */
[----:B------:R-:W-:-:S01]  /*26a0*/  FADD R210, R42, R210 ;  /* 0x000000d22ad27221 */ /* 0x000fc20000000000 */
[----:B------:R-:W-:Y:S01]  /*26b0*/  FADD R209, R43, R209 ;  /* 0x000000d12bd17221 */ /* 0x000fe20000000000 */
        /* <DEDUP_REMOVED lines=74> */
[----:B--2---:R-:W-:-:S01]  /*2b60*/  FADD R2, R133, R2 ;  /* 0x0000000285027221 */ /* 0x004fc20000000000 */
[----:B---3--:R-:W-:Y:S01]  /*2b70*/  FADD R179, R132, R179 ;  /* 0x000000b384b37221 */ /* 0x008fe20000000000 */
[----:B----4-:R-:W-:-:S01]  /*2b80*/  FADD R178, R131, R178 ;  /* 0x000000b283b27221 */ /* 0x010fc20000000000 */
        /* <DEDUP_REMOVED lines=12> */
[----:B------:R-:W-:-:S05]  /*2c50*/  FADD R216, R118, R216 ;  /* 0x000000d876d87221 */ /* 0x000fca0000000000 */
[----:B------:R1:W-:Y:S04]  /*2c60*/  STL [R1], R216 ;  /* 0x000000d801007387 */ /* 0x0003e80000100800 */
[----:B------:R2:W-:Y:S04]  /*2c70*/  STL [R1+0x4], R217 ;  /* 0x000004d901007387 */ /* 0x0005e80000100800 */
        /* <DEDUP_REMOVED lines=10> */
[----:B------:R-:W-:Y:S04]  /*2d20*/  STL [R1+0x30], R0 ;  /* 0x0000300001007387 */ /* 0x000fe80000100800 */
[----:B0-----:R-:W4:Y:S04]  /*2d30*/  LDL.LU R215, [R1+0x40] ;  /* 0x0000400001d77983 */ /* 0x001f280000300800 */
[----:B------:R-:W-:Y:S04]  /*2d40*/  STL [R1+0x34], R178 ;  /* 0x000034b201007387 */ /* 0x000fe80000100800 */
[----:B-1----:R-:W4:Y:S04]  /*2d50*/  LDL.LU R216, [R1+0x44] ;  /* 0x0000440001d87983 */ /* 0x002f280000300800 */
[----:B------:R-:W-:Y:S04]  /*2d60*/  STL [R1+0x38], R179 ;  /* 0x000038b301007387 */ /* 0x000fe80000100800 */
[----:B--2---:R-:W2:Y:S04]  /*2d70*/  LDL.LU R217, [R1+0x48] ;  /* 0x0000480001d97983 */ /* 0x004ea80000300800 */
[----:B------:R0:W-:Y:S04]  /*2d80*/  STL [R1+0x3c], R2 ;  /* 0x00003c0201007387 */ /* 0x0001e80000100800 */
[----:B---3--:R-:W3:Y:S04]  /*2d90*/  LDL.LU R218, [R1+0x4c] ;  /* 0x00004c0001da7983 */ /* 0x008ee80000300800 */
[----:B----4-:R-:W4:Y:S04]  /*2da0*/  LDL.LU R219, [R1+0x50] ;  /* 0x0000500001db7983 */ /* 0x010f280000300800 */
[----:B------:R-:W4:Y:S04]  /*2db0*/  LDL.LU R220, [R1+0x54] ;  /* 0x0000540001dc7983 */ /* 0x000f280000300800 */
[----:B------:R-:W4:Y:S04]  /*2dc0*/  LDL.LU R221, [R1+0x58] ;  /* 0x0000580001dd7983 */ /* 0x000f280000300800 */
[----:B------:R-:W4:Y:S04]  /*2dd0*/  LDL.LU R222, [R1+0x5c] ;  /* 0x00005c0001de7983 */ /* 0x000f280000300800 */
[----:B------:R-:W4:Y:S04]  /*2de0*/  LDL.LU R223, [R1+0x60] ;  /* 0x0000600001df7983 */ /* 0x000f280000300800 */
[----:B------:R-:W4:Y:S04]  /*2df0*/  LDL.LU R224, [R1+0x64] ;  /* 0x0000640001e07983 */ /* 0x000f280000300800 */
[----:B------:R-:W4:Y:S04]  /*2e00*/  LDL.LU R225, [R1+0x68] ;  /* 0x0000680001e17983 */ /* 0x000f280000300800 */
[----:B------:R-:W4:Y:S04]  /*2e10*/  LDL.LU R226, [R1+0x6c] ;  /* 0x00006c0001e27983 */ /* 0x000f280000300800 */
[----:B------:R-:W4:Y:S04]  /*2e20*/  LDL.LU R227, [R1+0x70] ;  /* 0x0000700001e37983 */ /* 0x000f280000300800 */
[----:B0-----:R-:W4:Y:S04]  /*2e30*/  LDL.LU R2, [R1+0x74] ;  /* 0x0000740001027983 */ /* 0x001f280000300800 */
[----:B------:R-:W4:Y:S04]  /*2e40*/  LDL.LU R179, [R1+0x78] ;  /* 0x0000780001b37983 */ /* 0x000f280000300800 */
[----:B------:R-:W4:Y:S04]  /*2e50*/  LDL.LU R178, [R1+0x7c] ;  /* 0x00007c0001b27983 */ /* 0x000f280000300800 */
[----:B------:R-:W4:Y:S01]  /*2e60*/  LDL.LU R0, [R1+0x80] ;  /* 0x0000800001007983 */ /* 0x000f220000300800 */
[----:B------:R-:W-:-:S05]  /*2e70*/  FADD R215, R134, R215 ;  /* 0x000000d786d77221 */ /* 0x000fca0000000000 */
[----:B------:R0:W-:Y:S01]  /*2e80*/  STL [R1+0x40], R215 ;  /* 0x000040d701007387 */ /* 0x0001e20000100800 */
[----:B------:R-:W-:-:S03]  /*2e90*/  FADD R216, R135, R216 ;  /* 0x000000d887d87221 */ /* 0x000fc60000000000 */
[----:B0-----:R0:W5:Y:S01]  /*2ea0*/  LDL.LU R215, [R1+0xe0] ;  /* 0x0000e00001d77983 */ /* 0x0011620000300800 */
[----:B--2---:R-:W-:-:S03]  /*2eb0*/  FADD R217, R136, R217 ;  /* 0x000000d988d97221 */ /* 0x004fc60000000000 */
[----:B------:R1:W-:Y:S01]  /*2ec0*/  STL [R1+0x44], R216 ;  /* 0x000044d801007387 */ /* 0x0003e20000100800 */
[----:B---3--:R-:W-:-:S01]  /*2ed0*/  FADD R218, R137, R218 ;  /* 0x000000da89da7221 */ /* 0x008fc20000000000 */
[----:B----4-:R-:W-:Y:S02]  /*2ee0*/  FADD R219, R138, R219 ;  /* 0x000000db8adb7221 */ /* 0x010fe40000000000 */
[----:B-1----:R0:W5:Y:S01]  /*2ef0*/  LDL.LU R216, [R1+0xdc] ;  /* 0x0000dc0001d87983 */ /* 0x0021620000300800 */
[----:B------:R-:W-:-:S03]  /*2f00*/  FADD R220, R139, R220 ;  /* 0x000000dc8bdc7221 */ /* 0x000fc60000000000 */
[----:B------:R1:W-:Y:S01]  /*2f10*/  STL [R1+0x48], R217 ;  /* 0x000048d901007387 */ /* 0x0003e20000100800 */
[----:B------:R-:W-:-:S03]  /*2f20*/  FADD R221, R140, R221 ;  /* 0x000000dd8cdd7221 */ /* 0x000fc60000000000 */
[----:B-1----:R0:W5:Y:S01]  /*2f30*/  LDL.LU R217, [R1+0xd8] ;  /* 0x0000d80001d97983 */ /* 0x0021620000300800 */
[----:B------:R-:W-:-:S03]  /*2f40*/  FADD R222, R141, R222 ;  /* 0x000000de8dde7221 */ /* 0x000fc60000000000 */
[----:B------:R1:W-:Y:S01]  /*2f50*/  STL [R1+0x4c], R218 ;  /* 0x00004cda01007387 */ /* 0x0003e20000100800 */
[----:B------:R-:W-:-:S01]  /*2f60*/  FADD R223, R142, R223 ;  /* 0x000000df8edf7221 */ /* 0x000fc20000000000 */
[----:B------:R-:W-:Y:S02]  /*2f70*/  FADD R224, R143, R224 ;  /* 0x000000e08fe07221 */ /* 0x000fe40000000000 */
[----:B-1----:R0:W5:Y:S04]  /*2f80*/  LDL.LU R218, [R1+0xd4] ;  /* 0x0000d40001da7983 */ /* 0x0021680000300800 */
[----:B------:R1:W-:Y:S01]  /*2f90*/  STL [R1+0x50], R219 ;  /* 0x000050db01007387 */ /* 0x0003e20000100800 */
[----:B------:R-:W-:-:S01]  /*2fa0*/  FADD R225, R144, R225 ;  /* 0x000000e190e17221 */ /* 0x000fc20000000000 */
[----:B------:R-:W-:-:S02]  /*2fb0*/  FADD R226, R145, R226 ;  /* 0x000000e291e27221 */ /* 0x000fc40000000000 */
[----:B-1----:R0:W5:Y:S04]  /*2fc0*/  LDL.LU R219, [R1+0xd0] ;  /* 0x0000d00001db7983 */ /* 0x0021680000300800 */
[----:B------:R1:W-:Y:S01]  /*2fd0*/  STL [R1+0x54], R220 ;  /* 0x000054dc01007387 */ /* 0x0003e20000100800 */
[----:B------:R-:W-:-:S03]  /*2fe0*/  FADD R227, R146, R227 ;  /* 0x000000e392e37221 */ /* 0x000fc60000000000 */
        /* <DEDUP_REMOVED lines=13> */
[----:B------:R1:W-:Y:S04]  /*30c0*/  STL [R1+0x68], R225 ;  /* 0x000068e101007387 */ /* 0x0003e80000100800 */
[----:B-1----:R0:W5:Y:S04]  /*30d0*/  LDL.LU R225, [R1+0xb8] ;  /* 0x0000b80001e17983 */ /* 0x0021680000300800 */
[----:B------:R1:W-:Y:S04]  /*30e0*/  STL [R1+0x6c], R226 ;  /* 0x00006ce201007387 */ /* 0x0003e80000100800 */
[----:B-1----:R0:W5:Y:S04]  /*30f0*/  LDL.LU R226, [R1+0xb4] ;  /* 0x0000b40001e27983 */ /* 0x0021680000300800 */
[----:B------:R1:W-:Y:S04]  /*3100*/  STL [R1+0x70], R227 ;  /* 0x000070e301007387 */ /* 0x0003e80000100800 */
[----:B-1----:R0:W5:Y:S04]  /*3110*/  LDL.LU R227, [R1+0xb0] ;  /* 0x0000b00001e37983 */ /* 0x0021680000300800 */
[----:B------:R1:W-:Y:S04]  /*3120*/  STL [R1+0x74], R2 ;  /* 0x0000740201007387 */ /* 0x0003e80000100800 */
[----:B-1----:R-:W2:Y:S04]  /*3130*/  LDL.LU R2, [R1+0xac] ;  /* 0x0000ac0001027983 */ /* 0x002ea80000300800 */
[----:B------:R1:W-:Y:S04]  /*3140*/  STL [R1+0x78], R179 ;  /* 0x000078b301007387 */ /* 0x0003e80000100800 */
[----:B-1----:R0:W5:Y:S04]  /*3150*/  LDL.LU R179, [R1+0xa8] ;  /* 0x0000a80001b37983 */ /* 0x0021680000300800 */
[----:B------:R1:W-:Y:S04]  /*3160*/  STL [R1+0x7c], R178 ;  /* 0x00007cb201007387 */ /* 0x0003e80000100800 */
[----:B-1----:R0:W5:Y:S04]  /*3170*/  LDL.LU R178, [R1+0xa4] ;  /* 0x0000a40001b27983 */ /* 0x0021680000300800 */
[----:B------:R1:W-:Y:S04]  /*3180*/  STL [R1+0x80], R0 ;  /* 0x0000800001007387 */ /* 0x0003e80000100800 */
[----:B-1----:R0:W5:Y:S01]  /*3190*/  LDL.LU R0, [R1+0xa0] ;  /* 0x0000a00001007983 */ /* 0x0021620000300800 */
[----:B------:R-:W-:-:S02]  /*31a0*/  WARPGROUP.DEPBAR.LE gsb0, 0x0 ;  /* 0x00008000000079c5 */ /* 0x000fc40000010000 */
[----:B------:R-:W-:Y:S01]  /*31b0*/  UMOV UR6, URZ ;  /* 0x0000003f00067c82 */ /* 0x000fe20008000000 */
[----:B0-2---:R-:W-:-:S07]  /*31c0*/  FADD R2, R2, R151 ;  /* 0x0000009702027221 */ /* 0x005fce0000000000 */
.L_x_21:
[----:B------:R-:W-:Y:S05]  /*31d0*/  @!P1 BRA `(.L_x_22) ;  /* 0x0000000000049947 */ /* 0x000fea0003800000 */
[----:B------:R-:W-:Y:S01]  /*31e0*/  BPT.TRAP 0x1 ;  /* 0x000000040000795c */ /* 0x000fe20000300000 */
.L_x_22:
[----:B------:R-:W-:Y:S02]  /*31f0*/  UISETP.GT.U32.AND UP1, UPT, UR14, 0x1, UPT ;  /* 0x000000010e00788c */ /* 0x000fe4000bf24070 */
[----:B------:R-:W-:-:S04]  /*3200*/  ULEA UR7, UR20, UR12, 0x3 ;  /* 0x0000000c14077291 */ /* 0x000fc8000f8e183f */
[----:B------:R-:W-:Y:S01]  /*3210*/  UIADD3 UR7, UR7, 0x30, URZ ;  /* 0x0000003007077890 */ /* 0x000fe2000fffe03f */
[----:B------:R-:W-:-:S03]  /*3220*/  PLOP3.LUT P0, PT, PT, PT, UP1, 0x80, 0x0 ;  /* 0x000000000000781c */ /* 0x000fc60003f0f018 */
[----:B------:R-:W-:-:S09]  /*3230*/  UPRMT UR7, URZ, 0x654, UR7 ;  /* 0x000006543f077896 */ /* 0x000fd20008000007 */
[----:B------:R-:W-:Y:S01]  /*3240*/  SYNCS.ARRIVE.TRANS64.RED.A1T0 RZ, [UR7], RZ ;  /* 0x000000ffffff79a7 */ /* 0x000fe20008100407 */
[----:B------:R-:W-:Y:S05]  /*3250*/  @P0 BRA `(.L_x_23) ;  /* 0x0000000000040947 */ /* 0x000fea0003800000 */
[----:B------:R-:W-:Y:S01]  /*3260*/  BPT.TRAP 0x1 ;  /* 0x000000040000795c */ /* 0x000fe20000300000 */
.L_x_23:
[----:B------:R-:W-:Y:S02]  /*3270*/  UISETP.GT.AND UP3, UPT, UR18, 0x1, UPT ;  /* 0x000000011200788c */ /* 0x000fe4000bf64270 */
[----:B------:R-:W-:Y:S02]  /*3280*/  UIADD3 UR19, UR19, 0x1, URZ ;  /* 0x0000000113137890 */ /* 0x000fe4000fffe03f */
[----:B------:R-:W-:Y:S02]  /*3290*/  UIADD3 UR20, UR20, 0x1, URZ ;  /* 0x0000000114147890 */ /* 0x000fe4000fffe03f */
[----:B------:R-:W-:Y:S01]  /*32a0*/  PLOP3.LUT P0, PT, PT, PT, UP3, 0x80, 0x0 ;  /* 0x000000000000781c */ /* 0x000fe20003f0f038 */
[----:B------:R-:W-:Y:S02]  /*32b0*/  UISETP.NE.AND UP1, UPT, UR19, 0x6, UPT ;  /* 0x000000061300788c */ /* 0x000fe4000bf25270 */
[----:B------:R-:W-:Y:S02]  /*32c0*/  UISETP.NE.AND UP2, UPT, UR20, 0x6, UPT ;  /* 0x000000061400788c */ /* 0x000fe4000bf45270 */
[----:B------:R-:W-:-:S02]  /*32d0*/  USEL UR7, URZ, 0x1, UP1 ;  /* 0x000000013f077887 */ /* 0x000fc40008800000 */
[----:B------:R-:W-:Y:S02]  /*32e0*/  UIADD3 UR18, UR18, -0x1, URZ ;  /* 0xffffffff12127890 */ /* 0x000fe4000fffe03f */
[----:B------:R-:W-:Y:S02]  /*32f0*/  USEL UR19, UR19, URZ, UP1 ;  /* 0x0000003f13137287 */ /* 0x000fe40008800000 */
[----:B------:R-:W-:Y:S01]  /*3300*/  LOP3.LUT R229, R229, UR7, RZ, 0x3c, !PT ;  /* 0x00000007e5e57c12 */ /* 0x000fe2000f8e3cff */
[----:B------:R-:W-:Y:S01]  /*3310*/  USEL UR20, UR20, URZ, UP2 ;  /* 0x0000003f14147287 */ /* 0x000fe20009000000 */
[----:B------:R-:W-:Y:S01]  /*3320*/  UMOV UR7, 0x1 ;  /* 0x0000000100077882 */ /* 0x000fe20000000000 */
[----:B------:R-:W-:Y:S10]  /*3330*/  @P0 BRA `(.L_x_24) ;  /* 0xffffffec00500947 */ /* 0x000ff4000383ffff */
.L_x_16:
[----:B------:R0:W-:Y:S04]  /*3340*/  STL [R1+0x98], R2 ;  /* 0x0000980201007387 */ /* 0x0001e80000100800 */
[----:B0-----:R-:W2:Y:S04]  /*3350*/  LDL.LU R2, [R1+0x80] ;  /* 0x0000800001027983 */ /* 0x001ea80000300800 */
[----:B--2---:R0:W-:Y:S04]  /*3360*/  STL [R1+0x80], R2 ;  /* 0x0000800201007387 */ /* 0x0041e80000100800 */
        /* <DEDUP_REMOVED lines=55> */
[----:B------:R0:W5:Y:S01]  /*36e0*/  LDL.LU R229, [R1+0xc] ;  /* 0x00000c0001e57983 */ /* 0x0001620000300800 */
[----:B------:R-:W-:-:S04]  /*36f0*/  UISETP.NE.AND UP0, UPT, UR6, URZ, UPT ;  /* 0x0000003f0600728c */ /* 0x000fc8000bf05270 */
[----:B------:R-:W-:-:S06]  /*3700*/  USEL UR6, URZ, 0x1, !UP0 ;  /* 0x000000013f067887 */ /* 0x000fcc000c000000 */
[----:B------:R-:W-:Y:S01]  /*3710*/  ISETP.NE.AND P0, PT, RZ, UR6, PT ;  /* 0x00000006ff007c0c */ /* 0x000fe2000bf05270 */
[----:B--2---:R1:W-:Y:S04]  /*3720*/  STL [R1+0x10], R2 ;  /* 0x0000100201007387 */ /* 0x0043e80000100800 */
[----:B------:R0:W5:Y:S04]  /*3730*/  LDL.LU R153, [R1+0x8] ;  /* 0x0000080001997983 */ /* 0x0001680000300800 */
[----:B------:R0:W5:Y:S04]  /*3740*/  LDL.LU R152, [R1+0x4] ;  /* 0x0000040001987983 */ /* 0x0001680000300800 */
[----:B-1----:R0:W5:Y:S01]  /*3750*/  LDL.LU R2, [R1] ;  /* 0x0000000001027983 */ /* 0x0021620000300800 */
[----:B------:R-:W-:Y:S05]  /*3760*/  @!P0 BRA `(.L_x_25) ;  /* 0x0000000c00e48947 */ /* 0x000fea0003800000 */
[----:B-----5:R1:W-:Y:S04]  /*3770*/  STL [R1+0xa8], R179 ;  /* 0x0000a8b301007387 */ /* 0x0203e80000100800 */
[----:B-1----:R-:W2:Y:S04]  /*3780*/  LDL.LU R179, [R1+0x7c] ;  /* 0x00007c0001b37983 */ /* 0x002ea80000300800 */
[----:B--2---:R1:W-:Y:S04]  /*3790*/  STL [R1+0xac], R179 ;  /* 0x0000acb301007387 */ /* 0x0043e80000100800 */
        /* <DEDUP_REMOVED lines=53> */
[----:B------:R1:W-:Y:S04]  /*3af0*/  STL [R1+0xa4], R178 ;  /* 0x0000a4b201007387 */ /* 0x0003e80000100800 */
[----:B-1----:R-:W3:Y:S04]  /*3b00*/  LDL.LU R178, [R1+0x80] ;  /* 0x0000800001b27983 */ /* 0x002ee80000300800 */
[----:B------:R1:W-:Y:S04]  /*3b10*/  STL [R1+0xa0], R0 ;  /* 0x0000a00001007387 */ /* 0x0003e80000100800 */
[----:B-1----:R-:W4:Y:S01]  /*3b20*/  LDL.LU R0, [R1+0x98] ;  /* 0x0000980001007983 */ /* 0x002f220000300800 */
[----:B------:R-:W-:Y:S01]  /*3b30*/  FADD R228, R24, R228 ;  /* 0x000000e418e47221 */ /* 0x000fe20000000000 */
        /* <DEDUP_REMOVED lines=97> */
[----:B--2---:R-:W-:-:S05]  /*4150*/  FADD R179, R122, R179 ;  /* 0x000000b37ab37221 */ /* 0x004fca0000000000 */
[----:B------:R1:W-:Y:S04]  /*4160*/  STL [R1+0x10], R179 ;  /* 0x000010b301007387 */ /* 0x0003e80000100800 */
[----:B-1----:R-:W2:Y:S02]  /*4170*/  LDL.LU R179, [R1+0x114] ;  /* 0x0001140001b37983 */ /* 0x002ea40000300800 */
        /* <DEDUP_REMOVED lines=77> */
[----:B-1----:R-:W2:Y:S01]  /*4650*/  LDL.LU R179, [R1+0xac] ;  /* 0x0000ac0001b37983 */ /* 0x002ea20000300800 */
[----:B---3--:R-:W-:Y:S01]  /*4660*/  FADD R178, R150, R178 ;  /* 0x000000b296b27221 */ /* 0x008fe20000000000 */
[----:B----4-:R-:W-:Y:S01]  /*4670*/  FADD R0, R151, R0 ;  /* 0x0000000097007221 */ /* 0x010fe20000000000 */
[----:B--2---:R-:W-:-:S05]  /*4680*/  FADD R179, R149, R179 ;  /* 0x000000b395b37221 */ /* 0x004fca0000000000 */
[----:B------:R1:W-:Y:S04]  /*4690*/  STL [R1+0x7c], R179 ;  /* 0x00007cb301007387 */ /* 0x0003e80000100800 */
[----:B-1----:R1:W5:Y:S04]  /*46a0*/  LDL.LU R179, [R1+0xa8] ;  /* 0x0000a80001b37983 */ /* 0x0023680000300800 */
[----:B------:R2:W-:Y:S04]  /*46b0*/  STL [R1+0x80], R178 ;  /* 0x000080b201007387 */ /* 0x0005e80000100800 */
[----:B--2---:R1:W5:Y:S04]  /*46c0*/  LDL.LU R178, [R1+0xa4] ;  /* 0x0000a40001b27983 */ /* 0x0043680000300800 */
[----:B------:R2:W-:Y:S04]  /*46d0*/  STL [R1+0x98], R0 ;  /* 0x0000980001007387 */ /* 0x0005e80000100800 */
[----:B--2---:R1:W5:Y:S01]  /*46e0*/  LDL.LU R0, [R1+0xa0] ;  /* 0x0000a00001007983 */ /* 0x0043620000300800 */
[----:B------:R-:W-:-:S02]  /*46f0*/  WARPGROUP.DEPBAR.LE gsb0, 0x0 ;  /* 0x00008000000079c5 */ /* 0x000fc40000010000 */
.L_x_25:
[----:B------:R-:W2:Y:S01]  /*4700*/  S2R R25, SR_TID.X ;  /* 0x0000000000197919 */ /* 0x000ea20000002100 */
[----:B------:R-:W-:Y:S01]  /*4710*/  IMAD.U32 R24, RZ, RZ, UR31 ;  /* 0x0000001fff187e24 */ /* 0x000fe2000f8e00ff */
[----:B------:R-:W-:Y:S01]  /*4720*/  UIADD3 UR5, UR5, UR28, URZ ;  /* 0x0000001c05057290 */ /* 0x000fe2000fffe03f */
[----:B------:R-:W-:Y:S01]  /*4730*/  IMAD.U32 R26, RZ, RZ, UR32 ;  /* 0x00000020ff1a7e24 */ /* 0x000fe2000f8e00ff */
[----:B------:R-:W3:Y:S01]  /*4740*/  LDC R51, c[0x0][0x288] ;  /* 0x0000a200ff337b82 */ /* 0x000ee20000000800 */
[----:B------:R-:W-:Y:S01]  /*4750*/  UISETP.GE.U32.AND UP1, UPT, UR28, 0x6, UPT ;  /* 0x000000061c00788c */ /* 0x000fe2000bf26070 */
[----:B------:R-:W-:Y:S01]  /*4760*/  SHF.L.U32 R24, R24, 0x1f, RZ ;  /* 0x0000001f18187819 */ /* 0x000fe200000006ff */
[----:B------:R-:W-:Y:S01]  /*4770*/  UISETP.GT.U32.AND UP0, UPT, UR5, 0x5, UPT ;  /* 0x000000050500788c */ /* 0x000fe2000bf04070 */
[----:B-----5:R-:W-:Y:S01]  /*4780*/  SHF.R.S32.HI R28, RZ, 0x1f, R0 ;  /* 0x0000001fff1c7819 */ /* 0x020fe20000011400 */
[----:B------:R-:W-:Y:S02]  /*4790*/  UIMAD.WIDE.U32 UR6, UR5, -0x55555555, URZ ;  /* 0xaaaaaaab050678a5 */ /* 0x000fe4000f8e003f */
[----:B------:R-:W-:Y:S01]  /*47a0*/  UISETP.LT.U32.AND UP0, UPT, UR28, 0x6, UP0 ;  /* 0x000000061c00788c */ /* 0x000fe20008701070 */
[----:B------:R2:W-:Y:S01]  /*47b0*/  SYNCS.ARRIVE.TRANS64.A1T0 RZ, [R26+UR30], RZ ;  /* 0x000000ff1aff79a7 */ /* 0x0005e2000810001e */
[----:B------:R-:W-:-:S02]  /*47c0*/  WARPGROUP.DEPBAR.LE gsb0, 0x0 ;  /* 0x00008000000079c5 */ /* 0x000fc40000010000 */
[----:B------:R-:W-:Y:S02]  /*47d0*/  USEL UR8, URZ, 0x1, !UP0 ;  /* 0x000000013f087887 */ /* 0x000fe4000c000000 */
[----:B------:R-:W-:Y:S02]  /*47e0*/  USHF.R.U32.HI UR6, URZ, 0x2, UR7 ;  /* 0x000000023f067899 */ /* 0x000fe40008011607 */
[----:B------:R-:W-:Y:S01]  /*47f0*/  ULOP3.LUT UR4, UR4, UR8, URZ, 0x3c, !UPT ;  /* 0x0000000804047292 */ /* 0x000fe2000f8e3c3f */
[----:B------:R-:W4:Y:S01]  /*4800*/  SYNCS.PHASECHK.TRANS64.TRYWAIT P0, [UR16+0x8], R24 ;  /* 0x00000818ff0075a7 */ /* 0x000f220008000150 */
[----:B------:R-:W-:Y:S02]  /*4810*/  UIMAD UR5, UR6, -0x6, UR5 ;  /* 0xfffffffa060578a4 */ /* 0x000fe4000f8e0205 */
[----:B------:R-:W-:Y:S01]  /*4820*/  @UP1 ULOP3.LUT UR4, UR4, 0x1, UR6, 0x78, !UPT ;  /* 0x0000000104041892 */ /* 0x000fe2000f8e7806 */
[----:B--2---:R-:W-:-:S04]  /*4830*/  SHF.R.S32.HI R26, RZ, 0x1f, R25 ;  /* 0x0000001fff1a7819 */ /* 0x004fc80000011419 */
[----:B------:R-:W-:-:S04]  /*4840*/  LEA.HI R26, R26, R25, RZ, 0x7 ;  /* 0x000000191a1a7211 */ /* 0x000fc800078f38ff */
[----:B------:R-:W-:-:S04]  /*4850*/  LOP3.LUT R26, R26, 0xffffff80, RZ, 0xc0, !PT ;  /* 0xffffff801a1a7812 */ /* 0x000fc800078ec0ff */
[----:B------:R-:W-:-:S04]  /*4860*/  IADD3 R26, -R26, R25, RZ ;  /* 0x000000191a1a7210 */ /* 0x000fc80007ffe1ff */
[----:B------:R-:W-:-:S04]  /*4870*/  SHF.R.S32.HI R25, RZ, 0x1f, R26 ;  /* 0x0000001fff197819 */ /* 0x000fc8000001141a */
[----:B------:R-:W-:-:S04]  /*4880*/  LEA.HI R25, R25, R26, RZ, 0x2 ;  /* 0x0000001a19197211 */ /* 0x000fc800078f10ff */
[----:B------:R-:W-:Y:S01]  /*4890*/  LOP3.LUT R25, R25, 0xfffffffc, RZ, 0xc0, !PT ;  /* 0xfffffffc19197812 */ /* 0x000fe200078ec0ff */
[----:B---34-:R-:W-:Y:S06]  /*48a0*/  @!P0 BRA `(.L_x_26) ;  /* 0x000000d000948947 */ /* 0x018fec0003800000 */
.L_x_248:
[----:B------:R3:W-:Y:S01]  /*48b0*/  STL [R1+0xa4], R3 ;  /* 0x0000a40301007387 */ /* 0x0007e20000100800 */
[----:B------:R-:W-:-:S03]  /*48c0*/  ULDC.64 UR6, c[0x0][0x6d0] ;  /* 0x0001b40000067ab9 */ /* 0x000fc60000000a00 */
[----:B---3--:R-:W3:Y:S04]  /*48d0*/  LDL.LU R3, [R1+0x88] ;  /* 0x0000880001037983 */ /* 0x008ee80000300800 */
[----:B------:R4:W-:Y:S04]  /*48e0*/  STL [R1+0xa0], R2 ;  /* 0x0000a00201007387 */ /* 0x0009e80000100800 */
[----:B----4-:R-:W4:Y:S01]  /*48f0*/  LDL.LU R2, [R1+0x94] ;  /* 0x0000940001027983 */ /* 0x010f220000300800 */
[----:B------:R-:W-:Y:S02]  /*4900*/  IMAD.IADD R30, R26, 0x1, -R25 ;  /* 0x000000011a1e7824 */ /* 0x000fe400078e0a19 */
[----:B--2---:R-:W-:-:S02]  /*4910*/  IMAD R27, R28, UR6, RZ ;  /* 0x000000061c1b7c24 */ /* 0x004fc4000f8e02ff */
[----:B------:R-:W-:-:S04]  /*4920*/  IMAD.WIDE R34, R30, 0x2, RZ ;  /* 0x000000021e227825 */ /* 0x000fc800078e02ff */
[----:B------:R-:W-:Y:S01]  /*4930*/  IMAD.WIDE.U32 R24, R0, UR6, R178 ;  /* 0x0000000600187c25 */ /* 0x000fe2000f8e00b2 */
[----:B------:R-:W-:-:S03]  /*4940*/  ULDC UR6, c[0x0][0x284] ;  /* 0x0000a10000067ab9 */ /* 0x000fc60000000800 */
[----:B---3--:R-:W-:Y:S02]  /*4950*/  IMAD.SHL.U32 R36, R3, 0x40, RZ ;  /* 0x0000004003247824 */ /* 0x008fe400078e00ff */
[----:B------:R2:W5:Y:S01]  /*4960*/  LDL.LU R3, [R1+0xa4] ;  /* 0x0000a40001037983 */ /* 0x0005620000300800 */
[----:B------:R-:W-:Y:S02]  /*4970*/  IMAD R27, R0, UR7, R27 ;  /* 0x00000007001b7c24 */ /* 0x000fe4000f8e021b */
[C---:B------:R-:W-:Y:S02]  /*4980*/  ISETP.GE.AND P0, PT, R36.reuse, UR6, PT ;  /* 0x0000000624007c0c */ /* 0x040fe4000bf06270 */
[----:B------:R-:W-:Y:S02]  /*4990*/  SHF.R.S32.HI R37, RZ, 0x1f, R36 ;  /* 0x0000001fff257819 */ /* 0x000fe40000011424 */
[----:B------:R-:W-:-:S04]  /*49a0*/  IADD3 R24, P1, R36, R24, RZ ;  /* 0x0000001824187210 */ /* 0x000fc80007f3e0ff */
[----:B------:R-:W-:Y:S01]  /*49b0*/  IADD3.X R25, R37, R25, R27, P1, !PT ;  /* 0x0000001925197210 */ /* 0x000fe20000ffe41b */
[C---:B----4-:R-:W-:Y:S02]  /*49c0*/  IMAD.SHL.U32 R26, R2.reuse, 0x100, RZ ;  /* 0x00000100021a7824 */ /* 0x050fe400078e00ff */
[----:B------:R-:W-:Y:S02]  /*49d0*/  IMAD.WIDE R34, R2, 0x100, R34 ;  /* 0x0000010002227825 */ /* 0x000fe400078e0222 */
[----:B------:R2:W5:Y:S01]  /*49e0*/  LDL.LU R2, [R1+0xa0] ;  /* 0x0000a00001027983 */ /* 0x0005620000300800 */
[----:B------:R-:W-:Y:S01]  /*49f0*/  ISETP.GE.OR P0, PT, R26, R51, P0 ;  /* 0x000000331a00720c */ /* 0x000fe20000706670 */
[----:B------:R-:W-:-:S04]  /*4a00*/  IMAD R51, R30, -0x2, R51 ;  /* 0xfffffffe1e337824 */ /* 0x000fc800078e0233 */
[----:B------:R-:W-:-:S08]  /*4a10*/  IMAD.IADD R51, R51, 0x1, -R26 ;  /* 0x0000000133337824 */ /* 0x000fd000078e0a1a */
[----:B--2---:R-:W-:Y:S05]  /*4a20*/  @P0 BRA `(.L_x_27) ;  /* 0x000000b4008c0947 */ /* 0x004fea0003800000 */
[----:B------:R2:W-:Y:S01]  /*4a30*/  STL [R1+0xa0], R0 ;  /* 0x0000a00001007387 */ /* 0x0005e20000100800 */
[----:B------:R-:W3:Y:S03]  /*4a40*/  LDC.64 R32, c[0x0][0x6c8] ;  /* 0x0001b200ff207b82 */ /* 0x000ee60000000a00 */
[----:B--2---:R-:W2:Y:S01]  /*4a50*/  LDL R0, [R1+0x9c] ;  /* 0x00009c0001007983 */ /* 0x004ea20000100800 */
[----:B------:R-:W-:Y:S01]  /*4a60*/  FSETP.NEU.AND P0, PT, RZ, UR27, PT ;  /* 0x0000001bff007c0b */ /* 0x000fe2000bf0d000 */
[----:B------:R-:W-:Y:S01]  /*4a70*/  BSSY B0, `(.L_x_27) ;  /* 0x0000b5e000007945 */ /* 0x000fe20003800000 */
[----:B------:R-:W-:Y:S01]  /*4a80*/  ISETP.GT.AND P1, PT, R51, RZ, PT ;  /* 0x000000ff3300720c */ /* 0x000fe20003f24270 */
[----:B--2---:R-:W-:Y:S02]  /*4a90*/  IMAD.IADD R50, R0, 0x1, -R36 ;  /* 0x0000000100327824 */ /* 0x004fe400078e0a24 */
[----:B------:R2:W5:Y:S01]  /*4aa0*/  LDL.LU R0, [R1+0xa0] ;  /* 0x0000a00001007983 */ /* 0x0005620000300800 */
[----:B---3--:R-:W-:-:S02]  /*4ab0*/  IMAD R26, R35, R32, RZ ;  /* 0x00000020231a7224 */ /* 0x008fc400078e02ff */
[----:B------:R-:W-:Y:S01]  /*4ac0*/  IMAD.WIDE.U32 R24, R34, R32, R24 ;  /* 0x0000002022187225 */ /* 0x000fe200078e0018 */
[----:B------:R-:W-:-:S03]  /*4ad0*/  ISETP.GT.AND P2, PT, R50, RZ, P1 ;  /* 0x000000ff3200720c */ /* 0x000fc60000f44270 */
[----:B------:R-:W-:-:S04]  /*4ae0*/  IMAD R27, R34, R33, R26 ;  /* 0x00000021221b7224 */ /* 0x000fc800078e021a */
[----:B------:R-:W-:Y:S01]  /*4af0*/  IMAD.IADD R45, R25, 0x1, R27 ;  /* 0x00000001192d7824 */ /* 0x000fe200078e021b */
[----:B--2---:R-:W-:Y:S06]  /*4b00*/  @!P0 BRA `(.L_x_28) ;  /* 0x0000008c00948947 */ /* 0x004fec0003800000 */
[----:B------:R-:W2:Y:S01]  /*4b10*/  LDC.64 R30, c[0x0][0x6b0] ;  /* 0x0001ac00ff1e7b82 */ /* 0x000ea20000000a00 */
[----:B------:R-:W-:Y:S01]  /*4b20*/  ULDC.64 UR6, c[0x0][0x6b8] ;  /* 0x0001ae0000067ab9 */ /* 0x000fe20000000a00 */
[----:B------:R-:W-:Y:S01]  /*4b30*/  ULDC.64 UR8, c[0x0][0x6a8] ;  /* 0x0001aa0000087ab9 */ /* 0x000fe20000000a00 */
[----:B-----5:R-:W-:Y:S01]  /*4b40*/  IMAD.WIDE.U32 R26, R0, UR6, R178 ;  /* 0x00000006001a7c25 */ /* 0x020fe2000f8e00b2 */
[----:B------:R-:W-:-:S03]  /*4b50*/  ULDC.64 UR10, c[0x0][0x6c0] ;  /* 0x0001b000000a7ab9 */ /* 0x000fc60000000a00 */
[----:B------:R-:W-:Y:S01]  /*4b60*/  IMAD R25, R28, UR6, RZ ;  /* 0x000000061c197c24 */ /* 0x000fe2000f8e02ff */
[----:B------:R-:W-:Y:S01]  /*4b70*/  IADD3 R28, P0, R36, R26, RZ ;  /* 0x0000001a241c7210 */ /* 0x000fe20007f1e0ff */
[----:B------:R-:W3:Y:S02]  /*4b80*/  LDC.64 R46, c[0x0][0x6b0] ;  /* 0x0001ac00ff2e7b82 */ /* 0x000ee40000000a00 */
[----:B------:R-:W-:-:S05]  /*4b90*/  IMAD R52, R0, UR7, R25 ;  /* 0x0000000700347c24 */ /* 0x000fca000f8e0219 */
[----:B------:R-:W-:Y:S01]  /*4ba0*/  IADD3.X R29, R37, R27, R52, P0, !PT ;  /* 0x0000001b251d7210 */ /* 0x000fe200007fe434 */
[-C--:B--2---:R-:W-:Y:S02]  /*4bb0*/  IMAD R53, R35, R30.reuse, RZ ;  /* 0x0000001e23357224 */ /* 0x084fe400078e02ff */
[----:B------:R-:W-:-:S04]  /*4bc0*/  IMAD.WIDE.U32 R26, R34, R30, R28 ;  /* 0x0000001e221a7225 */ /* 0x000fc800078e001c */
[----:B------:R-:W-:Y:S01]  /*4bd0*/  IMAD R53, R34, R31, R53 ;  /* 0x0000001f22357224 */ /* 0x000fe200078e0235 */
[----:B------:R-:W-:-:S04]  /*4be0*/  LEA R38, P0, R26, UR8, 0x2 ;  /* 0x000000081a267c11 */ /* 0x000fc8000f8010ff */
[----:B------:R-:W-:-:S04]  /*4bf0*/  IADD3 R25, R27, R53, RZ ;  /* 0x000000351b197210 */ /* 0x000fc80007ffe0ff */
[----:B------:R-:W-:-:S05]  /*4c00*/  LEA.HI.X R39, R26, UR9, R25, 0x2, P0 ;  /* 0x000000091a277c11 */ /* 0x000fca00080f1419 */
[----:B------:R2:W4:Y:S01]  /*4c10*/  @P2 LDG.E.LTC128B R43, desc[UR24][R38.64] ;  /* 0x00000018262b2981 */ /* 0x000522000c1e1920 */
[C---:B------:R-:W-:Y:S01]  /*4c20*/  LEA R26, P0, R24.reuse, UR10, 0x2 ;  /* 0x0000000a181a7c11 */ /* 0x040fe2000f8010ff */
[----:B------:R-:W-:Y:S03]  /*4c30*/  BSSY B1, `(.L_x_29) ;  /* 0x0000015000017945 */ /* 0x000fe60003800000 */
[----:B------:R-:W-:Y:S01]  /*4c40*/  LEA.HI.X R27, R24, UR11, R45, 0x2, P0 ;  /* 0x0000000b181b7c11 */ /* 0x000fe200080f142d */
[----:B---3--:R-:W-:Y:S01]  /*4c50*/  IMAD.WIDE.U32 R24, R34, R30, R46 ;  /* 0x0000001e22187225 */ /* 0x008fe200078e002e */
[----:B------:R-:W-:-:S03]  /*4c60*/  ISETP.GT.AND P0, PT, R51, 0x1, PT ;  /* 0x000000013300780c */ /* 0x000fc60003f04270 */
[----:B--2---:R-:W-:-:S04]  /*4c70*/  IMAD.WIDE.U32 R38, R34, R30, R36 ;  /* 0x0000001e22267225 */ /* 0x004fc800078e0024 */
[----:B------:R-:W-:Y:S01]  /*4c80*/  IMAD.IADD R49, R53, 0x1, R25 ;  /* 0x0000000135317824 */ /* 0x000fe200078e0219 */
[----:B------:R-:W-:-:S04]  /*4c90*/  IADD3 R38, P4, R178, R38, RZ ;  /* 0x00000026b2267210 */ /* 0x000fc80007f9e0ff */
[----:B------:R-:W-:Y:S02]  /*4ca0*/  IADD3.X R39, R179, R53, R39, P4, !PT ;  /* 0x00000035b3277210 */ /* 0x000fe400027fe427 */
[----:B------:R-:W-:Y:S01]  /*4cb0*/  LEA R42, P4, R32, R26, 0x2 ;  /* 0x0000001a202a7211 */ /* 0x000fe200078810ff */
[----:B------:R-:W-:-:S04]  /*4cc0*/  IMAD.WIDE.U32 R38, R0, UR6, R38 ;  /* 0x0000000600267c25 */ /* 0x000fc8000f8e0026 */
[----:B----4-:R-:W-:Y:S01]  /*4cd0*/  FMUL R41, R43, UR27 ;  /* 0x0000001b2b297c20 */ /* 0x010fe20008400000 */
[----:B------:R-:W-:-:S03]  /*4ce0*/  IMAD.MOV.U32 R48, RZ, RZ, R43 ;  /* 0x000000ffff307224 */ /* 0x000fc600078e002b */
[----:B------:R-:W-:Y:S01]  /*4cf0*/  FFMA R45, R228, UR26, R41 ;  /* 0x0000001ae42d7c23 */ /* 0x000fe20008000029 */
[----:B------:R-:W-:-:S04]  /*4d00*/  IADD3 R41, P5, R28, R24, RZ ;  /* 0x000000181c297210 */ /* 0x000fc80007fbe0ff */
[----:B------:R2:W-:Y:S01]  /*4d10*/  @P2 STG.E desc[UR24][R26.64], R45 ;  /* 0x0000002d1a002986 */ /* 0x0005e2000c101918 */
[----:B------:R-:W-:Y:S01]  /*4d20*/  ISETP.GT.AND P2, PT, R50, RZ, P0 ;  /* 0x000000ff3200720c */ /* 0x000fe20000744270 */
[----:B------:R-:W-:Y:S01]  /*4d30*/  IMAD.X R44, R49, 0x1, R29, P5 ;  /* 0x00000001312c7824 */ /* 0x000fe200028e061d */
[----:B------:R-:W-:-:S04]  /*4d40*/  LEA R40, P5, R41, UR8, 0x2 ;  /* 0x0000000829287c11 */ /* 0x000fc8000f8a10ff */
[----:B------:R-:W-:-:S07]  /*4d50*/  LEA.HI.X R41, R41, UR9, R44, 0x2, P5 ;  /* 0x0000000929297c11 */ /* 0x000fce000a8f142c */
[----:B--2---:R-:W-:Y:S05]  /*4d60*/  @!P2 BRA `(.L_x_30) ;  /* 0x000000000004a947 */ /* 0x004fea0003800000 */
[----:B------:R2:W5:Y:S02]  /*4d70*/  LDG.E.LTC128B R48, desc[UR24][R40.64] ;  /* 0x0000001828307981 */ /* 0x000564000c1e1920 */
.L_x_30:
[----:B------:R-:W-:Y:S05]  /*4d80*/  BSYNC B1 ;  /* 0x0000000000017941 */ /* 0x000fea0003800000 */
.L_x_29:
[----:B-----5:R-:W-:Y:S01]  /*4d90*/  FMUL R44, R48, UR27 ;  /* 0x0000001b302c7c20 */ /* 0x020fe20008400000 */
[----:B------:R-:W-:Y:S01]  /*4da0*/  LEA.HI.X R43, R32, R27, R33, 0x2, P4 ;  /* 0x0000001b202b7211 */ /* 0x000fe200020f1421 */
[----:B------:R-:W-:Y:S01]  /*4db0*/  IMAD.IADD R39, R52, 0x1, R39 ;  /* 0x0000000134277824 */ /* 0x000fe200078e0227 */
[----:B------:R-:W-:Y:S01]  /*4dc0*/  ISETP.GT.AND P1, PT, R50, 0x8, P1 ;  /* 0x000000083200780c */ /* 0x000fe20000f24270 */
[----:B------:R-:W-:Y:S01]  /*4dd0*/  FFMA R227, R227, UR26, R44 ;  /* 0x0000001ae3e37c23 */ /* 0x000fe2000800002c */
[----:B--2---:R-:W-:Y:S01]  /*4de0*/  LEA R40, P4, R38, UR8, 0x2 ;  /* 0x0000000826287c11 */ /* 0x004fe2000f8810ff */
[----:B------:R-:W-:Y:S01]  /*4df0*/  BSSY B1, `(.L_x_31) ;  /* 0x0000007000017945 */ /* 0x000fe20003800000 */
[----:B------:R-:W-:Y:S02]  /*4e00*/  IADD3 R44, P5, P6, R178, R24, R36 ;  /* 0x00000018b22c7210 */ /* 0x000fe40007ebe024 */
[----:B------:R2:W-:Y:S01]  /*4e10*/  @P2 STG.E desc[UR24][R42.64], R227 ;  /* 0x000000e32a002986 */ /* 0x0005e2000c101918 */
[----:B------:R-:W-:-:S02]  /*4e20*/  LEA.HI.X R41, R38, UR9, R39, 0x2, P4 ;  /* 0x0000000926297c11 */ /* 0x000fc4000a0f1427 */
[----:B------:R-:W-:-:S04]  /*4e30*/  IADD3.X R45, R179, R49, R37, P5, P6 ;  /* 0x00000031b32d7210 */ /* 0x000fc80002fec425 */
[----:B------:R-:W-:Y:S05]  /*4e40*/  @!P1 BRA `(.L_x_32) ;  /* 0x0000000000049947 */ /* 0x000fea0003800000 */
[----:B------:R3:W5:Y:S02]  /*4e50*/  LDG.E.LTC128B R48, desc[UR24][R40.64+0x20] ;  /* 0x0000201828307981 */ /* 0x000764000c1e1920 */
.L_x_32:
[----:B------:R-:W-:Y:S05]  /*4e60*/  BSYNC B1 ;  /* 0x0000000000017941 */ /* 0x000fea0003800000 */
.L_x_31:
[----:B-----5:R-:W-:Y:S01]  /*4e70*/  FMUL R39, R48, UR27 ;  /* 0x0000001b30277c20 */ /* 0x020fe20008400000 */
[----:B------:R-:W-:Y:S01]  /*4e80*/  IMAD.MOV.U32 R25, RZ, RZ, R49 ;  /* 0x000000ffff197224 */ /* 0x000fe200078e0031 */
[----:B------:R-:W-:Y:S01]  /*4e90*/  ISETP.GT.AND P0, PT, R50, 0x8, P0 ;  /* 0x000000083200780c */ /* 0x000fe20000704270 */
[----:B------:R-:W-:-:S04]  /*4ea0*/  IMAD.WIDE.U32 R44, R0, UR6, R44 ;  /* 0x00000006002c7c25 */ /* 0x000fc8000f8e002c */
[----:B------:R-:W-:Y:S01]  /*4eb0*/  FFMA R49, R226, UR26, R39 ;  /* 0x0000001ae2317c23 */ /* 0x000fe20008000027 */
[----:B------:R-:W-:Y:S01]  /*4ec0*/  ISETP.GT.AND P2, PT, R51, 0x8, PT ;  /* 0x000000083300780c */ /* 0x000fe20003f44270 */
[----:B------:R-:W-:Y:S01]  /*4ed0*/  BSSY B1, `(.L_x_33) ;  /* 0x000000d000017945 */ /* 0x000fe20003800000 */
[----:B------:R-:W-:Y:S01]  /*4ee0*/  IMAD R54, R31, 0x7, RZ ;  /* 0x000000071f367824 */ /* 0x000fe200078e02ff */
[----:B------:R-:W-:Y:S01]  /*4ef0*/  LEA R38, P5, R44, UR8, 0x2 ;  /* 0x000000082c267c11 */ /* 0x000fe2000f8a10ff */
[----:B------:R4:W-:Y:S01]  /*4f00*/  @P1 STG.E desc[UR24][R26.64+0x20], R49 ;  /* 0x000020311a001986 */ /* 0x0009e2000c101918 */
[----:B------:R-:W-:Y:S01]  /*4f10*/  IMAD.WIDE.U32 R24, R30, 0x7, R24 ;  /* 0x000000071e187825 */ /* 0x000fe200078e0018 */
[----:B------:R-:W-:-:S03]  /*4f20*/  ISETP.GT.AND P4, PT, R50, RZ, P2 ;  /* 0x000000ff3200720c */ /* 0x000fc60001784270 */
[----:B------:R-:W-:Y:S01]  /*4f30*/  IMAD.IADD R39, R52, 0x1, R45 ;  /* 0x0000000134277824 */ /* 0x000fe200078e022d */
[----:B------:R-:W-:Y:S02]  /*4f40*/  IADD3 R45, R25, R54, RZ ;  /* 0x00000036192d7210 */ /* 0x000fe40007ffe0ff */
[----:B---3--:R-:W-:Y:S02]  /*4f50*/  IADD3 R40, P6, R28, R24, RZ ;  /* 0x000000181c287210 */ /* 0x008fe40007fde0ff */
[----:B------:R-:W-:-:S03]  /*4f60*/  LEA.HI.X R39, R44, UR9, R39, 0x2, P5 ;  /* 0x000000092c277c11 */ /* 0x000fc6000a8f1427 */
[----:B------:R-:W-:Y:S01]  /*4f70*/  IMAD.X R41, R45, 0x1, R29, P6 ;  /* 0x000000012d297824 */ /* 0x000fe200030e061d */
[----:B----4-:R-:W-:Y:S07]  /*4f80*/  @!P0 BRA `(.L_x_34) ;  /* 0x0000000000048947 */ /* 0x010fee0003800000 */
[----:B------:R3:W5:Y:S02]  /*4f90*/  LDG.E.LTC128B R48, desc[UR24][R38.64+0x20] ;  /* 0x0000201826307981 */ /* 0x000764000c1e1920 */
.L_x_34:
[----:B------:R-:W-:Y:S05]  /*4fa0*/  BSYNC B1 ;  /* 0x0000000000017941 */ /* 0x000fea0003800000 */
.L_x_33:
[----:B---3-5:R-:W-:Y:S01]  /*4fb0*/  FMUL R38, R48, UR27 ;  /* 0x0000001b30267c20 */ /* 0x028fe20008400000 */
[C---:B------:R-:W-:Y:S01]  /*4fc0*/  LEA R26, P1, R40.reuse, UR8, 0x2 ;  /* 0x00000008281a7c11 */ /* 0x040fe2000f8210ff */
[----:B------:R-:W-:Y:S02]  /*4fd0*/  IMAD.MOV.U32 R57, RZ, RZ, R48 ;  /* 0x000000ffff397224 */ /* 0x000fe400078e0030 */
[----:B------:R-:W-:Y:S01]  /*4fe0*/  FFMA R225, R225, UR26, R38 ;  /* 0x0000001ae1e17c23 */ /* 0x000fe20008000026 */
[----:B------:R-:W-:Y:S01]  /*4ff0*/  IMAD.MOV.U32 R38, RZ, RZ, R42 ;  /* 0x000000ffff267224 */ /* 0x000fe200078e002a */
[----:B------:R-:W-:Y:S01]  /*5000*/  LEA.HI.X R27, R40, UR9, R41, 0x2, P1 ;  /* 0x00000009281b7c11 */ /* 0x000fe200088f1429 */
[----:B------:R-:W-:-:S05]  /*5010*/  IMAD.MOV.U32 R39, RZ, RZ, R43 ;  /* 0x000000ffff277224 */ /* 0x000fca00078e002b */
[----:B------:R3:W-:Y:S04]  /*5020*/  @P0 STG.E desc[UR24][R38.64+0x20], R225 ;  /* 0x000020e126000986 */ /* 0x0007e8000c101918 */
[----:B------:R4:W2:Y:S01]  /*5030*/  @P4 LDG.E.LTC128B R57, desc[UR24][R26.64] ;  /* 0x000000181a394981 */ /* 0x0008a2000c1e1920 */
[----:B------:R-:W-:Y:S01]  /*5040*/  ISETP.GT.AND P1, PT, R51, 0x9, PT ;  /* 0x000000093300780c */ /* 0x000fe20003f24270 */
[----:B------:R-:W-:Y:S01]  /*5050*/  IMAD R55, R33, 0x1c, RZ ;  /* 0x0000001c21377824 */ /* 0x000fe200078e02ff */
[----:B----4-:R-:W-:Y:S01]  /*5060*/  IADD3 R26, P0, R24, R30, RZ ;  /* 0x0000001e181a7210 */ /* 0x010fe20007f1e0ff */
[----:B------:R-:W-:-:S03]  /*5070*/  IMAD.WIDE.U32 R24, R32, 0x1c, R38 ;  /* 0x0000001c20187825 */ /* 0x000fc600078e0026 */
[----:B------:R-:W-:Y:S01]  /*5080*/  IADD3 R40, P5, R26, R28, RZ ;  /* 0x0000001c1a287210 */ /* 0x000fe20007fbe0ff */
[----:B------:R-:W-:Y:S01]  /*5090*/  IMAD.X R27, R45, 0x1, R31, P0 ;  /* 0x000000012d1b7824 */ /* 0x000fe200000e061f */
[----:B------:R-:W-:Y:S02]  /*50a0*/  ISETP.GT.AND P0, PT, R50, RZ, P1 ;  /* 0x000000ff3200720c */ /* 0x000fe40000f04270 */
[----:B------:R-:W-:Y:S01]  /*50b0*/  IADD3 R25, R25, R55, RZ ;  /* 0x0000003719197210 */ /* 0x000fe20007ffe0ff */
[----:B------:R-:W-:Y:S01]  /*50c0*/  IMAD.X R45, R27, 0x1, R29, P5 ;  /* 0x000000011b2d7824 */ /* 0x000fe200028e061d */
[----:B---3--:R-:W-:-:S04]  /*50d0*/  LEA R38, P5, R40, UR8, 0x2 ;  /* 0x0000000828267c11 */ /* 0x008fc8000f8a10ff */
[----:B------:R-:W-:Y:S01]  /*50e0*/  LEA.HI.X R39, R40, UR9, R45, 0x2, P5 ;  /* 0x0000000928277c11 */ /* 0x000fe2000a8f142d */
[----:B--2---:R-:W-:-:S04]  /*50f0*/  FMUL R41, R57, UR27 ;  /* 0x0000001b39297c20 */ /* 0x004fc80008400000 */
[----:B------:R-:W-:-:S05]  /*5100*/  FFMA R49, R224, UR26, R41 ;  /* 0x0000001ae0317c23 */ /* 0x000fca0008000029 */
[----:B------:R2:W-:Y:S04]  /*5110*/  @P4 STG.E desc[UR24][R24.64], R49 ;  /* 0x0000003118004986 */ /* 0x0005e8000c101918 */
[----:B------:R3:W4:Y:S01]  /*5120*/  @P0 LDG.E.LTC128B R57, desc[UR24][R38.64] ;  /* 0x0000001826390981 */ /* 0x000722000c1e1920 */
[C---:B------:R-:W-:Y:S01]  /*5130*/  IMAD.SHL.U32 R56, R32.reuse, 0x20, RZ ;  /* 0x0000002020387824 */ /* 0x040fe200078e00ff */
[----:B------:R-:W-:Y:S01]  /*5140*/  SHF.L.U64.HI R33, R32, 0x5, R33 ;  /* 0x0000000520217819 */ /* 0x000fe20000010221 */
[----:B------:R-:W-:Y:S01]  /*5150*/  BSSY B1, `(.L_x_35) ;  /* 0x000001a000017945 */ /* 0x000fe20003800000 */
[----:B------:R-:W-:Y:S01]  /*5160*/  ISETP.GT.AND P2, PT, R50, 0x8, P2 ;  /* 0x000000083200780c */ /* 0x000fe20001744270 */
[----:B---3--:R-:W-:-:S04]  /*5170*/  IMAD.WIDE.U32 R38, R30, 0x7, R46 ;  /* 0x000000071e267825 */ /* 0x008fc800078e002e */
[----:B------:R-:W-:Y:S02]  /*5180*/  IMAD.IADD R41, R54, 0x1, R39 ;  /* 0x0000000136297824 */ /* 0x000fe400078e0227 */
[----:B------:R-:W-:Y:S01]  /*5190*/  IMAD.MOV.U32 R40, RZ, RZ, R38 ;  /* 0x000000ffff287224 */ /* 0x000fe200078e0026 */
[----:B------:R-:W-:-:S03]  /*51a0*/  IADD3 R38, P6, R38, R30, RZ ;  /* 0x0000001e26267210 */ /* 0x000fc60007fde0ff */
[----:B------:R-:W-:-:S04]  /*51b0*/  IMAD.WIDE.U32 R44, R34, R30, R40 ;  /* 0x0000001e222c7225 */ /* 0x000fc800078e0028 */
[----:B------:R-:W-:Y:S01]  /*51c0*/  IMAD.IADD R45, R53, 0x1, R45 ;  /* 0x00000001352d7824 */ /* 0x000fe200078e022d */
[----:B------:R-:W-:Y:S01]  /*51d0*/  IADD3 R44, P4, P5, R178, R44, R36 ;  /* 0x0000002cb22c7210 */ /* 0x000fe20007d9e024 */
[----:B------:R-:W-:-:S03]  /*51e0*/  IMAD.X R39, R41, 0x1, R31, P6 ;  /* 0x0000000129277824 */ /* 0x000fc600030e061f */
[----:B------:R-:W-:Y:S01]  /*51f0*/  IADD3.X R45, R179, R45, R37, P4, P5 ;  /* 0x0000002db32d7210 */ /* 0x000fe200027ea425 */
[----:B------:R-:W-:Y:S01]  /*5200*/  IMAD.WIDE.U32 R46, R34, R30, R38 ;  /* 0x0000001e222e7225 */ /* 0x000fe200078e0026 */
[----:B------:R-:W-:-:S03]  /*5210*/  IADD3 R42, P4, R56, R42, RZ ;  /* 0x0000002a382a7210 */ /* 0x000fc60007f9e0ff */
[----:B------:R-:W-:Y:S01]  /*5220*/  IMAD.WIDE.U32 R44, R0, UR6, R44 ;  /* 0x00000006002c7c25 */ /* 0x000fe2000f8e002c */
[----:B------:R-:W-:-:S03]  /*5230*/  IADD3 R46, P5, P6, R178, R46, R36 ;  /* 0x0000002eb22e7210 */ /* 0x000fc60007ebe024 */
[----:B------:R-:W-:Y:S01]  /*5240*/  IMAD.X R43, R33, 0x1, R43, P4 ;  /* 0x00000001212b7824 */ /* 0x000fe200020e062b */
[----:B--2---:R-:W-:Y:S01]  /*5250*/  IADD3 R49, R52, R45, RZ ;  /* 0x0000002d34317210 */ /* 0x004fe20007ffe0ff */
[----:B------:R-:W-:Y:S01]  /*5260*/  IMAD.IADD R45, R53, 0x1, R47 ;  /* 0x00000001352d7824 */ /* 0x000fe200078e022f */
[----:B------:R-:W-:-:S04]  /*5270*/  LEA R48, P4, R44, UR8, 0x2 ;  /* 0x000000082c307c11 */ /* 0x000fc8000f8810ff */
[----:B------:R-:W-:Y:S02]  /*5280*/  LEA.HI.X R49, R44, UR9, R49, 0x2, P4 ;  /* 0x000000092c317c11 */ /* 0x000fe4000a0f1431 */
[----:B------:R-:W-:Y:S01]  /*5290*/  IADD3.X R47, R179, R45, R37, P5, P6 ;  /* 0x0000002db32f7210 */ /* 0x000fe20002fec425 */
[----:B----4-:R-:W-:-:S04]  /*52a0*/  FMUL R58, R57, UR27 ;  /* 0x0000001b393a7c20 */ /* 0x010fc80008400000 */
[----:B------:R-:W-:-:S05]  /*52b0*/  FFMA R223, R223, UR26, R58 ;  /* 0x0000001adfdf7c23 */ /* 0x000fca000800003a */
[----:B------:R2:W-:Y:S01]  /*52c0*/  @P0 STG.E desc[UR24][R42.64], R223 ;  /* 0x000000df2a000986 */ /* 0x0005e2000c101918 */
[----:B------:R-:W-:Y:S05]  /*52d0*/  @!P2 BRA `(.L_x_36) ;  /* 0x000000000004a947 */ /* 0x000fea0003800000 */
[----:B------:R3:W5:Y:S02]  /*52e0*/  LDG.E.LTC128B R57, desc[UR24][R48.64+0x20] ;  /* 0x0000201830397981 */ /* 0x000764000c1e1920 */
.L_x_36:
[----:B------:R-:W-:Y:S05]  /*52f0*/  BSYNC B1 ;  /* 0x0000000000017941 */ /* 0x000fea0003800000 */
.L_x_35:
[----:B-----5:R-:W-:Y:S01]  /*5300*/  FMUL R45, R57, UR27 ;  /* 0x0000001b392d7c20 */ /* 0x020fe20008400000 */
[----:B------:R-:W-:Y:S01]  /*5310*/  ISETP.GT.AND P1, PT, R50, 0x8, P1 ;  /* 0x000000083200780c */ /* 0x000fe20000f24270 */
[----:B------:R-:W-:Y:S01]  /*5320*/  IMAD.WIDE.U32 R46, R0, UR6, R46 ;  /* 0x00000006002e7c25 */ /* 0x000fe2000f8e002e */
[----:B------:R-:W-:-:S03]  /*5330*/  ISETP.GT.AND P0, PT, R51, 0x10, PT ;  /* 0x000000103300780c */ /* 0x000fc60003f04270 */
[----:B---3--:R-:W-:Y:S01]  /*5340*/  FFMA R49, R222, UR26, R45 ;  /* 0x0000001ade317c23 */ /* 0x008fe2000800002d */
[----:B------:R-:W-:Y:S01]  /*5350*/  BSSY B1, `(.L_x_37) ;  /* 0x000000c000017945 */ /* 0x000fe20003800000 */
[----:B------:R-:W-:Y:S01]  /*5360*/  IMAD.WIDE.U32 R26, R30, 0x7, R26 ;  /* 0x000000071e1a7825 */ /* 0x000fe200078e001a */
[----:B------:R-:W-:Y:S02]  /*5370*/  LEA R44, P5, R46, UR8, 0x2 ;  /* 0x000000082e2c7c11 */ /* 0x000fe4000f8a10ff */
[----:B------:R3:W-:Y:S01]  /*5380*/  @P2 STG.E desc[UR24][R24.64+0x20], R49 ;  /* 0x0000203118002986 */ /* 0x0007e2000c101918 */
[----:B------:R-:W-:Y:S01]  /*5390*/  IMAD.IADD R45, R52, 0x1, R47 ;  /* 0x00000001342d7824 */ /* 0x000fe200078e022f */
[----:B------:R-:W-:Y:S01]  /*53a0*/  IADD3 R47, P6, R28, R26, RZ ;  /* 0x0000001a1c2f7210 */ /* 0x000fe20007fde0ff */
[----:B------:R-:W-:Y:S01]  /*53b0*/  IMAD.IADD R48, R54, 0x1, R27 ;  /* 0x0000000136307824 */ /* 0x000fe200078e021b */
[----:B------:R-:W-:Y:S02]  /*53c0*/  ISETP.GT.AND P4, PT, R50, RZ, P0 ;  /* 0x000000ff3200720c */ /* 0x000fe40000784270 */
[----:B------:R-:W-:Y:S01]  /*53d0*/  LEA.HI.X R45, R46, UR9, R45, 0x2, P5 ;  /* 0x000000092e2d7c11 */ /* 0x000fe2000a8f142d */
[----:B------:R-:W-:Y:S01]  /*53e0*/  IMAD.X R46, R48, 0x1, R29, P6 ;  /* 0x00000001302e7824 */ /* 0x000fe200030e061d */
[----:B------:R-:W-:Y:S09]  /*53f0*/  @!P1 BRA `(.L_x_38) ;  /* 0x0000000000049947 */ /* 0x000ff20003800000 */
[----:B------:R4:W5:Y:S02]  /*5400*/  LDG.E.LTC128B R57, desc[UR24][R44.64+0x20] ;  /* 0x000020182c397981 */ /* 0x000964000c1e1920 */
.L_x_38:
[----:B------:R-:W-:Y:S05]  /*5410*/  BSYNC B1 ;  /* 0x0000000000017941 */ /* 0x000fea0003800000 */
.L_x_37:
[----:B---3-5:R-:W-:Y:S01]  /*5420*/  FMUL R24, R57, UR27 ;  /* 0x0000001b39187c20 */ /* 0x028fe20008400000 */
[----:B----4-:R-:W-:Y:S01]  /*5430*/  LEA R44, P2, R47, UR8, 0x2 ;  /* 0x000000082f2c7c11 */ /* 0x010fe2000f8410ff */
[----:B------:R-:W-:Y:S02]  /*5440*/  IMAD.MOV.U32 R25, RZ, RZ, R43 ;  /* 0x000000ffff197224 */ /* 0x000fe400078e002b */
[----:B------:R-:W-:Y:S01]  /*5450*/  FFMA R221, R221, UR26, R24 ;  /* 0x0000001adddd7c23 */ /* 0x000fe20008000018 */
[----:B------:R-:W-:Y:S01]  /*5460*/  IMAD.MOV.U32 R24, RZ, RZ, R42 ;  /* 0x000000ffff187224 */ /* 0x000fe200078e002a */
[----:B------:R-:W-:-:S04]  /*5470*/  LEA.HI.X R45, R47, UR9, R46, 0x2, P2 ;  /* 0x000000092f2d7c11 */ /* 0x000fc800090f142e */
[----:B------:R3:W-:Y:S04]  /*5480*/  @P1 STG.E desc[UR24][R24.64+0x20], R221 ;  /* 0x000020dd18001986 */ /* 0x0007e8000c101918 */
[----:B------:R4:W2:Y:S01]  /*5490*/  @P4 LDG.E.LTC128B R57, desc[UR24][R44.64] ;  /* 0x000000182c394981 */ /* 0x0008a2000c1e1920 */
[----:B------:R-:W-:Y:S01]  /*54a0*/  IMAD.WIDE.U32 R40, R30, 0x7, R40 ;  /* 0x000000071e287825 */ /* 0x000fe200078e0028 */
[----:B------:R-:W-:Y:S02]  /*54b0*/  BSSY B1, `(.L_x_39) ;  /* 0x0000019000017945 */ /* 0x000fe40003800000 */
[----:B------:R-:W-:Y:S01]  /*54c0*/  IADD3 R40, P5, R40, R30, RZ ;  /* 0x0000001e28287210 */ /* 0x000fe20007fbe0ff */
[----:B---3--:R-:W-:-:S03]  /*54d0*/  IMAD.WIDE.U32 R24, R32, 0x1c, R24 ;  /* 0x0000001c20187825 */ /* 0x008fc600078e0018 */
[----:B------:R-:W-:Y:S01]  /*54e0*/  IADD3.X R41, R31, R54, R41, P5, !PT ;  /* 0x000000361f297210 */ /* 0x000fe20002ffe429 */
[----:B----4-:R-:W-:Y:S01]  /*54f0*/  IMAD.WIDE.U32 R44, R30, 0x7, R38 ;  /* 0x000000071e2c7825 */ /* 0x010fe200078e0026 */
[----:B------:R-:W-:-:S03]  /*5500*/  IADD3 R38, P1, R26, R30, RZ ;  /* 0x0000001e1a267210 */ /* 0x000fc60007f3e0ff */
[----:B------:R-:W-:Y:S01]  /*5510*/  IMAD.IADD R25, R55, 0x1, R25 ;  /* 0x0000000137197824 */ /* 0x000fe200078e0219 */
[----:B------:R-:W-:Y:S01]  /*5520*/  IADD3.X R39, R48, R31, RZ, P1, !PT ;  /* 0x0000001f30277210 */ /* 0x000fe20000ffe4ff */
[----:B------:R-:W-:Y:S01]  /*5530*/  IMAD.WIDE.U32 R46, R34, R30, R40 ;  /* 0x0000001e222e7225 */ /* 0x000fe200078e0028 */
[----:B------:R-:W-:Y:S02]  /*5540*/  ISETP.GT.AND P1, PT, R51, 0x11, PT ;  /* 0x000000113300780c */ /* 0x000fe40003f24270 */
[----:B------:R-:W-:Y:S01]  /*5550*/  IADD3 R27, P2, R38, R28, RZ ;  /* 0x0000001c261b7210 */ /* 0x000fe20007f5e0ff */
[----:B------:R-:W-:Y:S01]  /*5560*/  IMAD.IADD R47, R53, 0x1, R47 ;  /* 0x00000001352f7824 */ /* 0x000fe200078e022f */
[----:B------:R-:W-:Y:S02]  /*5570*/  ISETP.GT.AND P5, PT, R50, RZ, P1 ;  /* 0x000000ff3200720c */ /* 0x000fe40000fa4270 */
[----:B------:R-:W-:Y:S01]  /*5580*/  IADD3 R44, P6, R44, R30, RZ ;  /* 0x0000001e2c2c7210 */ /* 0x000fe20007fde0ff */
[----:B------:R-:W-:Y:S01]  /*5590*/  IMAD.X R48, R39, 0x1, R29, P2 ;  /* 0x0000000127307824 */ /* 0x000fe200010e061d */
[----:B------:R-:W-:-:S02]  /*55a0*/  LEA R26, P2, R27, UR8, 0x2 ;  /* 0x000000081b1a7c11 */ /* 0x000fc4000f8410ff */
[----:B------:R-:W-:Y:S02]  /*55b0*/  IADD3.X R45, R31, R54, R45, P6, !PT ;  /* 0x000000361f2d7210 */ /* 0x000fe400037fe42d */
[----:B------:R-:W-:Y:S02]  /*55c0*/  LEA.HI.X R27, R27, UR9, R48, 0x2, P2 ;  /* 0x000000091b1b7c11 */ /* 0x000fe400090f1430 */
[----:B------:R-:W-:-:S04]  /*55d0*/  IADD3 R46, P2, P6, R178, R46, R36 ;  /* 0x0000002eb22e7210 */ /* 0x000fc80007e5e024 */
[----:B------:R-:W-:Y:S01]  /*55e0*/  IADD3.X R47, R179, R47, R37, P2, P6 ;  /* 0x0000002fb32f7210 */ /* 0x000fe200017ec425 */
[----:B--2---:R-:W-:-:S04]  /*55f0*/  FMUL R49, R57, UR27 ;  /* 0x0000001b39317c20 */ /* 0x004fc80008400000 */
[----:B------:R-:W-:-:S05]  /*5600*/  FFMA R49, R220, UR26, R49 ;  /* 0x0000001adc317c23 */ /* 0x000fca0008000031 */
[----:B------:R2:W-:Y:S01]  /*5610*/  @P4 STG.E desc[UR24][R24.64], R49 ;  /* 0x0000003118004986 */ /* 0x0005e2000c101918 */
[----:B------:R-:W-:Y:S05]  /*5620*/  @!P5 BRA `(.L_x_40) ;  /* 0x000000000004d947 */ /* 0x000fea0003800000 */
[----:B------:R3:W5:Y:S02]  /*5630*/  LDG.E.LTC128B R57, desc[UR24][R26.64] ;  /* 0x000000181a397981 */ /* 0x000764000c1e1920 */
.L_x_40:
[----:B------:R-:W-:Y:S05]  /*5640*/  BSYNC B1 ;  /* 0x0000000000017941 */ /* 0x000fea0003800000 */
.L_x_39:
[----:B------:R-:W-:Y:S01]  /*5650*/  ISETP.GT.AND P2, PT, R50, 0x8, P0 ;  /* 0x000000083200780c */ /* 0x000fe20000744270 */
[----:B-----5:R-:W-:Y:S01]  /*5660*/  FMUL R58, R57, UR27 ;  /* 0x0000001b393a7c20 */ /* 0x020fe20008400000 */
[----:B---3--:R-:W-:Y:S01]  /*5670*/  IADD3 R26, P0, R42, R56, RZ ;  /* 0x000000382a1a7210 */ /* 0x008fe20007f1e0ff */
[----:B------:R-:W-:Y:S01]  /*5680*/  IMAD.WIDE.U32 R46, R0, UR6, R46 ;  /* 0x00000006002e7c25 */ /* 0x000fe2000f8e002e */
[----:B------:R-:W-:Y:S03]  /*5690*/  BSSY B1, `(.L_x_41) ;  /* 0x000000d000017945 */ /* 0x000fe60003800000 */
[----:B------:R-:W-:Y:S01]  /*56a0*/  FFMA R219, R219, UR26, R58 ;  /* 0x0000001adbdb7c23 */ /* 0x000fe2000800003a */
[----:B------:R-:W-:Y:S01]  /*56b0*/  IMAD.X R27, R43, 0x1, R33, P0 ;  /* 0x000000012b1b7824 */ /* 0x000fe200000e0621 */
[----:B------:R-:W-:Y:S01]  /*56c0*/  LEA R42, P0, R46, UR8, 0x2 ;  /* 0x000000082e2a7c11 */ /* 0x000fe2000f8010ff */
[----:B--2---:R-:W-:-:S03]  /*56d0*/  IMAD.WIDE.U32 R48, R34, R30, R44 ;  /* 0x0000001e22307225 */ /* 0x004fc600078e002c */
[----:B------:R2:W-:Y:S01]  /*56e0*/  @P5 STG.E desc[UR24][R26.64], R219 ;  /* 0x000000db1a005986 */ /* 0x0005e2000c101918 */
[----:B------:R-:W-:Y:S01]  /*56f0*/  IMAD.IADD R43, R52, 0x1, R47 ;  /* 0x00000001342b7824 */ /* 0x000fe200078e022f */
[----:B------:R-:W-:Y:S01]  /*5700*/  IADD3 R48, P4, P6, R178, R48, R36 ;  /* 0x00000030b2307210 */ /* 0x000fe20007e9e024 */
[----:B------:R-:W-:-:S03]  /*5710*/  IMAD.IADD R47, R53, 0x1, R49 ;  /* 0x00000001352f7824 */ /* 0x000fc600078e0231 */
[----:B------:R-:W-:Y:S02]  /*5720*/  LEA.HI.X R43, R46, UR9, R43, 0x2, P0 ;  /* 0x000000092e2b7c11 */ /* 0x000fe400080f142b */
[----:B------:R-:W-:Y:S01]  /*5730*/  IADD3.X R49, R179, R47, R37, P4, P6 ;  /* 0x0000002fb3317210 */ /* 0x000fe200027ec425 */
[----:B------:R-:W-:Y:S06]  /*5740*/  @!P2 BRA `(.L_x_42) ;  /* 0x000000000004a947 */ /* 0x000fec0003800000 */
[----:B------:R3:W5:Y:S02]  /*5750*/  LDG.E.LTC128B R57, desc[UR24][R42.64+0x20] ;  /* 0x000020182a397981 */ /* 0x000764000c1e1920 */
.L_x_42:
[----:B------:R-:W-:Y:S05]  /*5760*/  BSYNC B1 ;  /* 0x0000000000017941 */ /* 0x000fea0003800000 */
.L_x_41:
[----:B---3-5:R-:W-:Y:S01]  /*5770*/  FMUL R43, R57, UR27 ;  /* 0x0000001b392b7c20 */ /* 0x028fe20008400000 */
[----:B------:R-:W-:Y:S01]  /*5780*/  ISETP.GT.AND P1, PT, R50, 0x8, P1 ;  /* 0x000000083200780c */ /* 0x000fe20000f24270 */
[----:B------:R-:W-:Y:S01]  /*5790*/  IMAD.WIDE.U32 R48, R0, UR6, R48 ;  /* 0x0000000600307c25 */ /* 0x000fe2000f8e0030 */
[----:B------:R-:W-:-:S03]  /*57a0*/  ISETP.GT.AND P0, PT, R51, 0x18, PT ;  /* 0x000000183300780c */ /* 0x000fc60003f04270 */
[----:B------:R-:W-:Y:S01]  /*57b0*/  FFMA R59, R218, UR26, R43 ;  /* 0x0000001ada3b7c23 */ /* 0x000fe2000800002b */
[----:B------:R-:W-:Y:S01]  /*57c0*/  BSSY B1, `(.L_x_43) ;  /* 0x000000c000017945 */ /* 0x000fe20003800000 */
[----:B------:R-:W-:Y:S01]  /*57d0*/  IMAD.WIDE.U32 R38, R30, 0x7, R38 ;  /* 0x000000071e267825 */ /* 0x000fe200078e0026 */
[----:B------:R-:W-:Y:S02]  /*57e0*/  IADD3 R43, R52, R49, RZ ;  /* 0x00000031342b7210 */ /* 0x000fe40007ffe0ff */
[----:B------:R3:W-:Y:S01]  /*57f0*/  @P2 STG.E desc[UR24][R24.64+0x20], R59 ;  /* 0x0000203b18002986 */ /* 0x0007e2000c101918 */
[----:B------:R-:W-:Y:S01]  /*5800*/  LEA R42, P5, R48, UR8, 0x2 ;  /* 0x00000008302a7c11 */ /* 0x000fe2000f8a10ff */
[----:B------:R-:W-:Y:S01]  /*5810*/  IMAD.IADD R49, R54, 0x1, R39 ;  /* 0x0000000136317824 */ /* 0x000fe200078e0227 */
[----:B------:R-:W-:Y:S02]  /*5820*/  IADD3 R46, P6, R28, R38, RZ ;  /* 0x000000261c2e7210 */ /* 0x000fe40007fde0ff */
[----:B------:R-:W-:-:S02]  /*5830*/  ISETP.GT.AND P4, PT, R50, RZ, P0 ;  /* 0x000000ff3200720c */ /* 0x000fc40000784270 */
[----:B------:R-:W-:Y:S01]  /*5840*/  LEA.HI.X R43, R48, UR9, R43, 0x2, P5 ;  /* 0x00000009302b7c11 */ /* 0x000fe2000a8f142b */
[----:B------:R-:W-:Y:S01]  /*5850*/  IMAD.X R47, R49, 0x1, R29, P6 ;  /* 0x00000001312f7824 */ /* 0x000fe200030e061d */
[----:B------:R-:W-:Y:S09]  /*5860*/  @!P1 BRA `(.L_x_44) ;  /* 0x0000000000049947 */ /* 0x000ff20003800000 */
[----:B------:R4:W5:Y:S02]  /*5870*/  LDG.E.LTC128B R57, desc[UR24][R42.64+0x20] ;  /* 0x000020182a397981 */ /* 0x000964000c1e1920 */
.L_x_44:
[----:B------:R-:W-:Y:S05]  /*5880*/  BSYNC B1 ;  /* 0x0000000000017941 */ /* 0x000fea0003800000 */
.L_x_43:
[----:B---3-5:R-:W-:Y:S01]  /*5890*/  FMUL R24, R57, UR27 ;  /* 0x0000001b39187c20 */ /* 0x028fe20008400000 */
[C---:B----4-:R-:W-:Y:S01]  /*58a0*/  LEA R42, P2, R46.reuse, UR8, 0x2 ;  /* 0x000000082e2a7c11 */ /* 0x050fe2000f8410ff */
        /* <DEDUP_REMOVED lines=12> */
[-C--:B------:R-:W-:Y:S02]  /*5970*/  IADD3 R40, P1, R38, R30.reuse, RZ ;  /* 0x0000001e26287210 */ /* 0x080fe40007f3e0ff */
[----:B------:R-:W-:Y:S02]  /*5980*/  IADD3 R25, R55, R25, RZ ;  /* 0x0000001937197210 */ /* 0x000fe40007ffe0ff */
[----:B------:R-:W-:Y:S01]  /*5990*/  IADD3 R42, P5, R42, R30, RZ ;  /* 0x0000001e2a2a7210 */ /* 0x000fe20007fbe0ff */
[----:B------:R-:W-:Y:S01]  /*59a0*/  IMAD.X R41, R49, 0x1, R31, P1 ;  /* 0x0000000131297824 */ /* 0x000fe200008e061f */
[----:B------:R-:W-:Y:S02]  /*59b0*/  ISETP.GT.AND P1, PT, R51, 0x19, PT ;  /* 0x000000193300780c */ /* 0x000fe40003f24270 */
[----:B------:R-:W-:-:S02]  /*59c0*/  IADD3.X R43, R31, R54, R43, P5, !PT ;  /* 0x000000361f2b7210 */ /* 0x000fc40002ffe42b */
[----:B------:R-:W-:Y:S02]  /*59d0*/  IADD3 R39, P2, R40, R28, RZ ;  /* 0x0000001c28277210 */ /* 0x000fe40007f5e0ff */
[----:B------:R-:W-:Y:S01]  /*59e0*/  ISETP.GT.AND P5, PT, R50, RZ, P1 ;  /* 0x000000ff3200720c */ /* 0x000fe20000fa4270 */
[----:B------:R-:W-:-:S04]  /*59f0*/  IMAD.WIDE.U32 R46, R34, R30, R42 ;  /* 0x0000001e222e7225 */ /* 0x000fc800078e002a */
[----:B------:R-:W-:Y:S01]  /*5a00*/  IMAD.X R48, R41, 0x1, R29, P2 ;  /* 0x0000000129307824 */ /* 0x000fe200010e061d */
[----:B------:R-:W-:Y:S01]  /*5a10*/  LEA R38, P2, R39, UR8, 0x2 ;  /* 0x0000000827267c11 */ /* 0x000fe2000f8410ff */
[----:B------:R-:W-:-:S03]  /*5a20*/  IMAD.IADD R47, R53, 0x1, R47 ;  /* 0x00000001352f7824 */ /* 0x000fc600078e022f */
        /* <DEDUP_REMOVED lines=8> */
.L_x_46:
[----:B------:R-:W-:Y:S05]  /*5ab0*/  BSYNC B1 ;  /* 0x0000000000017941 */ /* 0x000fea0003800000 */
.L_x_45:
[----:B------:R-:W-:Y:S01]  /*5ac0*/  ISETP.GT.AND P2, PT, R50, 0x8, P0 ;  /* 0x000000083200780c */ /* 0x000fe20000744270 */
[----:B-----5:R-:W-:Y:S01]  /*5ad0*/  FMUL R58, R57, UR27 ;  /* 0x0000001b393a7c20 */ /* 0x020fe20008400000 */
[----:B------:R-:W-:Y:S01]  /*5ae0*/  IADD3 R26, P0, R26, R56, RZ ;  /* 0x000000381a1a7210 */ /* 0x000fe20007f1e0ff */
[----:B------:R-:W-:Y:S01]  /*5af0*/  IMAD.WIDE.U32 R46, R0, UR6, R46 ;  /* 0x00000006002e7c25 */ /* 0x000fe2000f8e002e */
[----:B------:R-:W-:Y:S03]  /*5b00*/  BSSY B1, `(.L_x_47) ;  /* 0x000000d000017945 */ /* 0x000fe60003800000 */
[----:B------:R-:W-:Y:S01]  /*5b10*/  FFMA R215, R215, UR26, R58 ;  /* 0x0000001ad7d77c23 */ /* 0x000fe2000800003a */
[----:B------:R-:W-:Y:S01]  /*5b20*/  IMAD.X R27, R27, 0x1, R33, P0 ;  /* 0x000000011b1b7824 */ /* 0x000fe200000e0621 */
[----:B------:R-:W-:Y:S01]  /*5b30*/  LEA R48, P0, R46, UR8, 0x2 ;  /* 0x000000082e307c11 */ /* 0x000fe2000f8010ff */
[----:B---3--:R-:W-:-:S03]  /*5b40*/  IMAD.WIDE.U32 R38, R34, R30, R44 ;  /* 0x0000001e22267225 */ /* 0x008fc600078e002c */
[----:B------:R3:W-:Y:S01]  /*5b50*/  @P5 STG.E desc[UR24][R26.64], R215 ;  /* 0x000000d71a005986 */ /* 0x0007e2000c101918 */
[----:B------:R-:W-:Y:S01]  /*5b60*/  IMAD.IADD R47, R52, 0x1, R47 ;  /* 0x00000001342f7824 */ /* 0x000fe200078e022f */
[----:B------:R-:W-:Y:S01]  /*5b70*/  IADD3 R38, P4, P6, R178, R38, R36 ;  /* 0x00000026b2267210 */ /* 0x000fe20007e9e024 */
[----:B------:R-:W-:-:S03]  /*5b80*/  IMAD.IADD R39, R53, 0x1, R39 ;  /* 0x0000000135277824 */ /* 0x000fc600078e0227 */
[----:B--2---:R-:W-:Y:S02]  /*5b90*/  LEA.HI.X R49, R46, UR9, R47, 0x2, P0 ;  /* 0x000000092e317c11 */ /* 0x004fe400080f142f */
[----:B------:R-:W-:Y:S01]  /*5ba0*/  IADD3.X R39, R179, R39, R37, P4, P6 ;  /* 0x00000027b3277210 */ /* 0x000fe200027ec425 */
[----:B------:R-:W-:Y:S06]  /*5bb0*/  @!P2 BRA `(.L_x_48) ;  /* 0x000000000004a947 */ /* 0x000fec0003800000 */
[----:B------:R2:W5:Y:S02]  /*5bc0*/  LDG.E.LTC128B R57, desc[UR24][R48.64+0x20] ;  /* 0x0000201830397981 */ /* 0x000564000c1e1920 */
.L_x_48:
[----:B------:R-:W-:Y:S05]  /*5bd0*/  BSYNC B1 ;  /* 0x0000000000017941 */ /* 0x000fea0003800000 */
.L_x_47:
[----:B-----5:R-:W-:Y:S01]  /*5be0*/  FMUL R47, R57, UR27 ;  /* 0x0000001b392f7c20 */ /* 0x020fe20008400000 */
[----:B------:R-:W-:Y:S01]  /*5bf0*/  ISETP.GT.AND P1, PT, R50, 0x8, P1 ;  /* 0x000000083200780c */ /* 0x000fe20000f24270 */
[----:B------:R-:W-:Y:S01]  /*5c00*/  IMAD.WIDE.U32 R38, R0, UR6, R38 ;  /* 0x0000000600267c25 */ /* 0x000fe2000f8e0026 */
[----:B------:R-:W-:-:S03]  /*5c10*/  ISETP.GT.AND P0, PT, R51, 0x20, PT ;  /* 0x000000203300780c */ /* 0x000fc60003f04270 */
[----:B--2---:R-:W-:Y:S01]  /*5c20*/  FFMA R49, R214, UR26, R47 ;  /* 0x0000001ad6317c23 */ /* 0x004fe2000800002f */
        /* <DEDUP_REMOVED lines=8> */
[----:B------:R-:W-:-:S02]  /*5cb0*/  LEA.HI.X R47, R38, UR9, R47, 0x2, P5 ;  /* 0x00000009262f7c11 */ /* 0x000fc4000a8f142f */
[----:B------:R-:W-:Y:S01]  /*5cc0*/  IADD3.X R48, R58, R29, RZ, P6, !PT ;  /* 0x0000001d3a307210 */ /* 0x000fe200037fe4ff */
[----:B------:R-:W-:Y:S08]  /*5cd0*/  @!P1 BRA `(.L_x_50) ;  /* 0x0000000000049947 */ /* 0x000ff00003800000 */
[----:B------:R4:W5:Y:S02]  /*5ce0*/  LDG.E.LTC128B R57, desc[UR24][R46.64+0x20] ;  /* 0x000020182e397981 */ /* 0x000964000c1e1920 */
.L_x_50:
[----:B------:R-:W-:Y:S05]  /*5cf0*/  BSYNC B1 ;  /* 0x0000000000017941 */ /* 0x000fea0003800000 */
.L_x_49:
[----:B--2--5:R-:W-:Y:S01]  /*5d00*/  FMUL R24, R57, UR27 ;  /* 0x0000001b39187c20 */ /* 0x024fe20008400000 */
[----:B------:R-:W-:Y:S01]  /*5d10*/  LEA R38, P2, R39, UR8, 0x2 ;  /* 0x0000000827267c11 */ /* 0x000fe2000f8410ff */
[----:B------:R-:W-:Y:S02]  /*5d20*/  IMAD.MOV.U32 R25, RZ, RZ, R27 ;  /* 0x000000ffff197224 */ /* 0x000fe400078e001b */
[----:B------:R-:W-:Y:S01]  /*5d30*/  FFMA R213, R213, UR26, R24 ;  /* 0x0000001ad5d57c23 */ /* 0x000fe20008000018 */
[----:B------:R-:W-:Y:S01]  /*5d40*/  IMAD.MOV.U32 R24, RZ, RZ, R26 ;  /* 0x000000ffff187224 */ /* 0x000fe200078e001a */
[----:B------:R-:W-:-:S04]  /*5d50*/  LEA.HI.X R39, R39, UR9, R48, 0x2, P2 ;  /* 0x0000000927277c11 */ /* 0x000fc800090f1430 */
[----:B------:R2:W-:Y:S04]  /*5d60*/  @P1 STG.E desc[UR24][R24.64+0x20], R213 ;  /* 0x000020d518001986 */ /* 0x0005e8000c101918 */
[----:B------:R0:W3:Y:S01]  /*5d70*/  @P4 LDG.E.LTC128B R57, desc[UR24][R38.64] ;  /* 0x0000001826394981 */ /* 0x0000e2000c1e1920 */
[----:B------:R-:W-:Y:S01]  /*5d80*/  IMAD.WIDE.U32 R42, R30, 0x7, R42 ;  /* 0x000000071e2a7825 */ /* 0x000fe200078e002a */
[-C--:B------:R-:W-:Y:S01]  /*5d90*/  IADD3 R40, P1, R40, R30.reuse, RZ ;  /* 0x0000001e28287210 */ /* 0x080fe20007f3e0ff */
[----:B------:R-:W-:Y:S02]  /*5da0*/  BSSY B1, `(.L_x_51) ;  /* 0x0000018000017945 */ /* 0x000fe40003800000 */
[----:B------:R-:W-:Y:S01]  /*5db0*/  IMAD.WIDE.U32 R44, R30, 0x7, R44 ;  /* 0x000000071e2c7825 */ /* 0x000fe200078e002c */
[----:B------:R-:W-:-:S02]  /*5dc0*/  IADD3 R42, P5, R42, R30, RZ ;  /* 0x0000001e2a2a7210 */ /* 0x000fc40007fbe0ff */
[----:B------:R-:W-:Y:S01]  /*5dd0*/  IADD3 R48, P2, R40, R28, RZ ;  /* 0x0000001c28307210 */ /* 0x000fe20007f5e0ff */
[----:B--2---:R-:W-:Y:S01]  /*5de0*/  IMAD.WIDE.U32 R24, R32, 0x1c, R24 ;  /* 0x0000001c20187825 */ /* 0x004fe200078e0018 */
[----:B------:R-:W-:Y:S02]  /*5df0*/  IADD3.X R43, R31, R54, R43, P5, !PT ;  /* 0x000000361f2b7210 */ /* 0x000fe40002ffe42b */
[-C--:B------:R-:W-:Y:S01]  /*5e00*/  IADD3 R44, P6, R44, R30.reuse, RZ ;  /* 0x0000001e2c2c7210 */ /* 0x080fe20007fde0ff */
[----:B------:R-:W-:Y:S02]  /*5e10*/  IMAD.IADD R25, R55, 0x1, R25 ;  /* 0x0000000137197824 */ /* 0x000fe400078e0219 */
[----:B------:R-:W-:Y:S01]  /*5e20*/  IMAD.X R41, R58, 0x1, R31, P1 ;  /* 0x000000013a297824 */ /* 0x000fe200008e061f */
[----:B------:R-:W-:Y:S01]  /*5e30*/  ISETP.GT.AND P1, PT, R51, 0x21, PT ;  /* 0x000000213300780c */ /* 0x000fe20003f24270 */
[----:B----4-:R-:W-:Y:S01]  /*5e40*/  IMAD.WIDE.U32 R46, R34, R30, R42 ;  /* 0x0000001e222e7225 */ /* 0x010fe200078e002a */
[----:B------:R-:W-:-:S02]  /*5e50*/  IADD3.X R45, R31, R54, R45, P6, !PT ;  /* 0x000000361f2d7210 */ /* 0x000fc400037fe42d */
[----:B------:R-:W-:Y:S01]  /*5e60*/  ISETP.GT.AND P5, PT, R50, RZ, P1 ;  /* 0x000000ff3200720c */ /* 0x000fe20000fa4270 */
[----:B0-----:R-:W-:Y:S01]  /*5e70*/  IMAD.X R39, R41, 0x1, R29, P2 ;  /* 0x0000000129277824 */ /* 0x001fe200010e061d */
[----:B------:R-:W-:Y:S01]  /*5e80*/  LEA R38, P2, R48, UR8, 0x2 ;  /* 0x0000000830267c11 */ /* 0x000fe2000f8410ff */
[----:B------:R-:W-:-:S03]  /*5e90*/  IMAD.IADD R47, R53, 0x1, R47 ;  /* 0x00000001352f7824 */ /* 0x000fc600078e022f */
[----:B------:R-:W-:Y:S02]  /*5ea0*/  LEA.HI.X R39, R48, UR9, R39, 0x2, P2 ;  /* 0x0000000930277c11 */ /* 0x000fe400090f1427 */
[----:B------:R-:W-:-:S04]  /*5eb0*/  IADD3 R46, P2, P6, R178, R46, R36 ;  /* 0x0000002eb22e7210 */ /* 0x000fc80007e5e024 */
[----:B------:R-:W-:Y:S01]  /*5ec0*/  IADD3.X R47, R179, R47, R37, P2, P6 ;  /* 0x0000002fb32f7210 */ /* 0x000fe200017ec425 */
[----:B---3--:R-:W-:-:S04]  /*5ed0*/  FMUL R49, R57, UR27 ;  /* 0x0000001b39317c20 */ /* 0x008fc80008400000 */
[----:B------:R-:W-:-:S05]  /*5ee0*/  FFMA R49, R212, UR26, R49 ;  /* 0x0000001ad4317c23 */ /* 0x000fca0008000031 */
[----:B------:R0:W-:Y:S01]  /*5ef0*/  @P4 STG.E desc[UR24][R24.64], R49 ;  /* 0x0000003118004986 */ /* 0x0001e2000c101918 */
[----:B------:R-:W-:Y:S05]  /*5f00*/  @!P5 BRA `(.L_x_52) ;  /* 0x000000000004d947 */ /* 0x000fea0003800000 */
[----:B------:R2:W5:Y:S02]  /*5f10*/  LDG.E.LTC128B R57, desc[UR24][R38.64] ;  /* 0x0000001826397981 */ /* 0x000564000c1e1920 */
.L_x_52:
[----:B------:R-:W-:Y:S05]  /*5f20*/  BSYNC B1 ;  /* 0x0000000000017941 */ /* 0x000fea0003800000 */
.L_x_51:
[----:B------:R-:W-:Y:S01]  /*5f30*/  ISETP.GT.AND P2, PT, R50, 0x8, P0 ;  /* 0x000000083200780c */ /* 0x000fe20000744270 */
[----:B-----5:R-:W-:Y:S01]  /*5f40*/  FMUL R58, R57, UR27 ;  /* 0x0000001b393a7c20 */ /* 0x020fe20008400000 */
[----:B------:R-:W-:Y:S01]  /*5f50*/  IADD3 R26, P0, R26, R56, RZ ;  /* 0x000000381a1a7210 */ /* 0x000fe20007f1e0ff */
[----:B------:R-:W-:Y:S01]  /*5f60*/  IMAD.WIDE.U32 R46, R0, UR6, R46 ;  /* 0x00000006002e7c25 */ /* 0x000fe2000f8e002e */
[----:B------:R-:W-:Y:S03]  /*5f70*/  BSSY B1, `(.L_x_53) ;  /* 0x000000d000017945 */ /* 0x000fe60003800000 */
[----:B------:R-:W-:Y:S01]  /*5f80*/  FFMA R211, R211, UR26, R58 ;  /* 0x0000001ad3d37c23 */ /* 0x000fe2000800003a */
[----:B------:R-:W-:Y:S01]  /*5f90*/  IADD3.X R27, R27, R33, RZ, P0, !PT ;  /* 0x000000211b1b7210 */ /* 0x000fe200007fe4ff */
[----:B--2---:R-:W-:Y:S01]  /*5fa0*/  IMAD.WIDE.U32 R38, R34, R30, R44 ;  /* 0x0000001e22267225 */ /* 0x004fe200078e002c */
[----:B------:R-:W-:-:S03]  /*5fb0*/  LEA R48, P0, R46, UR8, 0x2 ;  /* 0x000000082e307c11 */ /* 0x000fc6000f8010ff */
[----:B------:R2:W-:Y:S01]  /*5fc0*/  @P5 STG.E desc[UR24][R26.64], R211 ;  /* 0x000000d31a005986 */ /* 0x0005e2000c101918 */
[----:B------:R-:W-:Y:S01]  /*5fd0*/  IMAD.IADD R47, R52, 0x1, R47 ;  /* 0x00000001342f7824 */ /* 0x000fe200078e022f */
[----:B------:R-:W-:Y:S01]  /*5fe0*/  IADD3 R38, P4, P6, R178, R38, R36 ;  /* 0x00000026b2267210 */ /* 0x000fe20007e9e024 */
[----:B------:R-:W-:-:S03]  /*5ff0*/  IMAD.IADD R39, R53, 0x1, R39 ;  /* 0x0000000135277824 */ /* 0x000fc600078e0227 */
[----:B0-----:R-:W-:Y:S02]  /*6000*/  LEA.HI.X R49, R46, UR9, R47, 0x2, P0 ;  /* 0x000000092e317c11 */ /* 0x001fe400080f142f */
[----:B------:R-:W-:Y:S01]  /*6010*/  IADD3.X R39, R179, R39, R37, P4, P6 ;  /* 0x00000027b3277210 */ /* 0x000fe200027ec425 */
[----:B------:R-:W-:Y:S06]  /*6020*/  @!P2 BRA `(.L_x_54) ;  /* 0x000000000004a947 */ /* 0x000fec0003800000 */
[----:B------:R0:W5:Y:S02]  /*6030*/  LDG.E.LTC128B R57, desc[UR24][R48.64+0x20] ;  /* 0x0000201830397981 */ /* 0x000164000c1e1920 */
.L_x_54:
[----:B------:R-:W-:Y:S05]  /*6040*/  BSYNC B1 ;  /* 0x0000000000017941 */ /* 0x000fea0003800000 */
.L_x_53:
[----:B-----5:R-:W-:Y:S01]  /*6050*/  FMUL R47, R57, UR27 ;  /* 0x0000001b392f7c20 */ /* 0x020fe20008400000 */
[----:B------:R-:W-:Y:S01]  /*6060*/  ISETP.GT.AND P1, PT, R50, 0x8, P1 ;  /* 0x000000083200780c */ /* 0x000fe20000f24270 */
[----:B------:R-:W-:Y:S01]  /*6070*/  IMAD.WIDE.U32 R38, R0, UR6, R38 ;  /* 0x0000000600267c25 */ /* 0x000fe2000f8e0026 */
[----:B------:R-:W-:-:S03]  /*6080*/  ISETP.GT.AND P0, PT, R51, 0x28, PT ;  /* 0x000000283300780c */ /* 0x000fc60003f04270 */
[----:B0-----:R-:W-:Y:S01]  /*6090*/  FFMA R49, R210, UR26, R47 ;  /* 0x0000001ad2317c23 */ /* 0x001fe2000800002f */
        /* <DEDUP_REMOVED lines=12> */
.L_x_56:
[----:B------:R-:W-:Y:S05]  /*6160*/  BSYNC B1 ;  /* 0x0000000000017941 */ /* 0x000fea0003800000 */
.L_x_55:
[----:B0----5:R-:W-:Y:S01]  /*6170*/  FMUL R24, R57, UR27 ;  /* 0x0000001b39187c20 */ /* 0x021fe20008400000 */
[----:B------:R-:W-:Y:S02]  /*6180*/  LEA R38, P2, R39, UR8, 0x2 ;  /* 0x0000000827267c11 */ /* 0x000fe4000f8410ff */
[----:B------:R-:W-:Y:S01]  /*6190*/  MOV R25, R27 ;  /* 0x0000001b00197202 */ /* 0x000fe20000000f00 */
[----:B------:R-:W-:Y:S01]  /*61a0*/  FFMA R209, R209, UR26, R24 ;  /* 0x0000001ad1d17c23 */ /* 0x000fe20008000018 */
[----:B------:R-:W-:Y:S01]  /*61b0*/  IMAD.MOV.U32 R24, RZ, RZ, R26 ;  /* 0x000000ffff187224 */ /* 0x000fe200078e001a */
[----:B------:R-:W-:-:S04]  /*61c0*/  LEA.HI.X R39, R39, UR9, R48, 0x2, P2 ;  /* 0x0000000927277c11 */ /* 0x000fc800090f1430 */
[----:B------:R0:W-:Y:S04]  /*61d0*/  @P1 STG.E desc[UR24][R24.64+0x20], R209 ;  /* 0x000020d118001986 */ /* 0x0001e8000c101918 */
[----:B------:R4:W2:Y:S01]  /*61e0*/  @P4 LDG.E.LTC128B R57, desc[UR24][R38.64] ;  /* 0x0000001826394981 */ /* 0x0008a2000c1e1920 */
[----:B------:R-:W-:Y:S01]  /*61f0*/  IMAD.WIDE.U32 R42, R30, 0x7, R42 ;  /* 0x000000071e2a7825 */ /* 0x000fe200078e002a */
[-C--:B------:R-:W-:Y:S01]  /*6200*/  IADD3 R40, P1, R40, R30.reuse, RZ ;  /* 0x0000001e28287210 */ /* 0x080fe20007f3e0ff */
[----:B------:R-:W-:Y:S02]  /*6210*/  BSSY B1, `(.L_x_57) ;  /* 0x0000018000017945 */ /* 0x000fe40003800000 */
[----:B------:R-:W-:Y:S01]  /*6220*/  IMAD.WIDE.U32 R44, R30, 0x7, R44 ;  /* 0x000000071e2c7825 */ /* 0x000fe200078e002c */
[----:B------:R-:W-:-:S02]  /*6230*/  IADD3 R42, P5, R42, R30, RZ ;  /* 0x0000001e2a2a7210 */ /* 0x000fc40007fbe0ff */
[----:B------:R-:W-:Y:S01]  /*6240*/  IADD3 R48, P2, R40, R28, RZ ;  /* 0x0000001c28307210 */ /* 0x000fe20007f5e0ff */
[----:B0-----:R-:W-:Y:S01]  /*6250*/  IMAD.WIDE.U32 R24, R32, 0x1c, R24 ;  /* 0x0000001c20187825 */ /* 0x001fe200078e0018 */
[----:B------:R-:W-:Y:S02]  /*6260*/  IADD3.X R43, R31, R54, R43, P5, !PT ;  /* 0x000000361f2b7210 */ /* 0x000fe40002ffe42b */
[-C--:B------:R-:W-:Y:S01]  /*6270*/  IADD3 R44, P6, R44, R30.reuse, RZ ;  /* 0x0000001e2c2c7210 */ /* 0x080fe20007fde0ff */
[----:B------:R-:W-:Y:S02]  /*6280*/  IMAD.IADD R25, R55, 0x1, R25 ;  /* 0x0000000137197824 */ /* 0x000fe400078e0219 */
[----:B------:R-:W-:Y:S01]  /*6290*/  IMAD.X R41, R58, 0x1, R31, P1 ;  /* 0x000000013a297824 */ /* 0x000fe200008e061f */
[----:B------:R-:W-:Y:S01]  /*62a0*/  ISETP.GT.AND P1, PT, R51, 0x29, PT ;  /* 0x000000293300780c */ /* 0x000fe20003f24270 */
[----:B---3--:R-:W-:Y:S01]  /*62b0*/  IMAD.WIDE.U32 R46, R34, R30, R42 ;  /* 0x0000001e222e7225 */ /* 0x008fe200078e002a */
[----:B------:R-:W-:-:S02]  /*62c0*/  IADD3.X R45, R31, R54, R45, P6, !PT ;  /* 0x000000361f2d7210 */ /* 0x000fc400037fe42d */
[----:B------:R-:W-:Y:S01]  /*62d0*/  ISETP.GT.AND P5, PT, R50, RZ, P1 ;  /* 0x000000ff3200720c */ /* 0x000fe20000fa4270 */
[----:B----4-:R-:W-:Y:S01]  /*62e0*/  IMAD.X R39, R41, 0x1, R29, P2 ;  /* 0x0000000129277824 */ /* 0x010fe200010e061d */
        /* <DEDUP_REMOVED lines=10> */
.L_x_58:
[----:B------:R-:W-:Y:S05]  /*6390*/  BSYNC B1 ;  /* 0x0000000000017941 */ /* 0x000fea0003800000 */
.L_x_57:
        /* <DEDUP_REMOVED lines=11> */
[----:B------:R-:W-:Y:S02]  /*6450*/  IADD3 R39, R53, R39, RZ ;  /* 0x0000002735277210 */ /* 0x000fe40007ffe0ff */
[----:B------:R-:W-:Y:S02]  /*6460*/  IADD3 R38, P4, P6, R178, R38, R36 ;  /* 0x00000026b2267210 */ /* 0x000fe40007e9e024 */
[----:B0-----:R-:W-:Y:S02]  /*6470*/  LEA.HI.X R49, R46, UR9, R47, 0x2, P0 ;  /* 0x000000092e317c11 */ /* 0x001fe400080f142f */
[----:B------:R-:W-:Y:S01]  /*6480*/  IADD3.X R39, R179, R39, R37, P4, P6 ;  /* 0x00000027b3277210 */ /* 0x000fe200027ec425 */
[----:B------:R-:W-:Y:S08]  /*6490*/  @!P2 BRA `(.L_x_60) ;  /* 0x000000000004a947 */ /* 0x000ff00003800000 */
[----:B------:R0:W5:Y:S02]  /*64a0*/  LDG.E.LTC128B R57, desc[UR24][R48.64+0x20] ;  /* 0x0000201830397981 */ /* 0x000164000c1e1920 */
.L_x_60:
[----:B------:R-:W-:Y:S05]  /*64b0*/  BSYNC B1 ;  /* 0x0000000000017941 */ /* 0x000fea0003800000 */
.L_x_59:
        /* <DEDUP_REMOVED lines=17> */
.L_x_62:
[----:B------:R-:W-:Y:S05]  /*65d0*/  BSYNC B1 ;  /* 0x0000000000017941 */ /* 0x000fea0003800000 */
.L_x_61:
[----:B0----5:R-:W-:Y:S01]  /*65e0*/  FMUL R24, R57, UR27 ;  /* 0x0000001b39187c20 */ /* 0x021fe20008400000 */
[----:B------:R-:W-:Y:S01]  /*65f0*/  LEA R38, P2, R39, UR8, 0x2 ;  /* 0x0000000827267c11 */ /* 0x000fe2000f8410ff */
[----:B------:R-:W-:Y:S02]  /*6600*/  IMAD.MOV.U32 R25, RZ, RZ, R27 ;  /* 0x000000ffff197224 */ /* 0x000fe400078e001b */
        /* <DEDUP_REMOVED lines=20> */
[----:B------:R-:W-:Y:S01]  /*6750*/  IMAD.IADD R47, R53, 0x1, R47 ;  /* 0x00000001352f7824 */ /* 0x000fe200078e022f */
[----:B----4-:R-:W-:Y:S02]  /*6760*/  IADD3.X R39, R41, R29, RZ, P2, !PT ;  /* 0x0000001d29277210 */ /* 0x010fe400017fe4ff */
[----:B------:R-:W-:-:S04]  /*6770*/  LEA R38, P2, R48, UR8, 0x2 ;  /* 0x0000000830267c11 */ /* 0x000fc8000f8410ff */
        /* <DEDUP_REMOVED lines=8> */
.L_x_64:
[----:B------:R-:W-:Y:S05]  /*6800*/  BSYNC B1 ;  /* 0x0000000000017941 */ /* 0x000fea0003800000 */
.L_x_63:
        /* <DEDUP_REMOVED lines=17> */
.L_x_66:
[----:B------:R-:W-:Y:S05]  /*6920*/  BSYNC B1 ;  /* 0x0000000000017941 */ /* 0x000fea0003800000 */
.L_x_65:
        /* <DEDUP_REMOVED lines=10> */
[----:B------:R-:W-:Y:S02]  /*69d0*/  IADD3 R58, R54, R41, RZ ;  /* 0x00000029363a7210 */ /* 0x000fe40007ffe0ff */
[----:B------:R-:W-:Y:S02]  /*69e0*/  IADD3 R39, P6, R28, R40, RZ ;  /* 0x000000281c277210 */ /* 0x000fe40007fde0ff */
[----:B------:R-:W-:-:S02]  /*69f0*/  ISETP.GT.AND P4, PT, R50, RZ, P0 ;  /* 0x000000ff3200720c */ /* 0x000fc40000784270 */
[----:B------:R-:W-:Y:S01]  /*6a00*/  LEA.HI.X R47, R38, UR9, R47, 0x2, P5 ;  /* 0x00000009262f7c11 */ /* 0x000fe2000a8f142f */
[----:B------:R-:W-:Y:S01]  /*6a10*/  IMAD.X R48, R58, 0x1, R29, P6 ;  /* 0x000000013a307824 */ /* 0x000fe200030e061d */
[----:B------:R-:W-:Y:S09]  /*6a20*/  @!P1 BRA `(.L_x_68) ;  /* 0x0000000000049947 */ /* 0x000ff20003800000 */
[----:B------:R3:W5:Y:S02]  /*6a30*/  LDG.E.LTC128B R57, desc[UR24][R46.64+0x20] ;  /* 0x000020182e397981 */ /* 0x000764000c1e1920 */
.L_x_68:
[----:B------:R-:W-:Y:S05]  /*6a40*/  BSYNC B1 ;  /* 0x0000000000017941 */ /* 0x000fea0003800000 */
.L_x_67:
        /* <DEDUP_REMOVED lines=24> */
[C---:B------:R-:W-:Y:S02]  /*6bd0*/  LEA R38, P2, R48.reuse, UR8, 0x2 ;  /* 0x0000000830267c11 */ /* 0x040fe4000f8410ff */
[----:B------:R-:W-:Y:S02]  /*6be0*/  IADD3 R47, R53, R47, RZ ;  /* 0x0000002f352f7210 */ /* 0x000fe40007ffe0ff */
        /* <DEDUP_REMOVED lines=8> */
.L_x_70:
[----:B------:R-:W-:Y:S05]  /*6c70*/  BSYNC B1 ;  /* 0x0000000000017941 */ /* 0x000fea0003800000 */
.L_x_69:
        /* <DEDUP_REMOVED lines=17> */
.L_x_72:
[----:B------:R-:W-:Y:S05]  /*6d90*/  BSYNC B1 ;  /* 0x0000000000017941 */ /* 0x000fea0003800000 */
.L_x_71:
        /* <DEDUP_REMOVED lines=17> */
.L_x_74:
[----:B------:R-:W-:Y:S05]  /*6eb0*/  BSYNC B1 ;  /* 0x0000000000017941 */ /* 0x000fea0003800000 */
.L_x_73:
[----:B0----5:R-:W-:Y:S01]  /*6ec0*/  FMUL R24, R57, UR27 ;  /* 0x0000001b39187c20 */ /* 0x021fe20008400000 */
[----:B------:R-:W-:Y:S01]  /*6ed0*/  LEA R38, P2, R39, UR8, 0x2 ;  /* 0x0000000827267c11 */ /* 0x000fe2000f8410ff */
[----:B------:R-:W-:Y:S02]  /*6ee0*/  IMAD.MOV.U32 R25, RZ, RZ, R27 ;  /* 0x000000ffff197224 */ /* 0x000fe400078e001b */
[----:B------:R-:W-:Y:S01]  /*6ef0*/  FFMA R197, R197, UR26, R24 ;  /* 0x0000001ac5c57c23 */ /* 0x000fe20008000018 */
[----:B------:R-:W-:Y:S02]  /*6f00*/  MOV R24, R26 ;  /* 0x0000001a00187202 */ /* 0x000fe40000000f00 */
[----:B------:R-:W-:-:S03]  /*6f10*/  LEA.HI.X R39, R39, UR9, R48, 0x2, P2 ;  /* 0x0000000927277c11 */ /* 0x000fc600090f1430 */
        /* <DEDUP_REMOVED lines=28> */
.L_x_76:
[----:B------:R-:W-:Y:S05]  /*70e0*/  BSYNC B1 ;  /* 0x0000000000017941 */ /* 0x000fea0003800000 */
.L_x_75:
[----:B------:R-:W-:Y:S01]  /*70f0*/  ISETP.GT.AND P2, PT, R50, 0x8, P0 ;  /* 0x000000083200780c */ /* 0x000fe20000744270 */
[----:B-----5:R-:W-:Y:S01]  /*7100*/  FMUL R58, R57, UR27 ;  /* 0x0000001b393a7c20 */ /* 0x020fe20008400000 */
[----:B------:R-:W-:Y:S01]  /*7110*/  IADD3 R26, P0, R26, R56, RZ ;  /* 0x000000381a1a7210 */ /* 0x000fe20007f1e0ff */
[----:B------:R-:W-:Y:S01]  /*7120*/  IMAD.WIDE.U32 R46, R0, UR6, R46 ;  /* 0x00000006002e7c25 */ /* 0x000fe2000f8e002e */
[----:B------:R-:W-:Y:S03]  /*7130*/  BSSY B1, `(.L_x_77) ;  /* 0x000000d000017945 */ /* 0x000fe60003800000 */
[----:B------:R-:W-:Y:S01]  /*7140*/  FFMA R195, R195, UR26, R58 ;  /* 0x0000001ac3c37c23 */ /* 0x000fe2000800003a */
[----:B------:R-:W-:Y:S01]  /*7150*/  IMAD.X R27, R27, 0x1, R33, P0 ;  /* 0x000000011b1b7824 */ /* 0x000fe200000e0621 */
[----:B------:R-:W-:Y:S01]  /*7160*/  IADD3 R47, R52, R47, RZ ;  /* 0x0000002f342f7210 */ /* 0x000fe20007ffe0ff */
[----:B--2---:R-:W-:Y:S01]  /*7170*/  IMAD.WIDE.U32 R38, R34, R30, R44 ;  /* 0x0000001e22267225 */ /* 0x004fe200078e002c */
[----:B------:R-:W-:-:S02]  /*7180*/  LEA R48, P0, R46, UR8, 0x2 ;  /* 0x000000082e307c11 */ /* 0x000fc4000f8010ff */
[----:B------:R2:W-:Y:S01]  /*7190*/  @P5 STG.E desc[UR24][R26.64], R195 ;  /* 0x000000c31a005986 */ /* 0x0005e2000c101918 */
[----:B------:R-:W-:Y:S01]  /*71a0*/  IMAD.IADD R39, R53, 0x1, R39 ;  /* 0x0000000135277824 */ /* 0x000fe200078e0227 */
[----:B------:R-:W-:Y:S02]  /*71b0*/  IADD3 R38, P4, P6, R178, R38, R36 ;  /* 0x00000026b2267210 */ /* 0x000fe40007e9e024 */
[----:B0-----:R-:W-:Y:S02]  /*71c0*/  LEA.HI.X R49, R46, UR9, R47, 0x2, P0 ;  /* 0x000000092e317c11 */ /* 0x001fe400080f142f */
[----:B------:R-:W-:Y:S01]  /*71d0*/  IADD3.X R39, R179, R39, R37, P4, P6 ;  /* 0x00000027b3277210 */ /* 0x000fe200027ec425 */
[----:B------:R-:W-:Y:S08]  /*71e0*/  @!P2 BRA `(.L_x_78) ;  /* 0x000000000004a947 */ /* 0x000ff00003800000 */
[----:B------:R0:W5:Y:S02]  /*71f0*/  LDG.E.LTC128B R57, desc[UR24][R48.64+0x20] ;  /* 0x0000201830397981 */ /* 0x000164000c1e1920 */
.L_x_78:
[----:B------:R-:W-:Y:S05]  /*7200*/  BSYNC B1 ;  /* 0x0000000000017941 */ /* 0x000fea0003800000 */
.L_x_77:
        /* <DEDUP_REMOVED lines=17> */
.L_x_80:
[----:B------:R-:W-:Y:S05]  /*7320*/  BSYNC B1 ;  /* 0x0000000000017941 */ /* 0x000fea0003800000 */
.L_x_79:
        /* <DEDUP_REMOVED lines=13> */
[----:B------:R-:W-:Y:S01]  /*7400*/  IADD3.X R41, R58, R31, RZ, P1, !PT ;  /* 0x0000001f3a297210 */ /* 0x000fe20000ffe4ff */
[----:B0-----:R-:W-:Y:S01]  /*7410*/  IMAD.WIDE.U32 R24, R32, 0x1c, R24 ;  /* 0x0000001c20187825 */ /* 0x001fe200078e0018 */
[----:B------:R-:W-:Y:S02]  /*7420*/  ISETP.GT.AND P1, PT, R51, 0x49, PT ;  /* 0x000000493300780c */ /* 0x000fe40003f24270 */
[----:B------:R-:W-:Y:S01]  /*7430*/  IADD3.X R43, R31, R54, R43, P5, !PT ;  /* 0x000000361f2b7210 */ /* 0x000fe20002ffe42b */
[----:B------:R-:W-:Y:S01]  /*7440*/  IMAD.IADD R25, R55, 0x1, R25 ;  /* 0x0000000137197824 */ /* 0x000fe200078e0219 */
[----:B------:R-:W-:Y:S02]  /*7450*/  IADD3 R48, P2, R40, R28, RZ ;  /* 0x0000001c28307210 */ /* 0x000fe40007f5e0ff */
[----:B------:R-:W-:Y:S01]  /*7460*/  ISETP.GT.AND P5, PT, R50, RZ, P1 ;  /* 0x000000ff3200720c */ /* 0x000fe20000fa4270 */
[-C--:B---3--:R-:W-:Y:S01]  /*7470*/  IMAD.WIDE.U32 R46, R34, R30.reuse, R42 ;  /* 0x0000001e222e7225 */ /* 0x088fe200078e002a */
[----:B------:R-:W-:-:S03]  /*7480*/  IADD3 R44, P6, R44, R30, RZ ;  /* 0x0000001e2c2c7210 */ /* 0x000fc60007fde0ff */
[----:B----4-:R-:W-:Y:S01]  /*7490*/  IMAD.X R39, R41, 0x1, R29, P2 ;  /* 0x0000000129277824 */ /* 0x010fe200010e061d */
[C---:B------:R-:W-:Y:S01]  /*74a0*/  LEA R38, P2, R48.reuse, UR8, 0x2 ;  /* 0x0000000830267c11 */ /* 0x040fe2000f8410ff */
[----:B------:R-:W-:Y:S01]  /*74b0*/  IMAD.IADD R47, R53, 0x1, R47 ;  /* 0x00000001352f7824 */ /* 0x000fe200078e022f */
        /* <DEDUP_REMOVED lines=9> */
.L_x_82:
[----:B------:R-:W-:Y:S05]  /*7550*/  BSYNC B1 ;  /* 0x0000000000017941 */ /* 0x000fea0003800000 */
.L_x_81:
        /* <DEDUP_REMOVED lines=17> */
.L_x_84:
[----:B------:R-:W-:Y:S05]  /*7670*/  BSYNC B1 ;  /* 0x0000000000017941 */ /* 0x000fea0003800000 */
.L_x_83:
[----:B-----5:R-:W-:Y:S01]  /*7680*/  FMUL R47, R57, UR27 ;  /* 0x0000001b392f7c20 */ /* 0x020fe20008400000 */
[----:B------:R-:W-:Y:S01]  /*7690*/  ISETP.GT.AND P1, PT, R50, 0x8, P1 ;  /* 0x000000083200780c */ /* 0x000fe20000f24270 */
[----:B------:R-:W-:Y:S01]  /*76a0*/  IMAD.WIDE.U32 R38, R0, UR6, R38 ;  /* 0x0000000600267c25 */ /* 0x000fe2000f8e0026 */
[----:B------:R-:W-:-:S03]  /*76b0*/  ISETP.GT.AND P0, PT, R51, 0x50, PT ;  /* 0x000000503300780c */ /* 0x000fc60003f04270 */
[----:B0-----:R-:W-:Y:S01]  /*76c0*/  FFMA R49, R190, UR26, R47 ;  /* 0x0000001abe317c23 */ /* 0x001fe2000800002f */
        /* <DEDUP_REMOVED lines=12> */
.L_x_86:
[----:B------:R-:W-:Y:S05]  /*7790*/  BSYNC B1 ;  /* 0x0000000000017941 */ /* 0x000fea0003800000 */
.L_x_85:
        /* <DEDUP_REMOVED lines=17> */
[----:B------:R-:W-:Y:S01]  /*78b0*/  IMAD.X R41, R58, 0x1, R31, P1 ;  /* 0x000000013a297824 */ /* 0x000fe200008e061f */
[----:B------:R-:W-:Y:S01]  /*78c0*/  IADD3 R25, R55, R25, RZ ;  /* 0x0000001937197210 */ /* 0x000fe20007ffe0ff */
[----:B---3--:R-:W-:Y:S01]  /*78d0*/  IMAD.WIDE.U32 R46, R34, R30, R42 ;  /* 0x0000001e222e7225 */ /* 0x008fe200078e002a */
[----:B------:R-:W-:Y:S02]  /*78e0*/  ISETP.GT.AND P1, PT, R51, 0x51, PT ;  /* 0x000000513300780c */ /* 0x000fe40003f24270 */
[----:B------:R-:W-:Y:S01]  /*78f0*/  IADD3.X R45, R31, R54, R45, P6, !PT ;  /* 0x000000361f2d7210 */ /* 0x000fe200037fe42d */
[----:B----4-:R-:W-:Y:S01]  /*7900*/  IMAD.X R39, R41, 0x1, R29, P2 ;  /* 0x0000000129277824 */ /* 0x010fe200010e061d */
[----:B------:R-:W-:Y:S01]  /*7910*/  ISETP.GT.AND P5, PT, R50, RZ, P1 ;  /* 0x000000ff3200720c */ /* 0x000fe20000fa4270 */
[----:B------:R-:W-:Y:S01]  /*7920*/  IMAD.IADD R47, R53, 0x1, R47 ;  /* 0x00000001352f7824 */ /* 0x000fe200078e022f */
        /* <DEDUP_REMOVED lines=9> */
.L_x_88:
[----:B------:R-:W-:Y:S05]  /*79c0*/  BSYNC B1 ;  /* 0x0000000000017941 */ /* 0x000fea0003800000 */
.L_x_87:
        /* <DEDUP_REMOVED lines=17> */
.L_x_90:
[----:B------:R-:W-:Y:S05]  /*7ae0*/  BSYNC B1 ;  /* 0x0000000000017941 */ /* 0x000fea0003800000 */
.L_x_89:
        /* <DEDUP_REMOVED lines=17> */
.L_x_92:
[----:B------:R-:W-:Y:S05]  /*7c00*/  BSYNC B1 ;  /* 0x0000000000017941 */ /* 0x000fea0003800000 */
.L_x_91:
[----:B-----5:R-:W-:Y:S01]  /*7c10*/  FMUL R38, R57, UR27 ;  /* 0x0000001b39267c20 */ /* 0x020fe20008400000 */
[----:B0-----:R-:W-:-:S03]  /*7c20*/  LEA R24, P2, R39, UR8, 0x2 ;  /* 0x0000000827187c11 */ /* 0x001fc6000f8410ff */
[----:B------:R-:W-:Y:S01]  /*7c30*/  FFMA R185, R185, UR26, R38 ;  /* 0x0000001ab9b97c23 */ /* 0x000fe20008000026 */
[----:B------:R-:W-:-:S04]  /*7c40*/  LEA.HI.X R25, R39, UR9, R48, 0x2, P2 ;  /* 0x0000000927197c11 */ /* 0x000fc800090f1430 */
[----:B------:R0:W-:Y:S04]  /*7c50*/  @P1 STG.E desc[UR24][R26.64+0x20], R185 ;  /* 0x000020b91a001986 */ /* 0x0001e8000c101918 */
[----:B------:R4:W2:Y:S01]  /*7c60*/  @P4 LDG.E.LTC128B R57, desc[UR24][R24.64] ;  /* 0x0000001818394981 */ /* 0x0008a2000c1e1920 */
[C---:B------:R-:W-:Y:S01]  /*7c70*/  IMAD.WIDE.U32 R42, R30.reuse, 0x7, R42 ;  /* 0x000000071e2a7825 */ /* 0x040fe200078e002a */
[----:B------:R-:W-:Y:S03]  /*7c80*/  BSSY B1, `(.L_x_93) ;  /* 0x0000019000017945 */ /* 0x000fe60003800000 */
[----:B---3--:R-:W-:Y:S01]  /*7c90*/  IMAD.WIDE.U32 R46, R30, 0x7, R44 ;  /* 0x000000071e2e7825 */ /* 0x008fe200078e002c */
[----:B------:R-:W-:-:S02]  /*7ca0*/  IADD3 R38, P5, R42, R30, RZ ;  /* 0x0000001e2a267210 */ /* 0x000fc40007fbe0ff */
[----:B------:R-:W-:Y:S02]  /*7cb0*/  IADD3 R44, P1, R40, R30, RZ ;  /* 0x0000001e282c7210 */ /* 0x000fe40007f3e0ff */
[----:B------:R-:W-:Y:S01]  /*7cc0*/  IADD3.X R39, R31, R54, R43, P5, !PT ;  /* 0x000000361f277210 */ /* 0x000fe20002ffe42b */
[----:B------:R-:W-:Y:S01]  /*7cd0*/  IMAD.WIDE.U32 R42, R32, 0x1c, R26 ;  /* 0x0000001c202a7825 */ /* 0x000fe200078e001a */
[----:B------:R-:W-:Y:S02]  /*7ce0*/  IADD3 R48, P2, R44, R28, RZ ;  /* 0x0000001c2c307210 */ /* 0x000fe40007f5e0ff */
[----:B------:R-:W-:Y:S01]  /*7cf0*/  IADD3 R40, P6, R46, R30, RZ ;  /* 0x0000001e2e287210 */ /* 0x000fe20007fde0ff */
[----:B------:R-:W-:Y:S02]  /*7d00*/  IMAD.IADD R43, R55, 0x1, R43 ;  /* 0x00000001372b7824 */ /* 0x000fe400078e022b */
[----:B------:R-:W-:Y:S01]  /*7d10*/  IMAD.X R45, R58, 0x1, R31, P1 ;  /* 0x000000013a2d7824 */ /* 0x000fe200008e061f */
[----:B------:R-:W-:-:S02]  /*7d20*/  ISETP.GT.AND P1, PT, R51, 0x59, PT ;  /* 0x000000593300780c */ /* 0x000fc40003f24270 */
[----:B------:R-:W-:Y:S01]  /*7d30*/  IADD3.X R41, R31, R54, R47, P6, !PT ;  /* 0x000000361f297210 */ /* 0x000fe200037fe42f */
[----:B----4-:R-:W-:Y:S01]  /*7d40*/  IMAD.X R25, R45, 0x1, R29, P2 ;  /* 0x000000012d197824 */ /* 0x010fe200010e061d */
[----:B------:R-:W-:Y:S01]  /*7d50*/  ISETP.GT.AND P5, PT, R50, RZ, P1 ;  /* 0x000000ff3200720c */ /* 0x000fe20000fa4270 */
[----:B------:R-:W-:Y:S01]  /*7d60*/  IMAD.WIDE.U32 R46, R34, R30, R38 ;  /* 0x0000001e222e7225 */ /* 0x000fe200078e0026 */
[----:B------:R-:W-:-:S03]  /*7d70*/  LEA R24, P2, R48, UR8, 0x2 ;  /* 0x0000000830187c11 */ /* 0x000fc6000f8410ff */
[----:B------:R-:W-:Y:S01]  /*7d80*/  IMAD.IADD R47, R53, 0x1, R47 ;  /* 0x00000001352f7824 */ /* 0x000fe200078e022f */
        /* <DEDUP_REMOVED lines=8> */
.L_x_94:
[----:B------:R-:W-:Y:S05]  /*7e10*/  BSYNC B1 ;  /* 0x0000000000017941 */ /* 0x000fea0003800000 */
.L_x_93:
[----:B------:R-:W-:Y:S01]  /*7e20*/  ISETP.GT.AND P2, PT, R50, 0x8, P0 ;  /* 0x000000083200780c */ /* 0x000fe20000744270 */
[----:B-----5:R-:W-:Y:S01]  /*7e30*/  FMUL R58, R57, UR27 ;  /* 0x0000001b393a7c20 */ /* 0x020fe20008400000 */
[----:B--2---:R-:W-:Y:S01]  /*7e40*/  IADD3 R24, P0, R26, R56, RZ ;  /* 0x000000381a187210 */ /* 0x004fe20007f1e0ff */
[----:B------:R-:W-:Y:S01]  /*7e50*/  IMAD.WIDE.U32 R46, R0, UR6, R46 ;  /* 0x00000006002e7c25 */ /* 0x000fe2000f8e002e */
[----:B------:R-:W-:Y:S03]  /*7e60*/  BSSY B1, `(.L_x_95) ;  /* 0x000000d000017945 */ /* 0x000fe60003800000 */
[----:B------:R-:W-:Y:S01]  /*7e70*/  FFMA R183, R183, UR26, R58 ;  /* 0x0000001ab7b77c23 */ /* 0x000fe2000800003a */
[----:B------:R-:W-:Y:S01]  /*7e80*/  IMAD.X R25, R27, 0x1, R33, P0 ;  /* 0x000000011b197824 */ /* 0x000fe200000e0621 */
[----:B0-----:R-:W-:Y:S01]  /*7e90*/  LEA R26, P0, R46, UR8, 0x2 ;  /* 0x000000082e1a7c11 */ /* 0x001fe2000f8010ff */
[----:B------:R-:W-:-:S03]  /*7ea0*/  IMAD.WIDE.U32 R48, R34, R30, R40 ;  /* 0x0000001e22307225 */ /* 0x000fc600078e0028 */
[----:B------:R0:W-:Y:S01]  /*7eb0*/  @P5 STG.E desc[UR24][R24.64], R183 ;  /* 0x000000b718005986 */ /* 0x0001e2000c101918 */
[----:B------:R-:W-:Y:S01]  /*7ec0*/  IMAD.IADD R27, R52, 0x1, R47 ;  /* 0x00000001341b7824 */ /* 0x000fe200078e022f */
[----:B------:R-:W-:Y:S02]  /*7ed0*/  IADD3 R47, R53, R49, RZ ;  /* 0x00000031352f7210 */ /* 0x000fe40007ffe0ff */
[----:B------:R-:W-:Y:S02]  /*7ee0*/  IADD3 R48, P4, P6, R178, R48, R36 ;  /* 0x00000030b2307210 */ /* 0x000fe40007e9e024 */
[----:B------:R-:W-:Y:S02]  /*7ef0*/  LEA.HI.X R27, R46, UR9, R27, 0x2, P0 ;  /* 0x000000092e1b7c11 */ /* 0x000fe400080f141b */
[----:B------:R-:W-:Y:S01]  /*7f00*/  IADD3.X R49, R179, R47, R37, P4, P6 ;  /* 0x0000002fb3317210 */ /* 0x000fe200027ec425 */
[----:B------:R-:W-:Y:S08]  /*7f10*/  @!P2 BRA `(.L_x_96) ;  /* 0x000000000004a947 */ /* 0x000ff00003800000 */
[----:B------:R2:W5:Y:S02]  /*7f20*/  LDG.E.LTC128B R57, desc[UR24][R26.64+0x20] ;  /* 0x000020181a397981 */ /* 0x000564000c1e1920 */
.L_x_96:
[----:B------:R-:W-:Y:S05]  /*7f30*/  BSYNC B1 ;  /* 0x0000000000017941 */ /* 0x000fea0003800000 */
.L_x_95:
[----:B--2--5:R-:W-:Y:S01]  /*7f40*/  FMUL R27, R57, UR27 ;  /* 0x0000001b391b7c20 */ /* 0x024fe20008400000 */
[----:B------:R-:W-:Y:S01]  /*7f50*/  ISETP.GT.AND P1, PT, R50, 0x8, P1 ;  /* 0x000000083200780c */ /* 0x000fe20000f24270 */
[----:B------:R-:W-:Y:S01]  /*7f60*/  IMAD.WIDE.U32 R48, R0, UR6, R48 ;  /* 0x0000000600307c25 */ /* 0x000fe2000f8e0030 */
[----:B------:R-:W-:-:S03]  /*7f70*/  ISETP.GT.AND P0, PT, R51, 0x60, PT ;  /* 0x000000603300780c */ /* 0x000fc60003f04270 */
[----:B------:R-:W-:Y:S01]  /*7f80*/  FFMA R59, R182, UR26, R27 ;  /* 0x0000001ab63b7c23 */ /* 0x000fe2000800001b */
        /* <DEDUP_REMOVED lines=12> */
.L_x_98:
[----:B------:R-:W-:Y:S05]  /*8050*/  BSYNC B1 ;  /* 0x0000000000017941 */ /* 0x000fea0003800000 */
.L_x_97:
[----:B---3-5:R-:W-:Y:S01]  /*8060*/  FMUL R44, R57, UR27 ;  /* 0x0000001b392c7c20 */ /* 0x028fe20008400000 */
[----:B--2---:R-:W-:-:S03]  /*8070*/  LEA R42, P2, R46, UR8, 0x2 ;  /* 0x000000082e2a7c11 */ /* 0x004fc6000f8410ff */
[----:B------:R-:W-:Y:S01]  /*8080*/  FFMA R181, R181, UR26, R44 ;  /* 0x0000001ab5b57c23 */ /* 0x000fe2000800002c */
[----:B------:R-:W-:-:S04]  /*8090*/  LEA.HI.X R43, R46, UR9, R47, 0x2, P2 ;  /* 0x000000092e2b7c11 */ /* 0x000fc800090f142f */
[----:B------:R2:W-:Y:S04]  /*80a0*/  @P1 STG.E desc[UR24][R24.64+0x20], R181 ;  /* 0x000020b518001986 */ /* 0x0005e8000c101918 */
[----:B------:R3:W4:Y:S01]  /*80b0*/  @P4 LDG.E.LTC128B R57, desc[UR24][R42.64] ;  /* 0x000000182a394981 */ /* 0x000722000c1e1920 */
[----:B------:R-:W-:Y:S01]  /*80c0*/  IADD3 R26, P1, R26, R30, RZ ;  /* 0x0000001e1a1a7210 */ /* 0x000fe20007f3e0ff */
[----:B------:R-:W-:Y:S01]  /*80d0*/  IMAD.WIDE.U32 R38, R30, 0x7, R38 ;  /* 0x000000071e267825 */ /* 0x000fe200078e0026 */
[----:B------:R-:W-:Y:S02]  /*80e0*/  BSSY B1, `(.L_x_99) ;  /* 0x0000018000017945 */ /* 0x000fe40003800000 */
[----:B------:R-:W-:Y:S01]  /*80f0*/  IADD3 R45, P2, R26, R28, RZ ;  /* 0x0000001c1a2d7210 */ /* 0x000fe20007f5e0ff */
[----:B------:R-:W-:Y:S01]  /*8100*/  IMAD.X R27, R49, 0x1, R31, P1 ;  /* 0x00000001311b7824 */ /* 0x000fe200008e061f */
[----:B------:R-:W-:Y:S01]  /*8110*/  IADD3 R38, P5, R38, R30, RZ ;  /* 0x0000001e26267210 */ /* 0x000fe20007fbe0ff */
[----:B------:R-:W-:Y:S01]  /*8120*/  IMAD.WIDE.U32 R40, R30, 0x7, R40 ;  /* 0x000000071e287825 */ /* 0x000fe200078e0028 */
[----:B------:R-:W-:-:S02]  /*8130*/  ISETP.GT.AND P1, PT, R51, 0x61, PT ;  /* 0x000000613300780c */ /* 0x000fc40003f24270 */
[----:B------:R-:W-:Y:S01]  /*8140*/  IADD3.X R39, R31, R54, R39, P5, !PT ;  /* 0x000000361f277210 */ /* 0x000fe20002ffe427 */
[----:B---3--:R-:W-:Y:S01]  /*8150*/  IMAD.WIDE.U32 R42, R32, 0x1c, R24 ;  /* 0x0000001c202a7825 */ /* 0x008fe200078e0018 */
[----:B------:R-:W-:Y:S02]  /*8160*/  ISETP.GT.AND P5, PT, R50, RZ, P1 ;  /* 0x000000ff3200720c */ /* 0x000fe40000fa4270 */
[-C--:B------:R-:W-:Y:S01]  /*8170*/  IADD3 R40, P6, R40, R30.reuse, RZ ;  /* 0x0000001e28287210 */ /* 0x080fe20007fde0ff */
[----:B------:R-:W-:Y:S02]  /*8180*/  IMAD.IADD R43, R55, 0x1, R43 ;  /* 0x00000001372b7824 */ /* 0x000fe400078e022b */
[----:B------:R-:W-:Y:S01]  /*8190*/  IMAD.X R48, R27, 0x1, R29, P2 ;  /* 0x000000011b307824 */ /* 0x000fe200010e061d */
[----:B------:R-:W-:Y:S01]  /*81a0*/  LEA R44, P2, R45, UR8, 0x2 ;  /* 0x000000082d2c7c11 */ /* 0x000fe2000f8410ff */
[----:B------:R-:W-:Y:S01]  /*81b0*/  IMAD.WIDE.U32 R46, R34, R30, R38 ;  /* 0x0000001e222e7225 */ /* 0x000fe200078e0026 */
[----:B------:R-:W-:-:S02]  /*81c0*/  IADD3.X R41, R31, R54, R41, P6, !PT ;  /* 0x000000361f297210 */ /* 0x000fc400037fe429 */
[----:B------:R-:W-:Y:S02]  /*81d0*/  LEA.HI.X R45, R45, UR9, R48, 0x2, P2 ;  /* 0x000000092d2d7c11 */ /* 0x000fe400090f1430 */
[----:B------:R-:W-:Y:S02]  /*81e0*/  IADD3 R47, R53, R47, RZ ;  /* 0x0000002f352f7210 */ /* 0x000fe40007ffe0ff */
[----:B------:R-:W-:-:S04]  /*81f0*/  IADD3 R46, P2, P6, R178, R46, R36 ;  /* 0x0000002eb22e7210 */ /* 0x000fc80007e5e024 */
[----:B------:R-:W-:Y:S01]  /*8200*/  IADD3.X R47, R179, R47, R37, P2, P6 ;  /* 0x0000002fb32f7210 */ /* 0x000fe200017ec425 */
[----:B----4-:R-:W-:-:S04]  /*8210*/  FMUL R49, R57, UR27 ;  /* 0x0000001b39317c20 */ /* 0x010fc80008400000 */
[----:B------:R-:W-:-:S05]  /*8220*/  FFMA R49, R180, UR26, R49 ;  /* 0x0000001ab4317c23 */ /* 0x000fca0008000031 */
[----:B------:R2:W-:Y:S01]  /*8230*/  @P4 STG.E desc[UR24][R42.64], R49 ;  /* 0x000000312a004986 */ /* 0x0005e2000c101918 */
[----:B------:R-:W-:Y:S05]  /*8240*/  @!P5 BRA `(.L_x_100) ;  /* 0x000000000004d947 */ /* 0x000fea0003800000 */
[----:B------:R3:W5:Y:S02]  /*8250*/  LDG.E.LTC128B R57, desc[UR24][R44.64] ;  /* 0x000000182c397981 */ /* 0x000764000c1e1920 */
.L_x_100:
[----:B------:R-:W-:Y:S05]  /*8260*/  BSYNC B1 ;  /* 0x0000000000017941 */ /* 0x000fea0003800000 */
.L_x_99:
[----:B------:R-:W-:Y:S01]  /*8270*/  ISETP.GT.AND P2, PT, R50, 0x8, P0 ;  /* 0x000000083200780c */ /* 0x000fe20000744270 */
[----:B-----5:R-:W-:Y:S01]  /*8280*/  FMUL R58, R57, UR27 ;  /* 0x0000001b393a7c20 */ /* 0x020fe20008400000 */
[----:B0-2---:R-:W-:Y:S01]  /*8290*/  IADD3 R24, P0, R24, R56, RZ ;  /* 0x0000003818187210 */ /* 0x005fe20007f1e0ff */
[----:B---3--:R-:W-:Y:S01]  /*82a0*/  IMAD.WIDE.U32 R44, R0, UR6, R46 ;  /* 0x00000006002c7c25 */ /* 0x008fe2000f8e002e */
[----:B------:R-:W-:Y:S03]  /*82b0*/  BSSY B1, `(.L_x_101) ;  /* 0x000000d000017945 */ /* 0x000fe60003800000 */
[----:B------:R-:W-:Y:S01]  /*82c0*/  FFMA R177, R177, UR26, R58 ;  /* 0x0000001ab1b17c23 */ /* 0x000fe2000800003a */
[----:B------:R-:W-:Y:S01]  /*82d0*/  IMAD.X R25, R25, 0x1, R33, P0 ;  /* 0x0000000119197824 */ /* 0x000fe200000e0621 */
[----:B------:R-:W-:Y:S01]  /*82e0*/  LEA R46, P0, R44, UR8, 0x2 ;  /* 0x000000082c2e7c11 */ /* 0x000fe2000f8010ff */
[----:B------:R-:W-:-:S03]  /*82f0*/  IMAD.WIDE.U32 R48, R34, R30, R40 ;  /* 0x0000001e22307225 */ /* 0x000fc600078e0028 */
        /* <DEDUP_REMOVED lines=8> */
.L_x_102:
[----:B------:R-:W-:Y:S05]  /*8380*/  BSYNC B1 ;  /* 0x0000000000017941 */ /* 0x000fea0003800000 */
.L_x_101:
[----:B--2--5:R-:W-:Y:S01]  /*8390*/  FMUL R47, R57, UR27 ;  /* 0x0000001b392f7c20 */ /* 0x024fe20008400000 */
[----:B------:R-:W-:Y:S01]  /*83a0*/  IMAD.WIDE.U32 R44, R0, UR6, R48 ;  /* 0x00000006002c7c25 */ /* 0x000fe2000f8e0030 */
[----:B------:R-:W-:Y:S01]  /*83b0*/  ISETP.GT.AND P1, PT, R50, 0x8, P1 ;  /* 0x000000083200780c */ /* 0x000fe20000f24270 */
[----:B------:R-:W-:Y:S02]  /*83c0*/  BSSY B1, `(.L_x_103) ;  /* 0x000000e000017945 */ /* 0x000fe40003800000 */
[----:B------:R-:W-:Y:S01]  /*83d0*/  FFMA R49, R176, UR26, R47 ;  /* 0x0000001ab0317c23 */ /* 0x000fe2000800002f */
[----:B------:R-:W-:Y:S01]  /*83e0*/  IMAD.WIDE.U32 R26, R30, 0x7, R26 ;  /* 0x000000071e1a7825 */ /* 0x000fe200078e001a */
[----:B------:R-:W-:Y:S02]  /*83f0*/  ISETP.GT.AND P0, PT, R51, 0x68, PT ;  /* 0x000000683300780c */ /* 0x000fe40003f04270 */
[----:B------:R-:W-:Y:S01]  /*8400*/  LEA R46, P5, R44, UR8, 0x2 ;  /* 0x000000082c2e7c11 */ /* 0x000fe2000f8a10ff */
[----:B------:R2:W-:Y:S01]  /*8410*/  @P2 STG.E desc[UR24][R42.64+0x20], R49 ;  /* 0x000020312a002986 */ /* 0x0005e2000c101918 */
[----:B------:R-:W-:Y:S01]  /*8420*/  IMAD.IADD R47, R52, 0x1, R45 ;  /* 0x00000001342f7824 */ /* 0x000fe200078e022d */
[----:B------:R-:W-:Y:S01]  /*8430*/  IADD3 R45, P6, R28, R26, RZ ;  /* 0x0000001a1c2d7210 */ /* 0x000fe20007fde0ff */
[----:B------:R-:W-:Y:S01]  /*8440*/  IMAD.IADD R58, R54, 0x1, R27 ;  /* 0x00000001363a7824 */ /* 0x000fe200078e021b */
[----:B------:R-:W-:-:S02]  /*8450*/  ISETP.GT.AND P4, PT, R50, RZ, P0 ;  /* 0x000000ff3200720c */ /* 0x000fc40000784270 */
[----:B------:R-:W-:Y:S01]  /*8460*/  LEA.HI.X R47, R44, UR9, R47, 0x2, P5 ;  /* 0x000000092c2f7c11 */ /* 0x000fe2000a8f142f */
[----:B------:R-:W-:Y:S01]  /*8470*/  IMAD.X R48, R58, 0x1, R29, P6 ;  /* 0x000000013a307824 */ /* 0x000fe200030e061d */
[----:B------:R-:W-:Y:S09]  /*8480*/  @!P1 BRA `(.L_x_104) ;  /* 0x0000000000049947 */ /* 0x000ff20003800000 */
[----:B------:R3:W5:Y:S02]  /*8490*/  LDG.E.LTC128B R57, desc[UR24][R46.64+0x20] ;  /* 0x000020182e397981 */ /* 0x000764000c1e1920 */
.L_x_104:
[----:B------:R-:W-:Y:S05]  /*84a0*/  BSYNC B1 ;  /* 0x0000000000017941 */ /* 0x000fea0003800000 */
.L_x_103:
[----:B-----5:R-:W-:Y:S01]  /*84b0*/  FMUL R44, R57, UR27 ;  /* 0x0000001b392c7c20 */ /* 0x020fe20008400000 */
[----:B--2---:R-:W-:-:S03]  /*84c0*/  LEA R42, P2, R45, UR8, 0x2 ;  /* 0x000000082d2a7c11 */ /* 0x004fc6000f8410ff */
[----:B------:R-:W-:Y:S01]  /*84d0*/  FFMA R175, R175, UR26, R44 ;  /* 0x0000001aafaf7c23 */ /* 0x000fe2000800002c */
[----:B------:R-:W-:-:S04]  /*84e0*/  LEA.HI.X R43, R45, UR9, R48, 0x2, P2 ;  /* 0x000000092d2b7c11 */ /* 0x000fc800090f1430 */
[----:B------:R2:W-:Y:S04]  /*84f0*/  @P1 STG.E desc[UR24][R24.64+0x20], R175 ;  /* 0x000020af18001986 */ /* 0x0005e8000c101918 */
[----:B------:R4:W2:Y:S01]  /*8500*/  @P4 LDG.E.LTC128B R57, desc[UR24][R42.64] ;  /* 0x000000182a394981 */ /* 0x0008a2000c1e1920 */
[C---:B------:R-:W-:Y:S01]  /*8510*/  IMAD.WIDE.U32 R38, R30.reuse, 0x7, R38 ;  /* 0x000000071e267825 */ /* 0x040fe200078e0026 */
[----:B------:R-:W-:Y:S03]  /*8520*/  BSSY B1, `(.L_x_105) ;  /* 0x0000019000017945 */ /* 0x000fe60003800000 */
[----:B------:R-:W-:Y:S01]  /*8530*/  IMAD.WIDE.U32 R44, R30, 0x7, R40 ;  /* 0x000000071e2c7825 */ /* 0x000fe200078e0028 */
[----:B------:R-:W-:-:S02]  /*8540*/  IADD3 R40, P1, R26, R30, RZ ;  /* 0x0000001e1a287210 */ /* 0x000fc40007f3e0ff */
[----:B------:R-:W-:Y:S01]  /*8550*/  IADD3 R38, P5, R38, R30, RZ ;  /* 0x0000001e26267210 */ /* 0x000fe20007fbe0ff */
[----:B----4-:R-:W-:Y:S01]  /*8560*/  IMAD.WIDE.U32 R42, R32, 0x1c, R24 ;  /* 0x0000001c202a7825 */ /* 0x010fe200078e0018 */
[----:B------:R-:W-:Y:S02]  /*8570*/  IADD3.X R41, R58, R31, RZ, P1, !PT ;  /* 0x0000001f3a297210 */ /* 0x000fe40000ffe4ff */
[----:B------:R-:W-:Y:S01]  /*8580*/  ISETP.GT.AND P1, PT, R51, 0x69, PT ;  /* 0x000000693300780c */ /* 0x000fe20003f24270 */
[----:B------:R-:W-:Y:S01]  /*8590*/  IMAD.IADD R43, R55, 0x1, R43 ;  /* 0x00000001372b7824 */ /* 0x000fe200078e022b */
[----:B------:R-:W-:Y:S02]  /*85a0*/  IADD3.X R39, R31, R54, R39, P5, !PT ;  /* 0x000000361f277210 */ /* 0x000fe40002ffe427 */
[----:B------:R-:W-:Y:S02]  /*85b0*/  IADD3 R26, P6, R44, R30, RZ ;  /* 0x0000001e2c1a7210 */ /* 0x000fe40007fde0ff */
[----:B------:R-:W-:Y:S01]  /*85c0*/  IADD3 R48, P2, R40, R28, RZ ;  /* 0x0000001c28307210 */ /* 0x000fe20007f5e0ff */
[----:B---3--:R-:W-:Y:S01]  /*85d0*/  IMAD.WIDE.U32 R46, R34, R30, R38 ;  /* 0x0000001e222e7225 */ /* 0x008fe200078e0026 */
[----:B------:R-:W-:-:S02]  /*85e0*/  ISETP.GT.AND P5, PT, R50, RZ, P1 ;  /* 0x000000ff3200720c */ /* 0x000fc40000fa4270 */
[----:B------:R-:W-:Y:S01]  /*85f0*/  IADD3.X R27, R31, R54, R45, P6, !PT ;  /* 0x000000361f1b7210 */ /* 0x000fe200037fe42d */
        /* <DEDUP_REMOVED lines=11> */
.L_x_106:
[----:B------:R-:W-:Y:S05]  /*86b0*/  BSYNC B1 ;  /* 0x0000000000017941 */ /* 0x000fea0003800000 */
.L_x_105:
[----:B------:R-:W-:Y:S01]  /*86c0*/  ISETP.GT.AND P2, PT, R50, 0x8, P0 ;  /* 0x000000083200780c */ /* 0x000fe20000744270 */
[----:B-----5:R-:W-:Y:S01]  /*86d0*/  FMUL R58, R57, UR27 ;  /* 0x0000001b393a7c20 */ /* 0x020fe20008400000 */
[----:B0-----:R-:W-:Y:S01]  /*86e0*/  IADD3 R24, P0, R24, R56, RZ ;  /* 0x0000003818187210 */ /* 0x001fe20007f1e0ff */
[----:B---3--:R-:W-:Y:S01]  /*86f0*/  IMAD.WIDE.U32 R44, R0, UR6, R46 ;  /* 0x00000006002c7c25 */ /* 0x008fe2000f8e002e */
        /* <DEDUP_REMOVED lines=13> */
.L_x_108:
[----:B------:R-:W-:Y:S05]  /*87d0*/  BSYNC B1 ;  /* 0x0000000000017941 */ /* 0x000fea0003800000 */
.L_x_107:
[----:B--2--5:R-:W-:Y:S01]  /*87e0*/  FMUL R47, R57, UR27 ;  /* 0x0000001b392f7c20 */ /* 0x024fe20008400000 */
[----:B------:R-:W-:Y:S01]  /*87f0*/  IMAD.WIDE.U32 R44, R0, UR6, R48 ;  /* 0x00000006002c7c25 */ /* 0x000fe2000f8e0030 */
[----:B------:R-:W-:Y:S01]  /*8800*/  ISETP.GT.AND P1, PT, R50, 0x8, P1 ;  /* 0x000000083200780c */ /* 0x000fe20000f24270 */
[----:B------:R-:W-:Y:S02]  /*8810*/  BSSY B1, `(.L_x_109) ;  /* 0x000000e000017945 */ /* 0x000fe40003800000 */
[----:B------:R-:W-:Y:S01]  /*8820*/  FFMA R49, R172, UR26, R47 ;  /* 0x0000001aac317c23 */ /* 0x000fe2000800002f */
[----:B------:R-:W-:Y:S01]  /*8830*/  IMAD.WIDE.U32 R46, R30, 0x7, R40 ;  /* 0x000000071e2e7825 */ /* 0x000fe200078e0028 */
[----:B------:R-:W-:Y:S02]  /*8840*/  LEA R40, P5, R44, UR8, 0x2 ;  /* 0x000000082c287c11 */ /* 0x000fe4000f8a10ff */
[----:B------:R-:W-:Y:S01]  /*8850*/  ISETP.GT.AND P0, PT, R51, 0x70, PT ;  /* 0x000000703300780c */ /* 0x000fe20003f04270 */
        /* <DEDUP_REMOVED lines=9> */
.L_x_110:
[----:B------:R-:W-:Y:S05]  /*88f0*/  BSYNC B1 ;  /* 0x0000000000017941 */ /* 0x000fea0003800000 */
.L_x_109:
[----:B---3-5:R-:W-:Y:S01]  /*8900*/  FMUL R40, R57, UR27 ;  /* 0x0000001b39287c20 */ /* 0x028fe20008400000 */
[----:B--2---:R-:W-:-:S03]  /*8910*/  LEA R42, P2, R45, UR8, 0x2 ;  /* 0x000000082d2a7c11 */ /* 0x004fc6000f8410ff */
[----:B------:R-:W-:Y:S01]  /*8920*/  FFMA R171, R171, UR26, R40 ;  /* 0x0000001aabab7c23 */ /* 0x000fe20008000028 */
[----:B------:R-:W-:-:S04]  /*8930*/  LEA.HI.X R43, R45, UR9, R44, 0x2, P2 ;  /* 0x000000092d2b7c11 */ /* 0x000fc800090f142c */
[----:B------:R2:W-:Y:S04]  /*8940*/  @P1 STG.E desc[UR24][R24.64+0x20], R171 ;  /* 0x000020ab18001986 */ /* 0x0005e8000c101918 */
[----:B------:R3:W4:Y:S01]  /*8950*/  @P4 LDG.E.LTC128B R57, desc[UR24][R42.64] ;  /* 0x000000182a394981 */ /* 0x000722000c1e1920 */
[----:B------:R-:W-:Y:S01]  /*8960*/  IMAD.WIDE.U32 R38, R30, 0x7, R38 ;  /* 0x000000071e267825 */ /* 0x000fe200078e0026 */
[-C--:B------:R-:W-:Y:S01]  /*8970*/  IADD3 R40, P1, R46, R30.reuse, RZ ;  /* 0x0000001e2e287210 */ /* 0x080fe20007f3e0ff */
[----:B------:R-:W-:Y:S02]  /*8980*/  BSSY B1, `(.L_x_111) ;  /* 0x0000018000017945 */ /* 0x000fe40003800000 */
[----:B------:R-:W-:Y:S01]  /*8990*/  IMAD.WIDE.U32 R44, R30, 0x7, R26 ;  /* 0x000000071e2c7825 */ /* 0x000fe200078e001a */
[----:B------:R-:W-:-:S03]  /*89a0*/  IADD3 R26, P5, R38, R30, RZ ;  /* 0x0000001e261a7210 */ /* 0x000fc60007fbe0ff */
[----:B------:R-:W-:Y:S01]  /*89b0*/  IMAD.X R41, R48, 0x1, R31, P1 ;  /* 0x0000000130297824 */ /* 0x000fe200008e061f */
[----:B------:R-:W-:Y:S01]  /*89c0*/  ISETP.GT.AND P1, PT, R51, 0x71, PT ;  /* 0x000000713300780c */ /* 0x000fe20003f24270 */
[----:B---3--:R-:W-:Y:S01]  /*89d0*/  IMAD.WIDE.U32 R42, R32, 0x1c, R24 ;  /* 0x0000001c202a7825 */ /* 0x008fe200078e0018 */
[----:B------:R-:W-:Y:S02]  /*89e0*/  IADD3.X R27, R31, R54, R39, P5, !PT ;  /* 0x000000361f1b7210 */ /* 0x000fe40002ffe427 */
[-C--:B------:R-:W-:Y:S02]  /*89f0*/  IADD3 R38, P6, R44, R30.reuse, RZ ;  /* 0x0000001e2c267210 */ /* 0x080fe40007fde0ff */
[----:B------:R-:W-:Y:S01]  /*8a00*/  IADD3 R43, R55, R43, RZ ;  /* 0x0000002b372b7210 */ /* 0x000fe20007ffe0ff */
[----:B------:R-:W-:Y:S01]  /*8a10*/  IMAD.WIDE.U32 R46, R34, R30, R26 ;  /* 0x0000001e222e7225 */ /* 0x000fe200078e001a */
[----:B------:R-:W-:Y:S02]  /*8a20*/  IADD3 R48, P2, R40, R28, RZ ;  /* 0x0000001c28307210 */ /* 0x000fe40007f5e0ff */
[----:B------:R-:W-:Y:S01]  /*8a30*/  ISETP.GT.AND P5, PT, R50, RZ, P1 ;  /* 0x000000ff3200720c */ /* 0x000fe20000fa4270 */
[----:B------:R-:W-:Y:S01]  /*8a40*/  IMAD.IADD R47, R53, 0x1, R47 ;  /* 0x00000001352f7824 */ /* 0x000fe200078e022f */
[----:B------:R-:W-:Y:S01]  /*8a50*/  IADD3.X R39, R31, R54, R45, P6, !PT ;  /* 0x000000361f277210 */ /* 0x000fe200037fe42d */
[----:B------:R-:W-:Y:S01]  /*8a60*/  IMAD.X R45, R41, 0x1, R29, P2 ;  /* 0x00000001292d7824 */ /* 0x000fe200010e061d */
[----:B------:R-:W-:-:S04]  /*8a70*/  LEA R44, P2, R48, UR8, 0x2 ;  /* 0x00000008302c7c11 */ /* 0x000fc8000f8410ff */
[----:B------:R-:W-:Y:S02]  /*8a80*/  LEA.HI.X R45, R48, UR9, R45, 0x2, P2 ;  /* 0x00000009302d7c11 */ /* 0x000fe400090f142d */
[----:B------:R-:W-:-:S04]  /*8a90*/  IADD3 R46, P2, P6, R178, R46, R36 ;  /* 0x0000002eb22e7210 */ /* 0x000fc80007e5e024 */
[----:B------:R-:W-:Y:S01]  /*8aa0*/  IADD3.X R47, R179, R47, R37, P2, P6 ;  /* 0x0000002fb32f7210 */ /* 0x000fe200017ec425 */
[----:B----4-:R-:W-:-:S04]  /*8ab0*/  FMUL R49, R57, UR27 ;  /* 0x0000001b39317c20 */ /* 0x010fc80008400000 */
[----:B------:R-:W-:-:S05]  /*8ac0*/  FFMA R49, R170, UR26, R49 ;  /* 0x0000001aaa317c23 */ /* 0x000fca0008000031 */
[----:B------:R2:W-:Y:S01]  /*8ad0*/  @P4 STG.E desc[UR24][R42.64], R49 ;  /* 0x000000312a004986 */ /* 0x0005e2000c101918 */
[----:B------:R-:W-:Y:S05]  /*8ae0*/  @!P5 BRA `(.L_x_112) ;  /* 0x000000000004d947 */ /* 0x000fea0003800000 */
[----:B------:R3:W5:Y:S02]  /*8af0*/  LDG.E.LTC128B R57, desc[UR24][R44.64] ;  /* 0x000000182c397981 */ /* 0x000764000c1e1920 */
.L_x_112:
[----:B------:R-:W-:Y:S05]  /*8b00*/  BSYNC B1 ;  /* 0x0000000000017941 */ /* 0x000fea0003800000 */
.L_x_111:
        /* <DEDUP_REMOVED lines=17> */
.L_x_114:
[----:B------:R-:W-:Y:S05]  /*8c20*/  BSYNC B1 ;  /* 0x0000000000017941 */ /* 0x000fea0003800000 */
.L_x_113:
        /* <DEDUP_REMOVED lines=10> */
[----:B------:R-:W-:-:S02]  /*8cd0*/  IADD3 R48, R54, R47, RZ ;  /* 0x0000002f36307210 */ /* 0x000fc40007ffe0ff */
[----:B------:R-:W-:Y:S02]  /*8ce0*/  IADD3 R45, P6, R28, R46, RZ ;  /* 0x0000002e1c2d7210 */ /* 0x000fe40007fde0ff */
[----:B------:R-:W-:Y:S02]  /*8cf0*/  LEA.HI.X R41, R44, UR9, R41, 0x2, P5 ;  /* 0x000000092c297c11 */ /* 0x000fe4000a8f1429 */
[----:B------:R-:W-:Y:S01]  /*8d00*/  ISETP.GT.AND P4, PT, R50, RZ, P0 ;  /* 0x000000ff3200720c */ /* 0x000fe20000784270 */
[----:B------:R-:W-:Y:S01]  /*8d10*/  IMAD.X R44, R48, 0x1, R29, P6 ;  /* 0x00000001302c7824 */ /* 0x000fe200030e061d */
[----:B------:R-:W-:Y:S11]  /*8d20*/  @!P1 BRA `(.L_x_116) ;  /* 0x0000000000049947 */ /* 0x000ff60003800000 */
[----:B------:R3:W5:Y:S02]  /*8d30*/  LDG.E.LTC128B R57, desc[UR24][R40.64+0x20] ;  /* 0x0000201828397981 */ /* 0x000764000c1e1920 */
.L_x_116:
[----:B------:R-:W-:Y:S05]  /*8d40*/  BSYNC B1 ;  /* 0x0000000000017941 */ /* 0x000fea0003800000 */
.L_x_115:
        /* <DEDUP_REMOVED lines=15> */
[----:B------:R-:W-:Y:S01]  /*8e40*/  IADD3 R26, P6, R44, R30, RZ ;  /* 0x0000001e2c1a7210 */ /* 0x000fe20007fde0ff */
[----:B------:R-:W-:Y:S01]  /*8e50*/  IMAD.IADD R43, R55, 0x1, R43 ;  /* 0x00000001372b7824 */ /* 0x000fe200078e022b */
[----:B------:R-:W-:Y:S01]  /*8e60*/  IADD3 R48, P2, R40, R28, RZ ;  /* 0x0000001c28307210 */ /* 0x000fe20007f5e0ff */
[----:B------:R-:W-:Y:S01]  /*8e70*/  IMAD.WIDE.U32 R46, R34, R30, R38 ;  /* 0x0000001e222e7225 */ /* 0x000fe200078e0026 */
[----:B------:R-:W-:Y:S02]  /*8e80*/  ISETP.GT.AND P5, PT, R50, RZ, P1 ;  /* 0x000000ff3200720c */ /* 0x000fe40000fa4270 */
[----:B------:R-:W-:Y:S01]  /*8e90*/  IADD3.X R27, R31, R54, R45, P6, !PT ;  /* 0x000000361f1b7210 */ /* 0x000fe200037fe42d */
[----:B------:R-:W-:Y:S01]  /*8ea0*/  IMAD.X R45, R41, 0x1, R29, P2 ;  /* 0x00000001292d7824 */ /* 0x000fe200010e061d */
[----:B------:R-:W-:Y:S01]  /*8eb0*/  LEA R44, P2, R48, UR8, 0x2 ;  /* 0x00000008302c7c11 */ /* 0x000fe2000f8410ff */
[----:B------:R-:W-:-:S03]  /*8ec0*/  IMAD.IADD R47, R53, 0x1, R47 ;  /* 0x00000001352f7824 */ /* 0x000fc600078e022f */
        /* <DEDUP_REMOVED lines=8> */
.L_x_118:
[----:B------:R-:W-:Y:S05]  /*8f50*/  BSYNC B1 ;  /* 0x0000000000017941 */ /* 0x000fea0003800000 */
.L_x_117:
[----:B------:R-:W-:Y:S01]  /*8f60*/  ISETP.GT.AND P2, PT, R50, 0x8, P0 ;  /* 0x000000083200780c */ /* 0x000fe20000744270 */
[----:B-----5:R-:W-:Y:S01]  /*8f70*/  FMUL R58, R57, UR27 ;  /* 0x0000001b393a7c20 */ /* 0x020fe20008400000 */
[----:B0-2---:R-:W-:Y:S01]  /*8f80*/  IADD3 R24, P0, R24, R56, RZ ;  /* 0x0000003818187210 */ /* 0x005fe20007f1e0ff */
[----:B---3--:R-:W-:Y:S01]  /*8f90*/  IMAD.WIDE.U32 R44, R0, UR6, R46 ;  /* 0x00000006002c7c25 */ /* 0x008fe2000f8e002e */
[----:B------:R-:W-:Y:S03]  /*8fa0*/  BSSY B1, `(.L_x_119) ;  /* 0x000000d000017945 */ /* 0x000fe60003800000 */
[----:B------:R-:W-:Y:S01]  /*8fb0*/  FFMA R165, R165, UR26, R58 ;  /* 0x0000001aa5a57c23 */ /* 0x000fe2000800003a */
[----:B------:R-:W-:Y:S01]  /*8fc0*/  IADD3.X R25, R25, R33, RZ, P0, !PT ;  /* 0x0000002119197210 */ /* 0x000fe200007fe4ff */
[----:B------:R-:W-:Y:S01]  /*8fd0*/  IMAD.WIDE.U32 R48, R34, R30, R26 ;  /* 0x0000001e22307225 */ /* 0x000fe200078e001a */
[----:B------:R-:W-:-:S03]  /*8fe0*/  LEA R46, P0, R44, UR8, 0x2 ;  /* 0x000000082c2e7c11 */ /* 0x000fc6000f8010ff */
        /* <DEDUP_REMOVED lines=8> */
.L_x_120:
[----:B------:R-:W-:Y:S05]  /*9070*/  BSYNC B1 ;  /* 0x0000000000017941 */ /* 0x000fea0003800000 */
.L_x_119:
        /* <DEDUP_REMOVED lines=17> */
.L_x_122:
[----:B------:R-:W-:Y:S05]  /*9190*/  BSYNC B1 ;  /* 0x0000000000017941 */ /* 0x000fea0003800000 */
.L_x_121:
[----:B---3-5:R-:W-:Y:S01]  /*91a0*/  FMUL R40, R57, UR27 ;  /* 0x0000001b39287c20 */ /* 0x028fe20008400000 */
[----:B--2---:R-:W-:Y:S02]  /*91b0*/  LEA R42, P2, R45, UR8, 0x2 ;  /* 0x000000082d2a7c11 */ /* 0x004fe4000f8410ff */
[----:B------:R-:W-:Y:S01]  /*91c0*/  MOV R58, R57 ;  /* 0x00000039003a7202 */ /* 0x000fe20000000f00 */
        /* <DEDUP_REMOVED lines=10> */
[----:B------:R-:W-:Y:S01]  /*9270*/  IADD3 R38, P6, R44, R30, RZ ;  /* 0x0000001e2c267210 */ /* 0x000fe20007fde0ff */
[----:B---3--:R-:W-:Y:S01]  /*9280*/  IMAD.WIDE.U32 R42, R32, 0x1c, R24 ;  /* 0x0000001c202a7825 */ /* 0x008fe200078e0018 */
[----:B------:R-:W-:Y:S02]  /*9290*/  IADD3 R48, P2, R40, R28, RZ ;  /* 0x0000001c28307210 */ /* 0x000fe40007f5e0ff */
[-C--:B------:R-:W-:Y:S01]  /*92a0*/  IADD3.X R27, R31, R54.reuse, R39, P5, !PT ;  /* 0x000000361f1b7210 */ /* 0x080fe20002ffe427 */
[----:B------:R-:W-:Y:S01]  /*92b0*/  IMAD.IADD R49, R55, 0x1, R43 ;  /* 0x0000000137317824 */ /* 0x000fe200078e022b */
[----:B------:R-:W-:Y:S01]  /*92c0*/  IADD3.X R39, R31, R54, R45, P6, !PT ;  /* 0x000000361f277210 */ /* 0x000fe200037fe42d */
[----:B------:R-:W-:Y:S01]  /*92d0*/  IMAD.X R45, R41, 0x1, R29, P2 ;  /* 0x00000001292d7824 */ /* 0x000fe200010e061d */
[----:B------:R-:W-:Y:S01]  /*92e0*/  LEA R44, P2, R48, UR8, 0x2 ;  /* 0x00000008302c7c11 */ /* 0x000fe2000f8410ff */
[----:B------:R-:W-:Y:S01]  /*92f0*/  IMAD.WIDE.U32 R46, R34, R30, R26 ;  /* 0x0000001e222e7225 */ /* 0x000fe200078e001a */
[----:B------:R-:W-:-:S02]  /*9300*/  ISETP.GT.AND P1, PT, R51, 0x81, PT ;  /* 0x000000813300780c */ /* 0x000fc40003f24270 */
[----:B------:R-:W-:Y:S01]  /*9310*/  LEA.HI.X R45, R48, UR9, R45, 0x2, P2 ;  /* 0x00000009302d7c11 */ /* 0x000fe200090f142d */
[----:B------:R-:W-:Y:S01]  /*9320*/  IMAD.MOV.U32 R48, RZ, RZ, R42 ;  /* 0x000000ffff307224 */ /* 0x000fe200078e002a */
[----:B------:R-:W-:Y:S01]  /*9330*/  ISETP.GT.AND P5, PT, R50, RZ, P1 ;  /* 0x000000ff3200720c */ /* 0x000fe20000fa4270 */
[----:B------:R-:W-:Y:S01]  /*9340*/  IMAD.IADD R43, R53, 0x1, R47 ;  /* 0x00000001352b7824 */ /* 0x000fe200078e022f */
[----:B------:R-:W-:-:S04]  /*9350*/  IADD3 R46, P2, P6, R178, R46, R36 ;  /* 0x0000002eb22e7210 */ /* 0x000fc80007e5e024 */
[----:B------:R-:W-:Y:S01]  /*9360*/  IADD3.X R47, R179, R43, R37, P2, P6 ;  /* 0x0000002bb32f7210 */ /* 0x000fe200017ec425 */
[----:B----4-:R-:W-:-:S04]  /*9370*/  FMUL R57, R58, UR27 ;  /* 0x0000001b3a397c20 */ /* 0x010fc80008400000 */
[----:B------:R-:W-:-:S05]  /*9380*/  FFMA R57, R162, UR26, R57 ;  /* 0x0000001aa2397c23 */ /* 0x000fca0008000039 */
[----:B------:R2:W-:Y:S01]  /*9390*/  @P4 STG.E desc[UR24][R48.64], R57 ;  /* 0x0000003930004986 */ /* 0x0005e2000c101918 */
[----:B------:R-:W-:Y:S05]  /*93a0*/  @!P5 BRA `(.L_x_124) ;  /* 0x000000000004d947 */ /* 0x000fea0003800000 */
[----:B------:R3:W5:Y:S02]  /*93b0*/  LDG.E.LTC128B R58, desc[UR24][R44.64] ;  /* 0x000000182c3a7981 */ /* 0x000764000c1e1920 */
.L_x_124:
[----:B------:R-:W-:Y:S05]  /*93c0*/  BSYNC B1 ;  /* 0x0000000000017941 */ /* 0x000fea0003800000 */
.L_x_123:
[----:B------:R-:W-:Y:S01]  /*93d0*/  ISETP.GT.AND P2, PT, R50, 0x8, P0 ;  /* 0x000000083200780c */ /* 0x000fe20000744270 */
[----:B-----5:R-:W-:Y:S01]  /*93e0*/  FMUL R60, R58, UR27 ;  /* 0x0000001b3a3c7c20 */ /* 0x020fe20008400000 */
[----:B0-2---:R-:W-:Y:S01]  /*93f0*/  IADD3 R24, P0, R24, R56, RZ ;  /* 0x0000003818187210 */ /* 0x005fe20007f1e0ff */
[----:B------:R-:W-:Y:S01]  /*9400*/  IMAD.WIDE.U32 R42, R0, UR6, R46 ;  /* 0x00000006002a7c25 */ /* 0x000fe2000f8e002e */
[----:B------:R-:W-:Y:S03]  /*9410*/  BSSY B1, `(.L_x_125) ;  /* 0x000000d000017945 */ /* 0x000fe60003800000 */
[----:B------:R-:W-:Y:S01]  /*9420*/  FFMA R161, R161, UR26, R60 ;  /* 0x0000001aa1a17c23 */ /* 0x000fe2000800003c */
[----:B------:R-:W-:Y:S01]  /*9430*/  IADD3.X R25, R25, R33, RZ, P0, !PT ;  /* 0x0000002119197210 */ /* 0x000fe200007fe4ff */
[----:B------:R-:W-:Y:S01]  /*9440*/  IMAD.WIDE.U32 R46, R34, R30, R38 ;  /* 0x0000001e222e7225 */ /* 0x000fe200078e0026 */
[----:B---3--:R-:W-:-:S03]  /*9450*/  LEA R44, P0, R42, UR8, 0x2 ;  /* 0x000000082a2c7c11 */ /* 0x008fc6000f8010ff */
        /* <DEDUP_REMOVED lines=8> */
.L_x_126:
[----:B------:R-:W-:Y:S05]  /*94e0*/  BSYNC B1 ;  /* 0x0000000000017941 */ /* 0x000fea0003800000 */
.L_x_125:
        /* <DEDUP_REMOVED lines=17> */
.L_x_128:
[----:B------:R-:W-:Y:S05]  /*9600*/  BSYNC B1 ;  /* 0x0000000000017941 */ /* 0x000fea0003800000 */
.L_x_127:
[----:B-----5:R-:W-:Y:S01]  /*9610*/  FMUL R42, R58, UR27 ;  /* 0x0000001b3a2a7c20 */ /* 0x020fe20008400000 */
[----:B---3--:R-:W-:-:S03]  /*9620*/  LEA R40, P2, R43, UR8, 0x2 ;  /* 0x000000082b287c11 */ /* 0x008fc6000f8410ff */
[----:B------:R-:W-:Y:S01]  /*9630*/  FFMA R159, R159, UR26, R42 ;  /* 0x0000001a9f9f7c23 */ /* 0x000fe2000800002a */
        /* <DEDUP_REMOVED lines=8> */
[----:B------:R-:W-:Y:S02]  /*96c0*/  IADD3.X R47, R57, R31, RZ, P1, !PT ;  /* 0x0000001f392f7210 */ /* 0x000fe40000ffe4ff */
[----:B------:R-:W-:Y:S01]  /*96d0*/  IADD3 R26, P6, R42, R30, RZ ;  /* 0x0000001e2a1a7210 */ /* 0x000fe20007fde0ff */
[----:B----4-:R-:W-:Y:S01]  /*96e0*/  IMAD.WIDE.U32 R40, R32, 0x1c, R24 ;  /* 0x0000001c20287825 */ /* 0x010fe200078e0018 */
[----:B--2---:R-:W-:Y:S02]  /*96f0*/  IADD3 R48, P2, R46, R28, RZ ;  /* 0x0000001c2e307210 */ /* 0x004fe40007f5e0ff */
        /* <DEDUP_REMOVED lines=13> */
[----:B---3--:R-:W-:-:S04]  /*97d0*/  FMUL R57, R58, UR27 ;  /* 0x0000001b3a397c20 */ /* 0x008fc80008400000 */
[----:B------:R-:W-:-:S05]  /*97e0*/  FFMA R57, R158, UR26, R57 ;  /* 0x0000001a9e397c23 */ /* 0x000fca0008000039 */
[----:B------:R2:W-:Y:S01]  /*97f0*/  @P4 STG.E desc[UR24][R48.64], R57 ;  /* 0x0000003930004986 */ /* 0x0005e2000c101918 */
[----:B------:R-:W-:Y:S05]  /*9800*/  @!P5 BRA `(.L_x_130) ;  /* 0x000000000004d947 */ /* 0x000fea0003800000 */
[----:B------:R3:W5:Y:S02]  /*9810*/  LDG.E.LTC128B R58, desc[UR24][R42.64] ;  /* 0x000000182a3a7981 */ /* 0x000764000c1e1920 */
.L_x_130:
[----:B------:R-:W-:Y:S05]  /*9820*/  BSYNC B1 ;  /* 0x0000000000017941 */ /* 0x000fea0003800000 */
.L_x_129:
[----:B------:R-:W-:Y:S01]  /*9830*/  ISETP.GT.AND P2, PT, R50, 0x8, P0 ;  /* 0x000000083200780c */ /* 0x000fe20000744270 */
[----:B-----5:R-:W-:Y:S01]  /*9840*/  FMUL R60, R58, UR27 ;  /* 0x0000001b3a3c7c20 */ /* 0x020fe20008400000 */
[----:B0-----:R-:W-:Y:S01]  /*9850*/  IADD3 R24, P0, R24, R56, RZ ;  /* 0x0000003818187210 */ /* 0x001fe20007f1e0ff */
[----:B------:R-:W-:Y:S01]  /*9860*/  IMAD.WIDE.U32 R40, R0, UR6, R44 ;  /* 0x0000000600287c25 */ /* 0x000fe2000f8e002c */
[----:B------:R-:W-:Y:S03]  /*9870*/  BSSY B1, `(.L_x_131) ;  /* 0x000000d000017945 */ /* 0x000fe60003800000 */
[----:B------:R-:W-:Y:S01]  /*9880*/  FFMA R157, R157, UR26, R60 ;  /* 0x0000001a9d9d7c23 */ /* 0x000fe2000800003c */
[----:B------:R-:W-:Y:S01]  /*9890*/  IMAD.X R25, R25, 0x1, R33, P0 ;  /* 0x0000000119197824 */ /* 0x000fe200000e0621 */
[----:B---3--:R-:W-:Y:S01]  /*98a0*/  IADD3 R43, R52, R41, RZ ;  /* 0x00000029342b7210 */ /* 0x008fe20007ffe0ff */
[----:B------:R-:W-:Y:S01]  /*98b0*/  IMAD.WIDE.U32 R44, R34, R30, R26 ;  /* 0x0000001e222c7225 */ /* 0x000fe200078e001a */
[----:B------:R-:W-:-:S02]  /*98c0*/  LEA R42, P0, R40, UR8, 0x2 ;  /* 0x00000008282a7c11 */ /* 0x000fc4000f8010ff */
[----:B------:R0:W-:Y:S01]  /*98d0*/  @P5 STG.E desc[UR24][R24.64], R157 ;  /* 0x0000009d18005986 */ /* 0x0001e2000c101918 */
[----:B------:R-:W-:Y:S01]  /*98e0*/  IMAD.IADD R41, R53, 0x1, R45 ;  /* 0x0000000135297824 */ /* 0x000fe200078e022d */
[----:B------:R-:W-:Y:S02]  /*98f0*/  IADD3 R44, P4, P6, R178, R44, R36 ;  /* 0x0000002cb22c7210 */ /* 0x000fe40007e9e024 */
[----:B------:R-:W-:Y:S02]  /*9900*/  LEA.HI.X R43, R40, UR9, R43, 0x2, P0 ;  /* 0x00000009282b7c11 */ /* 0x000fe400080f142b */
[----:B------:R-:W-:Y:S01]  /*9910*/  IADD3.X R45, R179, R41, R37, P4, P6 ;  /* 0x00000029b32d7210 */ /* 0x000fe200027ec425 */
[----:B------:R-:W-:Y:S08]  /*9920*/  @!P2 BRA `(.L_x_132) ;  /* 0x000000000004a947 */ /* 0x000ff00003800000 */
[----:B------:R3:W5:Y:S02]  /*9930*/  LDG.E.LTC128B R58, desc[UR24][R42.64+0x20] ;  /* 0x000020182a3a7981 */ /* 0x000764000c1e1920 */
.L_x_132:
[----:B------:R-:W-:Y:S05]  /*9940*/  BSYNC B1 ;  /* 0x0000000000017941 */ /* 0x000fea0003800000 */
.L_x_131:
[----:B---3-5:R-:W-:Y:S01]  /*9950*/  FMUL R43, R58, UR27 ;  /* 0x0000001b3a2b7c20 */ /* 0x028fe20008400000 */
        /* <DEDUP_REMOVED lines=10> */
[----:B--2---:R-:W-:Y:S01]  /*9a00*/  IMAD.IADD R57, R54, 0x1, R47 ;  /* 0x0000000136397824 */ /* 0x004fe200078e022f */
[----:B------:R-:W-:-:S02]  /*9a10*/  ISETP.GT.AND P4, PT, R50, RZ, P0 ;  /* 0x000000ff3200720c */ /* 0x000fc40000784270 */
[----:B------:R-:W-:Y:S01]  /*9a20*/  LEA.HI.X R43, R40, UR9, R43, 0x2, P5 ;  /* 0x00000009282b7c11 */ /* 0x000fe2000a8f142b */
[----:B------:R-:W-:Y:S01]  /*9a30*/  IMAD.X R44, R57, 0x1, R29, P6 ;  /* 0x00000001392c7824 */ /* 0x000fe200030e061d */
[----:B------:R-:W-:Y:S09]  /*9a40*/  @!P1 BRA `(.L_x_134) ;  /* 0x0000000000049947 */ /* 0x000ff20003800000 */
[----:B------:R2:W5:Y:S02]  /*9a50*/  LDG.E.LTC128B R58, desc[UR24][R42.64+0x20] ;  /* 0x000020182a3a7981 */ /* 0x000564000c1e1920 */
.L_x_134:
[----:B------:R-:W-:Y:S05]  /*9a60*/  BSYNC B1 ;  /* 0x0000000000017941 */ /* 0x000fea0003800000 */
.L_x_133:
[----:B--2--5:R-:W-:Y:S01]  /*9a70*/  FMUL R42, R58, UR27 ;  /* 0x0000001b3a2a7c20 */ /* 0x024fe20008400000 */
[----:B------:R-:W-:-:S03]  /*9a80*/  LEA R40, P2, R41, UR8, 0x2 ;  /* 0x0000000829287c11 */ /* 0x000fc6000f8410ff */
[----:B------:R-:W-:Y:S01]  /*9a90*/  FFMA R155, R155, UR26, R42 ;  /* 0x0000001a9b9b7c23 */ /* 0x000fe2000800002a */
        /* <DEDUP_REMOVED lines=8> */
[----:B---3--:R-:W-:Y:S01]  /*9b20*/  IADD3 R48, P2, R46, R28, RZ ;  /* 0x0000001c2e307210 */ /* 0x008fe20007f5e0ff */
[----:B------:R-:W-:Y:S01]  /*9b30*/  IMAD.X R47, R57, 0x1, R31, P1 ;  /* 0x00000001392f7824 */ /* 0x000fe200008e061f */
[----:B------:R-:W-:Y:S01]  /*9b40*/  IADD3 R38, P6, R42, R30, RZ ;  /* 0x0000001e2a267210 */ /* 0x000fe20007fde0ff */
[----:B----4-:R-:W-:Y:S01]  /*9b50*/  IMAD.WIDE.U32 R40, R32, 0x1c, R24 ;  /* 0x0000001c20287825 */ /* 0x010fe200078e0018 */
[CC--:B------:R-:W-:Y:S02]  /*9b60*/  IADD3.X R27, R31.reuse, R54.reuse, R39, P5, !PT ;  /* 0x000000361f1b7210 */ /* 0x0c0fe40002ffe427 */
[----:B------:R-:W-:Y:S01]  /*9b70*/  IADD3.X R39, R31, R54, R43, P6, !PT ;  /* 0x000000361f277210 */ /* 0x000fe200037fe42b */
[----:B------:R-:W-:Y:S01]  /*9b80*/  IMAD.IADD R49, R55, 0x1, R41 ;  /* 0x0000000137317824 */ /* 0x000fe200078e0229 */
[----:B------:R-:W-:Y:S01]  /*9b90*/  IADD3.X R43, R47, R29, RZ, P2, !PT ;  /* 0x0000001d2f2b7210 */ /* 0x000fe200017fe4ff */
[----:B------:R-:W-:Y:S01]  /*9ba0*/  IMAD.WIDE.U32 R44, R34, R30, R26 ;  /* 0x0000001e222c7225 */ /* 0x000fe200078e001a */
[----:B------:R-:W-:-:S02]  /*9bb0*/  LEA R42, P2, R48, UR8, 0x2 ;  /* 0x00000008302a7c11 */ /* 0x000fc4000f8410ff */
[----:B------:R-:W-:Y:S01]  /*9bc0*/  ISETP.GT.AND P1, PT, R51, 0x91, PT ;  /* 0x000000913300780c */ /* 0x000fe20003f24270 */
[----:B------:R-:W-:Y:S01]  /*9bd0*/  IMAD.IADD R41, R53, 0x1, R45 ;  /* 0x0000000135297824 */ /* 0x000fe200078e022d */
[----:B------:R-:W-:Y:S01]  /*9be0*/  LEA.HI.X R43, R48, UR9, R43, 0x2, P2 ;  /* 0x00000009302b7c11 */ /* 0x000fe200090f142b */
[----:B------:R-:W-:Y:S01]  /*9bf0*/  IMAD.MOV.U32 R48, RZ, RZ, R40 ;  /* 0x000000ffff307224 */ /* 0x000fe200078e0028 */
[----:B------:R-:W-:Y:S02]  /*9c00*/  ISETP.GT.AND P5, PT, R50, RZ, P1 ;  /* 0x000000ff3200720c */ /* 0x000fe40000fa4270 */
[----:B------:R-:W-:-:S04]  /*9c10*/  IADD3 R44, P2, P6, R178, R44, R36 ;  /* 0x0000002cb22c7210 */ /* 0x000fc80007e5e024 */
[----:B------:R-:W-:Y:S01]  /*9c20*/  IADD3.X R45, R179, R41, R37, P2, P6 ;  /* 0x00000029b32d7210 */ /* 0x000fe200017ec425 */
[----:B--2---:R-:W-:-:S04]  /*9c30*/  FMUL R57, R58, UR27 ;  /* 0x0000001b3a397c20 */ /* 0x004fc80008400000 */
[----:B------:R-:W-:-:S05]  /*9c40*/  FFMA R57, R154, UR26, R57 ;  /* 0x0000001a9a397c23 */ /* 0x000fca0008000039 */
[----:B------:R2:W-:Y:S01]  /*9c50*/  @P4 STG.E desc[UR24][R48.64], R57 ;  /* 0x0000003930004986 */ /* 0x0005e2000c101918 */
[----:B------:R-:W-:Y:S05]  /*9c60*/  @!P5 BRA `(.L_x_136) ;  /* 0x000000000004d947 */ /* 0x000fea0003800000 */
[----:B------:R3:W5:Y:S02]  /*9c70*/  LDG.E.LTC128B R58, desc[UR24][R42.64] ;  /* 0x000000182a3a7981 */ /* 0x000764000c1e1920 */
.L_x_136:
[----:B------:R-:W-:Y:S05]  /*9c80*/  BSYNC B1 ;  /* 0x0000000000017941 */ /* 0x000fea0003800000 */
.L_x_135:
[----:B------:R-:W-:Y:S01]  /*9c90*/  ISETP.GT.AND P2, PT, R50, 0x8, P0 ;  /* 0x000000083200780c */ /* 0x000fe20000744270 */
[----:B-----5:R-:W-:Y:S01]  /*9ca0*/  FMUL R60, R58, UR27 ;  /* 0x0000001b3a3c7c20 */ /* 0x020fe20008400000 */
[----:B0-----:R-:W-:Y:S01]  /*9cb0*/  IADD3 R24, P0, R24, R56, RZ ;  /* 0x0000003818187210 */ /* 0x001fe20007f1e0ff */
[----:B------:R-:W-:Y:S01]  /*9cc0*/  IMAD.WIDE.U32 R40, R0, UR6, R44 ;  /* 0x0000000600287c25 */ /* 0x000fe2000f8e002c */
[----:B------:R-:W-:Y:S03]  /*9cd0*/  BSSY B1, `(.L_x_137) ;  /* 0x000000d000017945 */ /* 0x000fe60003800000 */
[----:B--2---:R-:W-:Y:S01]  /*9ce0*/  FFMA R57, R23, UR26, R60 ;  /* 0x0000001a17397c23 */ /* 0x004fe2000800003c */
[----:B------:R-:W-:Y:S01]  /*9cf0*/  IMAD.X R25, R25, 0x1, R33, P0 ;  /* 0x0000000119197824 */ /* 0x000fe200000e0621 */
[----:B---3--:R-:W-:Y:S01]  /*9d00*/  LEA R42, P0, R40, UR8, 0x2 ;  /* 0x00000008282a7c11 */ /* 0x008fe2000f8010ff */
        /* <DEDUP_REMOVED lines=9> */
.L_x_138:
[----:B------:R-:W-:Y:S05]  /*9da0*/  BSYNC B1 ;  /* 0x0000000000017941 */ /* 0x000fea0003800000 */
.L_x_137:
        /* <DEDUP_REMOVED lines=17> */
.L_x_140:
[----:B------:R-:W-:Y:S05]  /*9ec0*/  BSYNC B1 ;  /* 0x0000000000017941 */ /* 0x000fea0003800000 */
.L_x_139:
[----:B-----5:R-:W-:Y:S01]  /*9ed0*/  FMUL R40, R58, UR27 ;  /* 0x0000001b3a287c20 */ /* 0x020fe20008400000 */
[----:B---3--:R-:W-:-:S03]  /*9ee0*/  LEA R22, P2, R41, UR8, 0x2 ;  /* 0x0000000829167c11 */ /* 0x008fc6000f8410ff */
[----:B------:R-:W-:Y:S01]  /*9ef0*/  FFMA R47, R21, UR26, R40 ;  /* 0x0000001a152f7c23 */ /* 0x000fe20008000028 */
[----:B------:R-:W-:-:S04]  /*9f00*/  LEA.HI.X R23, R41, UR9, R42, 0x2, P2 ;  /* 0x0000000929177c11 */ /* 0x000fc800090f142a */
[----:B------:R3:W-:Y:S04]  /*9f10*/  @P1 STG.E desc[UR24][R24.64+0x20], R47 ;  /* 0x0000202f18001986 */ /* 0x0007e8000c101918 */
[----:B------:R4:W2:Y:S01]  /*9f20*/  @P4 LDG.E.LTC128B R58, desc[UR24][R22.64] ;  /* 0x00000018163a4981 */ /* 0x0008a2000c1e1920 */
        /* <DEDUP_REMOVED lines=9> */
[----:B------:R-:W-:Y:S01]  /*9fc0*/  IMAD.X R46, R45, 0x1, R29, P2 ;  /* 0x000000012d2e7824 */ /* 0x000fe200010e061d */
[C---:B------:R-:W-:Y:S01]  /*9fd0*/  LEA R26, P2, R21.reuse, UR8, 0x2 ;  /* 0x00000008151a7c11 */ /* 0x040fe2000f8410ff */
[----:B----4-:R-:W-:Y:S01]  /*9fe0*/  IMAD.WIDE.U32 R22, R32, 0x1c, R24 ;  /* 0x0000001c20167825 */ /* 0x010fe200078e0018 */
[----:B------:R-:W-:Y:S02]  /*9ff0*/  ISETP.GT.AND P5, PT, R50, RZ, P1 ;  /* 0x000000ff3200720c */ /* 0x000fe40000fa4270 */
[----:B------:R-:W-:Y:S01]  /*a000*/  LEA.HI.X R27, R21, UR9, R46, 0x2, P2 ;  /* 0x00000009151b7c11 */ /* 0x000fe200090f142e */
[----:B------:R-:W-:Y:S01]  /*a010*/  IMAD.MOV.U32 R46, RZ, RZ, R22 ;  /* 0x000000ffff2e7224 */ /* 0x000fe200078e0016 */
[----:B---3--:R-:W-:Y:S02]  /*a020*/  IADD3 R47, R55, R23, RZ ;  /* 0x00000017372f7210 */ /* 0x008fe40007ffe0ff */
[----:B------:R-:W-:-:S04]  /*a030*/  IADD3 R42, P6, R38, R30, RZ ;  /* 0x0000001e262a7210 */ /* 0x000fc80007fde0ff */
[----:B--2---:R-:W-:Y:S01]  /*a040*/  IADD3.X R43, R31, R54, R39, P6, !PT ;  /* 0x000000361f2b7210 */ /* 0x004fe200037fe427 */
[----:B------:R-:W-:-:S04]  /*a050*/  IMAD.WIDE.U32 R38, R34, R30, R40 ;  /* 0x0000001e22267225 */ /* 0x000fc800078e0028 */
[----:B------:R-:W-:Y:S01]  /*a060*/  IMAD.IADD R23, R53, 0x1, R39 ;  /* 0x0000000135177824 */ /* 0x000fe200078e0227 */
[----:B------:R-:W-:-:S04]  /*a070*/  IADD3 R38, P2, P6, R178, R38, R36 ;  /* 0x00000026b2267210 */ /* 0x000fc80007e5e024 */
[----:B------:R-:W-:Y:S01]  /*a080*/  IADD3.X R39, R179, R23, R37, P2, P6 ;  /* 0x00000017b3277210 */ /* 0x000fe200017ec425 */
[----:B------:R-:W-:-:S04]  /*a090*/  FMUL R21, R58, UR27 ;  /* 0x0000001b3a157c20 */ /* 0x000fc80008400000 */
[----:B------:R-:W-:-:S05]  /*a0a0*/  FFMA R21, R20, UR26, R21 ;  /* 0x0000001a14157c23 */ /* 0x000fca0008000015 */
[----:B------:R2:W-:Y:S01]  /*a0b0*/  @P4 STG.E desc[UR24][R46.64], R21 ;  /* 0x000000152e004986 */ /* 0x0005e2000c101918 */
[----:B------:R-:W-:Y:S05]  /*a0c0*/  @!P5 BRA `(.L_x_142) ;  /* 0x000000000004d947 */ /* 0x000fea0003800000 */
[----:B------:R3:W5:Y:S02]  /*a0d0*/  LDG.E.LTC128B R58, desc[UR24][R26.64] ;  /* 0x000000181a3a7981 */ /* 0x000764000c1e1920 */
.L_x_142:
[----:B------:R-:W-:Y:S05]  /*a0e0*/  BSYNC B1 ;  /* 0x0000000000017941 */ /* 0x000fea0003800000 */
.L_x_141:
[----:B------:R-:W-:Y:S01]  /*a0f0*/  ISETP.GT.AND P2, PT, R50, 0x8, P0 ;  /* 0x000000083200780c */ /* 0x000fe20000744270 */
[----:B------:R-:W-:Y:S01]  /*a100*/  IMAD.WIDE.U32 R22, R0, UR6, R38 ;  /* 0x0000000600167c25 */ /* 0x000fe2000f8e0026 */
[----:B------:R-:W-:-:S03]  /*a110*/  IADD3 R20, P0, R24, R56, RZ ;  /* 0x0000003818147210 */ /* 0x000fc60007f1e0ff */
[----:B-----5:R-:W-:Y:S01]  /*a120*/  FMUL R38, R58, UR27 ;  /* 0x0000001b3a267c20 */ /* 0x020fe20008400000 */
[----:B------:R-:W-:Y:S01]  /*a130*/  BSSY B1, `(.L_x_143) ;  /* 0x000000d000017945 */ /* 0x000fe20003800000 */
[----:B---3--:R-:W-:-:S04]  /*a140*/  IMAD.WIDE.U32 R26, R34, R30, R42 ;  /* 0x0000001e221a7225 */ /* 0x008fc800078e002a */
[----:B------:R-:W-:Y:S01]  /*a150*/  FFMA R39, R19, UR26, R38 ;  /* 0x0000001a13277c23 */ /* 0x000fe20008000026 */
[----:B--2---:R-:W-:Y:S01]  /*a160*/  IMAD.X R21, R25, 0x1, R33, P0 ;  /* 0x0000000119157824 */ /* 0x004fe200000e0621 */
[----:B0-----:R-:W-:Y:S01]  /*a170*/  LEA R24, P0, R22, UR8, 0x2 ;  /* 0x0000000816187c11 */ /* 0x001fe2000f8010ff */
[----:B------:R-:W-:Y:S01]  /*a180*/  IMAD.IADD R23, R52, 0x1, R23 ;  /* 0x0000000134177824 */ /* 0x000fe200078e0217 */
[----:B------:R-:W-:Y:S01]  /*a190*/  IADD3 R26, P4, P6, R178, R26, R36 ;  /* 0x0000001ab21a7210 */ /* 0x000fe20007e9e024 */
[----:B------:R-:W-:Y:S01]  /*a1a0*/  IMAD.IADD R19, R53, 0x1, R27 ;  /* 0x0000000135137824 */ /* 0x000fe200078e021b */
[----:B------:R0:W-:Y:S02]  /*a1b0*/  @P5 STG.E desc[UR24][R20.64], R39 ;  /* 0x0000002714005986 */ /* 0x0001e4000c101918 */
[----:B------:R-:W-:Y:S02]  /*a1c0*/  LEA.HI.X R25, R22, UR9, R23, 0x2, P0 ;  /* 0x0000000916197c11 */ /* 0x000fe400080f1417 */
[----:B------:R-:W-:Y:S01]  /*a1d0*/  IADD3.X R27, R179, R19, R37, P4, P6 ;  /* 0x00000013b31b7210 */ /* 0x000fe200027ec425 */
[----:B------:R-:W-:Y:S06]  /*a1e0*/  @!P2 BRA `(.L_x_144) ;  /* 0x000000000004a947 */ /* 0x000fec0003800000 */
[----:B------:R2:W5:Y:S02]  /*a1f0*/  LDG.E.LTC128B R58, desc[UR24][R24.64+0x20] ;  /* 0x00002018183a7981 */ /* 0x000564000c1e1920 */
.L_x_144:
[----:B------:R-:W-:Y:S05]  /*a200*/  BSYNC B1 ;  /* 0x0000000000017941 */ /* 0x000fea0003800000 */
.L_x_143:
[----:B-----5:R-:W-:Y:S01]  /*a210*/  FMUL R19, R58, UR27 ;  /* 0x0000001b3a137c20 */ /* 0x020fe20008400000 */
[----:B------:R-:W-:Y:S01]  /*a220*/  ISETP.GT.AND P1, PT, R50, 0x8, P1 ;  /* 0x000000083200780c */ /* 0x000fe20000f24270 */
[----:B------:R-:W-:Y:S01]  /*a230*/  IMAD.WIDE.U32 R22, R0, UR6, R26 ;  /* 0x0000000600167c25 */ /* 0x000fe2000f8e001a */
[----:B------:R-:W-:-:S03]  /*a240*/  ISETP.GT.AND P0, PT, R51, 0xa0, PT ;  /* 0x000000a03300780c */ /* 0x000fc60003f04270 */
[----:B--2---:R-:W-:Y:S01]  /*a250*/  FFMA R25, R18, UR26, R19 ;  /* 0x0000001a12197c23 */ /* 0x004fe20008000013 */
        /* <DEDUP_REMOVED lines=12> */
.L_x_146:
[----:B------:R-:W-:Y:S05]  /*a320*/  BSYNC B1 ;  /* 0x0000000000017941 */ /* 0x000fea0003800000 */
.L_x_145:
[----:B---3--:R-:W-:Y:S01]  /*a330*/  LEA R18, P2, R23, UR8, 0x2 ;  /* 0x0000000817127c11 */ /* 0x008fe2000f8410ff */
[----:B-----5:R-:W-:-:S03]  /*a340*/  FMUL R22, R58, UR27 ;  /* 0x0000001b3a167c20 */ /* 0x020fc60008400000 */
[----:B------:R-:W-:Y:S01]  /*a350*/  LEA.HI.X R19, R23, UR9, R24, 0x2, P2 ;  /* 0x0000000917137c11 */ /* 0x000fe200090f1418 */
[----:B------:R-:W-:-:S05]  /*a360*/  FFMA R23, R17, UR26, R22 ;  /* 0x0000001a11177c23 */ /* 0x000fca0008000016 */
        /* <DEDUP_REMOVED lines=15> */
[----:B---3--:R-:W-:Y:S01]  /*a460*/  LEA.HI.X R23, R17, UR9, R40, 0x2, P2 ;  /* 0x0000000911177c11 */ /* 0x008fe200090f1428 */
[----:B------:R-:W-:Y:S01]  /*a470*/  IMAD.IADD R41, R55, 0x1, R19 ;  /* 0x0000000137297824 */ /* 0x000fe200078e0213 */
[-C--:B------:R-:W-:Y:S01]  /*a480*/  IADD3 R38, P6, R42, R30.reuse, RZ ;  /* 0x0000001e2a267210 */ /* 0x080fe20007fde0ff */
[----:B------:R-:W-:Y:S02]  /*a490*/  IMAD.MOV.U32 R40, RZ, RZ, R18 ;  /* 0x000000ffff287224 */ /* 0x000fe400078e0012 */
[----:B--2---:R-:W-:Y:S01]  /*a4a0*/  IMAD.WIDE.U32 R24, R34, R30, R26 ;  /* 0x0000001e22187225 */ /* 0x004fe200078e001a */
[----:B0-----:R-:W-:-:S04]  /*a4b0*/  IADD3.X R39, R31, R54, R43, P6, !PT ;  /* 0x000000361f277210 */ /* 0x001fc800037fe42b */
[----:B------:R-:W-:Y:S02]  /*a4c0*/  IADD3 R19, R53, R25, RZ ;  /* 0x0000001935137210 */ /* 0x000fe40007ffe0ff */
[----:B------:R-:W-:-:S04]  /*a4d0*/  IADD3 R24, P2, P6, R178, R24, R36 ;  /* 0x00000018b2187210 */ /* 0x000fc80007e5e024 */
[----:B------:R-:W-:Y:S01]  /*a4e0*/  IADD3.X R25, R179, R19, R37, P2, P6 ;  /* 0x00000013b3197210 */ /* 0x000fe200017ec425 */
[----:B------:R-:W-:-:S04]  /*a4f0*/  FMUL R17, R58, UR27 ;  /* 0x0000001b3a117c20 */ /* 0x000fc80008400000 */
[----:B------:R-:W-:-:S05]  /*a500*/  FFMA R17, R16, UR26, R17 ;  /* 0x0000001a10117c23 */ /* 0x000fca0008000011 */
[----:B------:R0:W-:Y:S01]  /*a510*/  @P4 STG.E desc[UR24][R40.64], R17 ;  /* 0x0000001128004986 */ /* 0x0001e2000c101918 */
[----:B------:R-:W-:Y:S05]  /*a520*/  @!P5 BRA `(.L_x_148) ;  /* 0x000000000004d947 */ /* 0x000fea0003800000 */
[----:B------:R2:W5:Y:S02]  /*a530*/  LDG.E.LTC128B R58, desc[UR24][R22.64] ;  /* 0x00000018163a7981 */ /* 0x000564000c1e1920 */
.L_x_148:
[----:B------:R-:W-:Y:S05]  /*a540*/  BSYNC B1 ;  /* 0x0000000000017941 */ /* 0x000fea0003800000 */
.L_x_147:
[----:B------:R-:W-:Y:S01]  /*a550*/  ISETP.GT.AND P2, PT, R50, 0x8, P0 ;  /* 0x000000083200780c */ /* 0x000fe20000744270 */
[----:B------:R-:W-:Y:S01]  /*a560*/  IMAD.WIDE.U32 R18, R0, UR6, R24 ;  /* 0x0000000600127c25 */ /* 0x000fe2000f8e0018 */
[----:B------:R-:W-:-:S03]  /*a570*/  IADD3 R16, P0, R20, R56, RZ ;  /* 0x0000003814107210 */ /* 0x000fc60007f1e0ff */
[----:B-----5:R-:W-:Y:S01]  /*a580*/  FMUL R24, R58, UR27 ;  /* 0x0000001b3a187c20 */ /* 0x020fe20008400000 */
[----:B------:R-:W-:Y:S01]  /*a590*/  BSSY B1, `(.L_x_149) ;  /* 0x000000d000017945 */ /* 0x000fe20003800000 */
[----:B--2---:R-:W-:-:S04]  /*a5a0*/  IMAD.WIDE.U32 R22, R34, R30, R38 ;  /* 0x0000001e22167225 */ /* 0x004fc800078e0026 */
[----:B------:R-:W-:Y:S01]  /*a5b0*/  FFMA R25, R15, UR26, R24 ;  /* 0x0000001a0f197c23 */ /* 0x000fe20008000018 */
[----:B0-----:R-:W-:Y:S01]  /*a5c0*/  IMAD.X R17, R21, 0x1, R33, P0 ;  /* 0x0000000115117824 */ /* 0x001fe200000e0621 */
[----:B------:R-:W-:Y:S01]  /*a5d0*/  LEA R20, P0, R18, UR8, 0x2 ;  /* 0x0000000812147c11 */ /* 0x000fe2000f8010ff */
        /* <DEDUP_REMOVED lines=8> */
.L_x_150:
[----:B------:R-:W-:Y:S05]  /*a660*/  BSYNC B1 ;  /* 0x0000000000017941 */ /* 0x000fea0003800000 */
.L_x_149:
        /* <DEDUP_REMOVED lines=17> */
.L_x_152:
[----:B------:R-:W-:Y:S05]  /*a780*/  BSYNC B1 ;  /* 0x0000000000017941 */ /* 0x000fea0003800000 */
.L_x_151:
[----:B---3--:R-:W-:Y:S01]  /*a790*/  LEA R14, P2, R19, UR8, 0x2 ;  /* 0x00000008130e7c11 */ /* 0x008fe2000f8410ff */
[----:B-----5:R-:W-:-:S03]  /*a7a0*/  FMUL R18, R58, UR27 ;  /* 0x0000001b3a127c20 */ /* 0x020fc60008400000 */
[----:B------:R-:W-:Y:S01]  /*a7b0*/  LEA.HI.X R15, R19, UR9, R20, 0x2, P2 ;  /* 0x00000009130f7c11 */ /* 0x000fe200090f1414 */
[----:B------:R-:W-:-:S05]  /*a7c0*/  FFMA R19, R13, UR26, R18 ;  /* 0x0000001a0d137c23 */ /* 0x000fca0008000012 */
[----:B------:R3:W-:Y:S04]  /*a7d0*/  @P1 STG.E desc[UR24][R16.64+0x20], R19 ;  /* 0x0000201310001986 */ /* 0x0007e8000c101918 */
[----:B------:R4:W3:Y:S01]  /*a7e0*/  @P4 LDG.E.LTC128B R58, desc[UR24][R14.64] ;  /* 0x000000180e3a4981 */ /* 0x0008e2000c1e1920 */
[----:B--2---:R-:W-:Y:S01]  /*a7f0*/  IADD3 R40, P1, R44, R30, RZ ;  /* 0x0000001e2c287210 */ /* 0x004fe20007f3e0ff */
        /* <DEDUP_REMOVED lines=14> */
[----:B------:R-:W-:Y:S01]  /*a8e0*/  MOV R26, R14 ;  /* 0x0000000e001a7202 */ /* 0x000fe20000000f00 */
[-C--:B------:R-:W-:Y:S01]  /*a8f0*/  IMAD.WIDE.U32 R20, R34, R30.reuse, R22 ;  /* 0x0000001e22147225 */ /* 0x080fe200078e0016 */
[----:B------:R-:W-:-:S03]  /*a900*/  IADD3 R24, P6, R38, R30, RZ ;  /* 0x0000001e26187210 */ /* 0x000fc60007fde0ff */
[----:B------:R-:W-:Y:S01]  /*a910*/  IMAD.IADD R15, R53, 0x1, R21 ;  /* 0x00000001350f7824 */ /* 0x000fe200078e0215 */
[----:B0-----:R-:W-:Y:S02]  /*a920*/  IADD3.X R25, R31, R54, R39, P6, !PT ;  /* 0x000000361f197210 */ /* 0x001fe400037fe427 */
[----:B------:R-:W-:-:S04]  /*a930*/  IADD3 R20, P2, P6, R178, R20, R36 ;  /* 0x00000014b2147210 */ /* 0x000fc80007e5e024 */
[----:B------:R-:W-:Y:S01]  /*a940*/  IADD3.X R21, R179, R15, R37, P2, P6 ;  /* 0x0000000fb3157210 */ /* 0x000fe200017ec425 */
[----:B------:R-:W-:-:S04]  /*a950*/  FMUL R13, R58, UR27 ;  /* 0x0000001b3a0d7c20 */ /* 0x000fc80008400000 */
[----:B------:R-:W-:-:S05]  /*a960*/  FFMA R13, R12, UR26, R13 ;  /* 0x0000001a0c0d7c23 */ /* 0x000fca000800000d */
[----:B------:R0:W-:Y:S01]  /*a970*/  @P4 STG.E desc[UR24][R26.64], R13 ;  /* 0x0000000d1a004986 */ /* 0x0001e2000c101918 */
[----:B------:R-:W-:Y:S05]  /*a980*/  @!P5 BRA `(.L_x_154) ;  /* 0x000000000004d947 */ /* 0x000fea0003800000 */
[----:B------:R2:W5:Y:S02]  /*a990*/  LDG.E.LTC128B R58, desc[UR24][R18.64] ;  /* 0x00000018123a7981 */ /* 0x000564000c1e1920 */
.L_x_154:
[----:B------:R-:W-:Y:S05]  /*a9a0*/  BSYNC B1 ;  /* 0x0000000000017941 */ /* 0x000fea0003800000 */
.L_x_153:
        /* <DEDUP_REMOVED lines=17> */
.L_x_156:
[----:B------:R-:W-:Y:S05]  /*aac0*/  BSYNC B1 ;  /* 0x0000000000017941 */ /* 0x000fea0003800000 */
.L_x_155:
        /* <DEDUP_REMOVED lines=17> */
.L_x_158:
[----:B------:R-:W-:Y:S05]  /*abe0*/  BSYNC B1 ;  /* 0x0000000000017941 */ /* 0x000fea0003800000 */
.L_x_157:
        /* <DEDUP_REMOVED lines=23> */
[----:B------:R-:W-:Y:S01]  /*ad60*/  IMAD.WIDE.U32 R16, R34, R30, R18 ;  /* 0x0000001e22107225 */ /* 0x000fe200078e0012 */
[----:B0-----:R-:W-:-:S03]  /*ad70*/  IADD3.X R21, R31, R54, R25, P6, !PT ;  /* 0x000000361f157210 */ /* 0x001fc600037fe419 */
        /* <DEDUP_REMOVED lines=8> */
.L_x_160:
[----:B------:R-:W-:Y:S05]  /*ae00*/  BSYNC B1 ;  /* 0x0000000000017941 */ /* 0x000fea0003800000 */
.L_x_159:
[----:B------:R-:W-:Y:S01]  /*ae10*/  ISETP.GT.AND P2, PT, R50, 0x8, P0 ;  /* 0x000000083200780c */ /* 0x000fe20000744270 */
[----:B------:R-:W-:Y:S01]  /*ae20*/  IMAD.WIDE.U32 R10, R0, UR6, R16 ;  /* 0x00000006000a7c25 */ /* 0x000fe2000f8e0010 */
[----:B------:R-:W-:-:S03]  /*ae30*/  IADD3 R8, P0, R12, R56, RZ ;  /* 0x000000380c087210 */ /* 0x000fc60007f1e0ff */
[----:B-----5:R-:W-:Y:S01]  /*ae40*/  FMUL R16, R58, UR27 ;  /* 0x0000001b3a107c20 */ /* 0x020fe20008400000 */
[----:B------:R-:W-:Y:S01]  /*ae50*/  BSSY B1, `(.L_x_161) ;  /* 0x000000d000017945 */ /* 0x000fe20003800000 */
[----:B--2---:R-:W-:Y:S01]  /*ae60*/  IMAD.WIDE.U32 R14, R34, R30, R20 ;  /* 0x0000001e220e7225 */ /* 0x004fe200078e0014 */
[----:B0-----:R-:W-:-:S03]  /*ae70*/  IADD3.X R9, R13, R33, RZ, P0, !PT ;  /* 0x000000210d097210 */ /* 0x001fc600007fe4ff */
[----:B------:R-:W-:Y:S01]  /*ae80*/  FFMA R17, R7, UR26, R16 ;  /* 0x0000001a07117c23 */ /* 0x000fe20008000010 */
        /* <DEDUP_REMOVED lines=9> */
.L_x_162:
[----:B------:R-:W-:Y:S05]  /*af20*/  BSYNC B1 ;  /* 0x0000000000017941 */ /* 0x000fea0003800000 */
.L_x_161:
        /* <DEDUP_REMOVED lines=17> */
.L_x_164:
[----:B------:R-:W-:Y:S05]  /*b040*/  BSYNC B1 ;  /* 0x0000000000017941 */ /* 0x000fea0003800000 */
.L_x_163:
[----:B---3--:R-:W-:Y:S01]  /*b050*/  LEA R6, P2, R11, UR8, 0x2 ;  /* 0x000000080b067c11 */ /* 0x008fe2000f8410ff */
[----:B-----5:R-:W-:-:S03]  /*b060*/  FMUL R10, R58, UR27 ;  /* 0x0000001b3a0a7c20 */ /* 0x020fc60008400000 */
[----:B------:R-:W-:Y:S01]  /*b070*/  LEA.HI.X R7, R11, UR9, R12, 0x2, P2 ;  /* 0x000000090b077c11 */ /* 0x000fe200090f140c */
[----:B------:R-:W-:-:S05]  /*b080*/  FFMA R11, R5, UR26, R10 ;  /* 0x0000001a050b7c23 */ /* 0x000fca000800000a */
[----:B------:R3:W-:Y:S04]  /*b090*/  @P1 STG.E desc[UR24][R8.64+0x20], R11 ;  /* 0x0000200b08001986 */ /* 0x0007e8000c101918 */
[----:B------:R4:W3:Y:S01]  /*b0a0*/  @P4 LDG.E.LTC128B R58, desc[UR24][R6.64] ;  /* 0x00000018063a4981 */ /* 0x0008e2000c1e1920 */
[----:B--2---:R-:W-:Y:S01]  /*b0b0*/  IADD3 R22, P1, R26, R30, RZ ;  /* 0x0000001e1a167210 */ /* 0x004fe20007f3e0ff */
[C---:B------:R-:W-:Y:S01]  /*b0c0*/  IMAD.WIDE.U32 R18, R30.reuse, 0x7, R18 ;  /* 0x000000071e127825 */ /* 0x040fe200078e0012 */
[----:B------:R-:W-:Y:S02]  /*b0d0*/  BSSY B1, `(.L_x_165) ;  /* 0x0000019000017945 */ /* 0x000fe40003800000 */
[----:B------:R-:W-:Y:S01]  /*b0e0*/  IADD3.X R23, R15, R31, RZ, P1, !PT ;  /* 0x0000001f0f177210 */ /* 0x000fe20000ffe4ff */
[----:B------:R-:W-:Y:S01]  /*b0f0*/  IMAD.WIDE.U32 R20, R30, 0x7, R20 ;  /* 0x000000071e147825 */ /* 0x000fe200078e0014 */
[----:B------:R-:W-:-:S02]  /*b100*/  IADD3 R5, P2, R22, R28, RZ ;  /* 0x0000001c16057210 */ /* 0x000fc40007f5e0ff */
[----:B------:R-:W-:Y:S01]  /*b110*/  IADD3 R14, P5, R18, R30, RZ ;  /* 0x0000001e120e7210 */ /* 0x000fe20007fbe0ff */
[----:B----4-:R-:W-:Y:S01]  /*b120*/  IMAD.WIDE.U32 R6, R32, 0x1c, R8 ;  /* 0x0000001c20067825 */ /* 0x010fe200078e0008 */
[----:B------:R-:W-:Y:S02]  /*b130*/  ISETP.GT.AND P1, PT, R51, 0xb9, PT ;  /* 0x000000b93300780c */ /* 0x000fe40003f24270 */
[----:B------:R-:W-:Y:S01]  /*b140*/  IADD3.X R15, R31, R54, R19, P5, !PT ;  /* 0x000000361f0f7210 */ /* 0x000fe20002ffe413 */
[----:B------:R-:W-:Y:S01]  /*b150*/  IMAD.X R18, R23, 0x1, R29, P2 ;  /* 0x0000000117127824 */ /* 0x000fe200010e061d */
[----:B------:R-:W-:Y:S01]  /*b160*/  LEA R10, P2, R5, UR8, 0x2 ;  /* 0x00000008050a7c11 */ /* 0x000fe2000f8410ff */
[----:B------:R-:W-:Y:S01]  /*b170*/  IMAD.IADD R19, R55, 0x1, R7 ;  /* 0x0000000137137824 */ /* 0x000fe200078e0207 */
[----:B------:R-:W-:Y:S01]  /*b180*/  ISETP.GT.AND P5, PT, R50, RZ, P1 ;  /* 0x000000ff3200720c */ /* 0x000fe20000fa4270 */
[----:B------:R-:W-:Y:S01]  /*b190*/  IMAD.WIDE.U32 R12, R34, R30, R14 ;  /* 0x0000001e220c7225 */ /* 0x000fe200078e000e */
[----:B---3--:R-:W-:-:S02]  /*b1a0*/  LEA.HI.X R11, R5, UR9, R18, 0x2, P2 ;  /* 0x00000009050b7c11 */ /* 0x008fc400090f1412 */
[----:B------:R-:W-:Y:S01]  /*b1b0*/  IADD3 R16, P6, R20, R30, RZ ;  /* 0x0000001e14107210 */ /* 0x000fe20007fde0ff */
[----:B------:R-:W-:Y:S02]  /*b1c0*/  IMAD.MOV.U32 R18, RZ, RZ, R6 ;  /* 0x000000ffff127224 */ /* 0x000fe400078e0006 */
        /* <DEDUP_REMOVED lines=9> */
.L_x_166:
[----:B------:R-:W-:Y:S05]  /*b260*/  BSYNC B1 ;  /* 0x0000000000017941 */ /* 0x000fea0003800000 */
.L_x_165:
[----:B------:R-:W-:Y:S01]  /*b270*/  ISETP.GT.AND P2, PT, R50, 0x8, P0 ;  /* 0x000000083200780c */ /* 0x000fe20000744270 */
[----:B------:R-:W-:Y:S01]  /*b280*/  IMAD.WIDE.U32 R6, R0, UR6, R12 ;  /* 0x0000000600067c25 */ /* 0x000fe2000f8e000c */
[----:B------:R-:W-:-:S03]  /*b290*/  IADD3 R4, P0, R8, R56, RZ ;  /* 0x0000003808047210 */ /* 0x000fc60007f1e0ff */
[----:B-----5:R-:W-:Y:S01]  /*b2a0*/  FMUL R12, R58, UR27 ;  /* 0x0000001b3a0c7c20 */ /* 0x020fe20008400000 */
[----:B------:R-:W-:Y:S01]  /*b2b0*/  BSSY B1, `(.L_x_167) ;  /* 0x000000d000017945 */ /* 0x000fe20003800000 */
[----:B--2---:R-:W-:Y:S01]  /*b2c0*/  IMAD.WIDE.U32 R10, R34, R30, R16 ;  /* 0x0000001e220a7225 */ /* 0x004fe200078e0010 */
[----:B------:R-:W-:-:S03]  /*b2d0*/  IADD3 R7, R52, R7, RZ ;  /* 0x0000000734077210 */ /* 0x000fc60007ffe0ff */
[----:B------:R-:W-:Y:S01]  /*b2e0*/  FFMA R13, R3, UR26, R12 ;  /* 0x0000001a030d7c23 */ /* 0x000fe2000800000c */
[----:B0-----:R-:W-:Y:S01]  /*b2f0*/  IMAD.X R5, R9, 0x1, R33, P0 ;  /* 0x0000000109057824 */ /* 0x001fe200000e0621 */
[----:B------:R-:W-:Y:S01]  /*b300*/  LEA R8, P0, R6, UR8, 0x2 ;  /* 0x0000000806087c11 */ /* 0x000fe2000f8010ff */
[----:B------:R-:W-:Y:S01]  /*b310*/  IMAD.IADD R3, R53, 0x1, R11 ;  /* 0x0000000135037824 */ /* 0x000fe200078e020b */
[----:B------:R-:W-:Y:S02]  /*b320*/  IADD3 R10, P4, P6, R178, R10, R36 ;  /* 0x0000000ab20a7210 */ /* 0x000fe40007e9e024 */
[----:B------:R0:W-:Y:S01]  /*b330*/  @P5 STG.E desc[UR24][R4.64], R13 ;  /* 0x0000000d04005986 */ /* 0x0001e2000c101918 */
[----:B------:R-:W-:Y:S02]  /*b340*/  LEA.HI.X R9, R6, UR9, R7, 0x2, P0 ;  /* 0x0000000906097c11 */ /* 0x000fe400080f1407 */
[----:B------:R-:W-:Y:S01]  /*b350*/  IADD3.X R11, R179, R3, R37, P4, P6 ;  /* 0x00000003b30b7210 */ /* 0x000fe200027ec425 */
[----:B------:R-:W-:Y:S07]  /*b360*/  @!P2 BRA `(.L_x_168) ;  /* 0x000000000004a947 */ /* 0x000fee0003800000 */
[----:B------:R2:W5:Y:S02]  /*b370*/  LDG.E.LTC128B R58, desc[UR24][R8.64+0x20] ;  /* 0x00002018083a7981 */ /* 0x000564000c1e1920 */
.L_x_168:
[----:B------:R-:W-:Y:S05]  /*b380*/  BSYNC B1 ;  /* 0x0000000000017941 */ /* 0x000fea0003800000 */
.L_x_167:
[----:B-----5:R-:W-:Y:S01]  /*b390*/  FMUL R3, R58, UR27 ;  /* 0x0000001b3a037c20 */ /* 0x020fe20008400000 */
        /* <DEDUP_REMOVED lines=9> */
[----:B--2---:R-:W-:Y:S01]  /*b430*/  IADD3 R8, P6, R28, R22, RZ ;  /* 0x000000161c087210 */ /* 0x004fe20007fde0ff */
[----:B0-----:R-:W-:Y:S01]  /*b440*/  IMAD.IADD R13, R54, 0x1, R23 ;  /* 0x00000001360d7824 */ /* 0x001fe200078e0217 */
[----:B------:R-:W-:-:S02]  /*b450*/  ISETP.GT.AND P4, PT, R50, RZ, P0 ;  /* 0x000000ff3200720c */ /* 0x000fc40000784270 */
[----:B------:R-:W-:Y:S01]  /*b460*/  LEA.HI.X R3, R6, UR9, R3, 0x2, P5 ;  /* 0x0000000906037c11 */ /* 0x000fe2000a8f1403 */
[----:B------:R-:W-:Y:S01]  /*b470*/  IMAD.X R9, R13, 0x1, R29, P6 ;  /* 0x000000010d097824 */ /* 0x000fe200030e061d */
[----:B------:R-:W-:Y:S09]  /*b480*/  @!P1 BRA `(.L_x_170) ;  /* 0x0000000000049947 */ /* 0x000ff20003800000 */
[----:B------:R0:W5:Y:S02]  /*b490*/  LDG.E.LTC128B R58, desc[UR24][R2.64+0x20] ;  /* 0x00002018023a7981 */ /* 0x000164000c1e1920 */
.L_x_170:
[----:B------:R-:W-:Y:S05]  /*b4a0*/  BSYNC B1 ;  /* 0x0000000000017941 */ /* 0x000fea0003800000 */
.L_x_169:
[----:B0-----:R-:W-:Y:S01]  /*b4b0*/  LEA R2, P2, R8, UR8, 0x2 ;  /* 0x0000000808027c11 */ /* 0x001fe2000f8410ff */
[----:B-----5:R-:W-:-:S03]  /*b4c0*/  FMUL R7, R58, UR27 ;  /* 0x0000001b3a077c20 */ /* 0x020fc60008400000 */
[----:B------:R-:W-:Y:S01]  /*b4d0*/  LEA.HI.X R3, R8, UR9, R9, 0x2, P2 ;  /* 0x0000000908037c11 */ /* 0x000fe200090f1409 */
[----:B------:R-:W-:-:S05]  /*b4e0*/  FFMA R9, R152, UR26, R7 ;  /* 0x0000001a98097c23 */ /* 0x000fca0008000007 */
[----:B------:R0:W-:Y:S04]  /*b4f0*/  @P1 STG.E desc[UR24][R4.64+0x20], R9 ;  /* 0x0000200904001986 */ /* 0x0001e8000c101918 */
[----:B------:R2:W4:Y:S01]  /*b500*/  @P4 LDG.E.LTC128B R58, desc[UR24][R2.64] ;  /* 0x00000018023a4981 */ /* 0x000522000c1e1920 */
[----:B---3--:R-:W-:Y:S01]  /*b510*/  IADD3 R18, P1, R22, R30, RZ ;  /* 0x0000001e16127210 */ /* 0x008fe20007f3e0ff */
[----:B------:R-:W-:Y:S01]  /*b520*/  IMAD.WIDE.U32 R14, R30, 0x7, R14 ;  /* 0x000000071e0e7825 */ /* 0x000fe200078e000e */
[----:B------:R-:W-:Y:S02]  /*b530*/  BSSY B1, `(.L_x_171) ;  /* 0x0000019000017945 */ /* 0x000fe40003800000 */
[----:B------:R-:W-:Y:S01]  /*b540*/  IADD3 R7, P2, R18, R28, RZ ;  /* 0x0000001c12077210 */ /* 0x000fe20007f5e0ff */
[----:B------:R-:W-:Y:S01]  /*b550*/  IMAD.X R19, R13, 0x1, R31, P1 ;  /* 0x000000010d137824 */ /* 0x000fe200008e061f */
[----:B------:R-:W-:Y:S01]  /*b560*/  IADD3 R10, P5, R14, R30, RZ ;  /* 0x0000001e0e0a7210 */ /* 0x000fe20007fbe0ff */
[----:B------:R-:W-:Y:S01]  /*b570*/  IMAD.WIDE.U32 R16, R30, 0x7, R16 ;  /* 0x000000071e107825 */ /* 0x000fe200078e0010 */
[----:B------:R-:W-:-:S02]  /*b580*/  ISETP.GT.AND P1, PT, R51, 0xc1, PT ;  /* 0x000000c13300780c */ /* 0x000fc40003f24270 */
[----:B------:R-:W-:Y:S01]  /*b590*/  IADD3.X R14, R19, R29, RZ, P2, !PT ;  /* 0x0000001d130e7210 */ /* 0x000fe200017fe4ff */
[----:B--2---:R-:W-:Y:S01]  /*b5a0*/  IMAD.WIDE.U32 R2, R32, 0x1c, R4 ;  /* 0x0000001c20027825 */ /* 0x004fe200078e0004 */
[----:B------:R-:W-:Y:S02]  /*b5b0*/  LEA R6, P2, R7, UR8, 0x2 ;  /* 0x0000000807067c11 */ /* 0x000fe4000f8410ff */
[----:B------:R-:W-:Y:S01]  /*b5c0*/  IADD3.X R11, R31, R54, R15, P5, !PT ;  /* 0x000000361f0b7210 */ /* 0x000fe20002ffe40f */
[----:B------:R-:W-:Y:S01]  /*b5d0*/  IMAD.IADD R15, R55, 0x1, R3 ;  /* 0x00000001370f7824 */ /* 0x000fe200078e0203 */
[----:B------:R-:W-:Y:S02]  /*b5e0*/  LEA.HI.X R7, R7, UR9, R14, 0x2, P2 ;  /* 0x0000000907077c11 */ /* 0x000fe400090f140e */
[----:B------:R-:W-:Y:S01]  /*b5f0*/  ISETP.GT.AND P5, PT, R50, RZ, P1 ;  /* 0x000000ff3200720c */ /* 0x000fe20000fa4270 */
[-C--:B0-----:R-:W-:Y:S01]  /*b600*/  IMAD.WIDE.U32 R8, R34, R30.reuse, R10 ;  /* 0x0000001e22087225 */ /* 0x081fe200078e000a */
[----:B------:R-:W-:-:S03]  /*b610*/  IADD3 R12, P6, R16, R30, RZ ;  /* 0x0000001e100c7210 */ /* 0x000fc60007fde0ff */
[----:B------:R-:W-:Y:S01]  /*b620*/  IMAD.IADD R3, R53, 0x1, R9 ;  /* 0x0000000135037824 */ /* 0x000fe200078e0209 */
[----:B------:R-:W-:Y:S02]  /*b630*/  IADD3.X R13, R31, R54, R17, P6, !PT ;  /* 0x000000361f0d7210 */ /* 0x000fe400037fe411 */
[----:B------:R-:W-:-:S04]  /*b640*/  IADD3 R8, P2, P6, R178, R8, R36 ;  /* 0x00000008b2087210 */ /* 0x000fc80007e5e024 */
[----:B------:R-:W-:Y:S01]  /*b650*/  IADD3.X R9, R179, R3, R37, P2, P6 ;  /* 0x00000003b3097210 */ /* 0x000fe200017ec425 */
[----:B----4-:R-:W-:-:S04]  /*b660*/  FMUL R14, R58, UR27 ;  /* 0x0000001b3a0e7c20 */ /* 0x010fc80008400000 */
[----:B------:R-:W-:Y:S01]  /*b670*/  FFMA R153, R153, UR26, R14 ;  /* 0x0000001a99997c23 */ /* 0x000fe2000800000e */
[----:B------:R-:W-:-:S05]  /*b680*/  IMAD.MOV.U32 R14, RZ, RZ, R2 ;  /* 0x000000ffff0e7224 */ /* 0x000fca00078e0002 */
[----:B------:R0:W-:Y:S01]  /*b690*/  @P4 STG.E desc[UR24][R14.64], R153 ;  /* 0x000000990e004986 */ /* 0x0001e2000c101918 */
[----:B------:R-:W-:Y:S05]  /*b6a0*/  @!P5 BRA `(.L_x_172) ;  /* 0x000000000004d947 */ /* 0x000fea0003800000 */
[----:B------:R2:W5:Y:S02]  /*b6b0*/  LDG.E.LTC128B R58, desc[UR24][R6.64] ;  /* 0x00000018063a7981 */ /* 0x000564000c1e1920 */
.L_x_172:
[----:B------:R-:W-:Y:S05]  /*b6c0*/  BSYNC B1 ;  /* 0x0000000000017941 */ /* 0x000fea0003800000 */
.L_x_171:
[----:B------:R-:W-:Y:S01]  /*b6d0*/  ISETP.GT.AND P2, PT, R50, 0x8, P0 ;  /* 0x000000083200780c */ /* 0x000fe20000744270 */
[----:B-----5:R-:W-:Y:S01]  /*b6e0*/  FMUL R16, R58, UR27 ;  /* 0x0000001b3a107c20 */ /* 0x020fe20008400000 */
[----:B------:R-:W-:Y:S01]  /*b6f0*/  IADD3 R2, P0, R4, R56, RZ ;  /* 0x0000003804027210 */ /* 0x000fe20007f1e0ff */
[----:B--2---:R-:W-:Y:S01]  /*b700*/  IMAD.WIDE.U32 R6, R0, UR6, R8 ;  /* 0x0000000600067c25 */ /* 0x004fe2000f8e0008 */
[----:B------:R-:W-:Y:S03]  /*b710*/  BSSY B1, `(.L_x_173) ;  /* 0x000000d000017945 */ /* 0x000fe60003800000 */
[----:B------:R-:W-:Y:S01]  /*b720*/  FFMA R229, R229, UR26, R16 ;  /* 0x0000001ae5e57c23 */ /* 0x000fe20008000010 */
[----:B------:R-:W-:Y:S01]  /*b730*/  IMAD.X R3, R5, 0x1, R33, P0 ;  /* 0x0000000105037824 */ /* 0x000fe200000e0621 */
[----:B------:R-:W-:Y:S01]  /*b740*/  LEA R4, P0, R6, UR8, 0x2 ;  /* 0x0000000806047c11 */ /* 0x000fe2000f8010ff */
        /* <DEDUP_REMOVED lines=9> */
.L_x_174:
[----:B------:R-:W-:Y:S05]  /*b7e0*/  BSYNC B1 ;  /* 0x0000000000017941 */ /* 0x000fea0003800000 */
.L_x_173:
[----:B------:R-:W4:Y:S01]  /*b7f0*/  LDL.LU R7, [R1+0x10] ;  /* 0x0000100001077983 */ /* 0x000f220000300800 */
[----:B-----5:R-:W-:Y:S01]  /*b800*/  FMUL R6, R58, UR27 ;  /* 0x0000001b3a067c20 */ /* 0x020fe20008400000 */
[----:B---3--:R-:W-:Y:S01]  /*b810*/  IMAD.WIDE.U32 R4, R0, UR6, R8 ;  /* 0x0000000600047c25 */ /* 0x008fe2000f8e0008 */
[----:B------:R-:W-:Y:S01]  /*b820*/  ISETP.GT.AND P1, PT, R50, 0x8, P1 ;  /* 0x000000083200780c */ /* 0x000fe20000f24270 */
[----:B------:R-:W-:Y:S01]  /*b830*/  BSSY B1, `(.L_x_175) ;  /* 0x000000e000017945 */ /* 0x000fe20003800000 */
[----:B------:R-:W-:Y:S01]  /*b840*/  ISETP.GT.AND P0, PT, R51, 0xc8, PT ;  /* 0x000000c83300780c */ /* 0x000fe20003f04270 */
[----:B------:R-:W-:-:S03]  /*b850*/  IMAD.WIDE.U32 R18, R30, 0x7, R18 ;  /* 0x000000071e127825 */ /* 0x000fc600078e0012 */
[----:B------:R-:W-:Y:S01]  /*b860*/  ISETP.GT.AND P4, PT, R50, RZ, P0 ;  /* 0x000000ff3200720c */ /* 0x000fe20000784270 */
[----:B------:R-:W-:Y:S02]  /*b870*/  IMAD.IADD R16, R54, 0x1, R19 ;  /* 0x0000000136107824 */ /* 0x000fe400078e0213 */
[----:B----4-:R-:W-:Y:S01]  /*b880*/  FFMA R9, R7, UR26, R6 ;  /* 0x0000001a07097c23 */ /* 0x010fe20008000006 */
[----:B------:R-:W-:Y:S01]  /*b890*/  IMAD.IADD R7, R52, 0x1, R5 ;  /* 0x0000000134077824 */ /* 0x000fe200078e0205 */
[----:B------:R-:W-:Y:S02]  /*b8a0*/  IADD3 R5, P6, R28, R18, RZ ;  /* 0x000000121c057210 */ /* 0x000fe40007fde0ff */
[----:B------:R-:W-:Y:S01]  /*b8b0*/  LEA R6, P5, R4, UR8, 0x2 ;  /* 0x0000000804067c11 */ /* 0x000fe2000f8a10ff */
[----:B------:R3:W-:Y:S02]  /*b8c0*/  @P2 STG.E desc[UR24][R14.64+0x20], R9 ;  /* 0x000020090e002986 */ /* 0x0007e4000c101918 */
[----:B------:R-:W-:Y:S01]  /*b8d0*/  IMAD.X R8, R16, 0x1, R29, P6 ;  /* 0x0000000110087824 */ /* 0x000fe200030e061d */
[----:B------:R-:W-:Y:S01]  /*b8e0*/  LEA.HI.X R7, R4, UR9, R7, 0x2, P5 ;  /* 0x0000000904077c11 */ /* 0x000fe2000a8f1407 */
[----:B------:R-:W-:Y:S08]  /*b8f0*/  @!P1 BRA `(.L_x_176) ;  /* 0x0000000000049947 */ /* 0x000ff00003800000 */
[----:B------:R4:W5:Y:S02]  /*b900*/  LDG.E.LTC128B R58, desc[UR24][R6.64+0x20] ;  /* 0x00002018063a7981 */ /* 0x000964000c1e1920 */
.L_x_176:
[----:B------:R-:W-:Y:S05]  /*b910*/  BSYNC B1 ;  /* 0x0000000000017941 */ /* 0x000fea0003800000 */
.L_x_175:
[----:B----4-:R-:W3:Y:S01]  /*b920*/  LDL.LU R7, [R1+0x14] ;  /* 0x0000140001077983 */ /* 0x010ee20000300800 */
[----:B-----5:R-:W-:Y:S01]  /*b930*/  FMUL R6, R58, UR27 ;  /* 0x0000001b3a067c20 */ /* 0x020fe20008400000 */
[C---:B------:R-:W-:Y:S02]  /*b940*/  LEA R4, P2, R5.reuse, UR8, 0x2 ;  /* 0x0000000805047c11 */ /* 0x040fe4000f8410ff */
[----:B------:R-:W4:Y:S02]  /*b950*/  LDL.LU R20, [R1+0x18] ;  /* 0x0000180001147983 */ /* 0x000f240000300800 */
[----:B------:R-:W-:Y:S01]  /*b960*/  LEA.HI.X R5, R5, UR9, R8, 0x2, P2 ;  /* 0x0000000905057c11 */ /* 0x000fe200090f1408 */
[----:B---3--:R-:W-:-:S05]  /*b970*/  FFMA R9, R7, UR26, R6 ;  /* 0x0000001a07097c23 */ /* 0x008fca0008000006 */
[----:B------:R3:W-:Y:S04]  /*b980*/  @P1 STG.E desc[UR24][R2.64+0x20], R9 ;  /* 0x0000200902001986 */ /* 0x0007e8000c101918 */
[----:B------:R1:W2:Y:S01]  /*b990*/  @P4 LDG.E.LTC128B R58, desc[UR24][R4.64] ;  /* 0x00000018043a4981 */ /* 0x0002a2000c1e1920 */
[----:B0-----:R-:W-:Y:S01]  /*b9a0*/  IADD3 R14, P1, R18, R30, RZ ;  /* 0x0000001e120e7210 */ /* 0x001fe20007f3e0ff */
        /* <DEDUP_REMOVED lines=10> */
[----:B-1----:R-:W-:Y:S01]  /*ba50*/  IMAD.WIDE.U32 R4, R32, 0x1c, R2 ;  /* 0x0000001c20047825 */ /* 0x002fe200078e0002 */
[----:B------:R-:W-:Y:S02]  /*ba60*/  ISETP.GT.AND P5, PT, R50, RZ, P1 ;  /* 0x000000ff3200720c */ /* 0x000fe40000fa4270 */
[----:B------:R-:W-:Y:S01]  /*ba70*/  LEA.HI.X R7, R7, UR9, R16, 0x2, P2 ;  /* 0x0000000907077c11 */ /* 0x000fe200090f1410 */
[-C--:B---3--:R-:W-:Y:S01]  /*ba80*/  IMAD.WIDE.U32 R8, R34, R30.reuse, R10 ;  /* 0x0000001e22087225 */ /* 0x088fe200078e000a */
[----:B------:R-:W-:Y:S02]  /*ba90*/  IADD3 R17, R55, R5, RZ ;  /* 0x0000000537117210 */ /* 0x000fe40007ffe0ff */
[----:B------:R-:W-:Y:S01]  /*baa0*/  IADD3 R12, P6, R12, R30, RZ ;  /* 0x0000001e0c0c7210 */ /* 0x000fe20007fde0ff */
[----:B------:R-:W-:-:S03]  /*bab0*/  IMAD.IADD R5, R53, 0x1, R9 ;  /* 0x0000000135057824 */ /* 0x000fc600078e0209 */
[----:B------:R-:W-:Y:S02]  /*bac0*/  IADD3.X R13, R31, R54, R13, P6, !PT ;  /* 0x000000361f0d7210 */ /* 0x000fe400037fe40d */
[----:B------:R-:W-:-:S04]  /*bad0*/  IADD3 R8, P2, P6, R178, R8, R36 ;  /* 0x00000008b2087210 */ /* 0x000fc80007e5e024 */
[----:B------:R-:W-:Y:S01]  /*bae0*/  IADD3.X R9, R179, R5, R37, P2, P6 ;  /* 0x00000005b3097210 */ /* 0x000fe200017ec425 */
[----:B--2---:R-:W-:-:S04]  /*baf0*/  FMUL R16, R58, UR27 ;  /* 0x0000001b3a107c20 */ /* 0x004fc80008400000 */
[----:B----4-:R-:W-:Y:S01]  /*bb00*/  FFMA R19, R20, UR26, R16 ;  /* 0x0000001a14137c23 */ /* 0x010fe20008000010 */
[----:B------:R-:W-:-:S05]  /*bb10*/  IMAD.MOV.U32 R16, RZ, RZ, R4 ;  /* 0x000000ffff107224 */ /* 0x000fca00078e0004 */
[----:B------:R0:W-:Y:S01]  /*bb20*/  @P4 STG.E desc[UR24][R16.64], R19 ;  /* 0x0000001310004986 */ /* 0x0001e2000c101918 */
[----:B------:R-:W-:Y:S05]  /*bb30*/  @!P5 BRA `(.L_x_178) ;  /* 0x000000000004d947 */ /* 0x000fea0003800000 */
[----:B------:R1:W5:Y:S02]  /*bb40*/  LDG.E.LTC128B R58, desc[UR24][R6.64] ;  /* 0x00000018063a7981 */ /* 0x000364000c1e1920 */
.L_x_178:
[----:B------:R-:W-:Y:S05]  /*bb50*/  BSYNC B1 ;  /* 0x0000000000017941 */ /* 0x000fea0003800000 */
.L_x_177:
[----:B------:R-:W2:Y:S01]  /*bb60*/  LDL.LU R18, [R1+0x1c] ;  /* 0x00001c0001127983 */ /* 0x000ea20000300800 */
[----:B------:R-:W-:Y:S01]  /*bb70*/  ISETP.GT.AND P2, PT, R50, 0x8, P0 ;  /* 0x000000083200780c */ /* 0x000fe20000744270 */
[----:B-1---5:R-:W-:Y:S01]  /*bb80*/  FMUL R7, R58, UR27 ;  /* 0x0000001b3a077c20 */ /* 0x022fe20008400000 */
[----:B------:R-:W-:Y:S01]  /*bb90*/  IADD3 R2, P0, R2, R56, RZ ;  /* 0x0000003802027210 */ /* 0x000fe20007f1e0ff */
[----:B------:R-:W-:Y:S01]  /*bba0*/  IMAD.WIDE.U32 R4, R0, UR6, R8 ;  /* 0x0000000600047c25 */ /* 0x000fe2000f8e0008 */
[----:B------:R-:W-:Y:S03]  /*bbb0*/  BSSY B1, `(.L_x_179) ;  /* 0x000000d000017945 */ /* 0x000fe60003800000 */
[----:B------:R-:W-:Y:S01]  /*bbc0*/  IMAD.X R3, R3, 0x1, R33, P0 ;  /* 0x0000000103037824 */ /* 0x000fe200000e0621 */
[----:B------:R-:W-:Y:S01]  /*bbd0*/  LEA R6, P0, R4, UR8, 0x2 ;  /* 0x0000000804067c11 */ /* 0x000fe2000f8010ff */
[----:B------:R-:W-:-:S04]  /*bbe0*/  IMAD.WIDE.U32 R8, R34, R30, R12 ;  /* 0x0000001e22087225 */ /* 0x000fc800078e000c */
[----:B0-----:R-:W-:Y:S01]  /*bbf0*/  IMAD.IADD R19, R52, 0x1, R5 ;  /* 0x0000000134137824 */ /* 0x001fe200078e0205 */
[----:B------:R-:W-:Y:S01]  /*bc00*/  IADD3 R8, P4, P6, R178, R8, R36 ;  /* 0x00000008b2087210 */ /* 0x000fe20007e9e024 */
[----:B------:R-:W-:-:S05]  /*bc10*/  IMAD.IADD R5, R53, 0x1, R9 ;  /* 0x0000000135057824 */ /* 0x000fca00078e0209 */
[----:B------:R-:W-:Y:S01]  /*bc20*/  IADD3.X R9, R179, R5, R37, P4, P6 ;  /* 0x00000005b3097210 */ /* 0x000fe200027ec425 */
[----:B--2---:R-:W-:Y:S01]  /*bc30*/  FFMA R21, R18, UR26, R7 ;  /* 0x0000001a12157c23 */ /* 0x004fe20008000007 */
[----:B------:R-:W-:-:S04]  /*bc40*/  LEA.HI.X R7, R4, UR9, R19, 0x2, P0 ;  /* 0x0000000904077c11 */ /* 0x000fc800080f1413 */
[----:B------:R0:W-:Y:S01]  /*bc50*/  @P5 STG.E desc[UR24][R2.64], R21 ;  /* 0x0000001502005986 */ /* 0x0001e2000c101918 */
[----:B------:R-:W-:Y:S05]  /*bc60*/  @!P2 BRA `(.L_x_180) ;  /* 0x000000000004a947 */ /* 0x000fea0003800000 */
[----:B------:R1:W5:Y:S02]  /*bc70*/  LDG.E.LTC128B R58, desc[UR24][R6.64+0x20] ;  /* 0x00002018063a7981 */ /* 0x000364000c1e1920 */
.L_x_180:
[----:B------:R-:W-:Y:S05]  /*bc80*/  BSYNC B1 ;  /* 0x0000000000017941 */ /* 0x000fea0003800000 */
.L_x_179:
[----:B-1----:R-:W2:Y:S01]  /*bc90*/  LDL.LU R7, [R1+0x20] ;  /* 0x0000200001077983 */ /* 0x002ea20000300800 */
[----:B-----5:R-:W-:Y:S01]  /*bca0*/  FMUL R6, R58, UR27 ;  /* 0x0000001b3a067c20 */ /* 0x020fe20008400000 */
[----:B------:R-:W-:Y:S01]  /*bcb0*/  IMAD.WIDE.U32 R4, R0, UR6, R8 ;  /* 0x0000000600047c25 */ /* 0x000fe2000f8e0008 */
[----:B------:R-:W-:Y:S01]  /*bcc0*/  ISETP.GT.AND P1, PT, R50, 0x8, P1 ;  /* 0x000000083200780c */ /* 0x000fe20000f24270 */
[----:B------:R-:W-:Y:S01]  /*bcd0*/  BSSY B1, `(.L_x_181) ;  /* 0x000000e000017945 */ /* 0x000fe20003800000 */
[----:B------:R-:W-:Y:S01]  /*bce0*/  ISETP.GT.AND P0, PT, R51, 0xd0, PT ;  /* 0x000000d03300780c */ /* 0x000fe20003f04270 */
[----:B------:R-:W-:-:S03]  /*bcf0*/  IMAD.WIDE.U32 R14, R30, 0x7, R14 ;  /* 0x000000071e0e7825 */ /* 0x000fc600078e000e */
[----:B------:R-:W-:Y:S01]  /*bd00*/  ISETP.GT.AND P4, PT, R50, RZ, P0 ;  /* 0x000000ff3200720c */ /* 0x000fe20000784270 */
[----:B------:R-:W-:Y:S02]  /*bd10*/  IMAD.IADD R18, R54, 0x1, R15 ;  /* 0x0000000136127824 */ /* 0x000fe400078e020f */
[----:B--2---:R-:W-:Y:S01]  /*bd20*/  FFMA R9, R7, UR26, R6 ;  /* 0x0000001a07097c23 */ /* 0x004fe20008000006 */
[----:B------:R-:W-:Y:S02]  /*bd30*/  IADD3 R7, R52, R5, RZ ;  /* 0x0000000534077210 */ /* 0x000fe40007ffe0ff */
[----:B------:R-:W-:Y:S02]  /*bd40*/  IADD3 R5, P6, R28, R14, RZ ;  /* 0x0000000e1c057210 */ /* 0x000fe40007fde0ff */
[----:B------:R1:W-:Y:S01]  /*bd50*/  @P2 STG.E desc[UR24][R16.64+0x20], R9 ;  /* 0x0000200910002986 */ /* 0x0003e2000c101918 */
[----:B------:R-:W-:Y:S02]  /*bd60*/  LEA R6, P5, R4, UR8, 0x2 ;  /* 0x0000000804067c11 */ /* 0x000fe4000f8a10ff */
[----:B------:R-:W-:-:S02]  /*bd70*/  IMAD.X R8, R18, 0x1, R29, P6 ;  /* 0x0000000112087824 */ /* 0x000fc400030e061d */
[----:B------:R-:W-:Y:S01]  /*bd80*/  LEA.HI.X R7, R4, UR9, R7, 0x2, P5 ;  /* 0x0000000904077c11 */ /* 0x000fe2000a8f1407 */
[----:B------:R-:W-:Y:S08]  /*bd90*/  @!P1 BRA `(.L_x_182) ;  /* 0x0000000000049947 */ /* 0x000ff00003800000 */
[----:B------:R2:W5:Y:S02]  /*bda0*/  LDG.E.LTC128B R58, desc[UR24][R6.64+0x20] ;  /* 0x00002018063a7981 */ /* 0x000564000c1e1920 */
.L_x_182:
[----:B------:R-:W-:Y:S05]  /*bdb0*/  BSYNC B1 ;  /* 0x0000000000017941 */ /* 0x000fea0003800000 */
.L_x_181:
[----:B--2---:R-:W1:Y:S01]  /*bdc0*/  LDL.LU R7, [R1+0x24] ;  /* 0x0000240001077983 */ /* 0x004e620000300800 */
[----:B-----5:R-:W-:Y:S01]  /*bdd0*/  FMUL R6, R58, UR27 ;  /* 0x0000001b3a067c20 */ /* 0x020fe20008400000 */
[C---:B------:R-:W-:Y:S02]  /*bde0*/  LEA R4, P2, R5.reuse, UR8, 0x2 ;  /* 0x0000000805047c11 */ /* 0x040fe4000f8410ff */
[----:B------:R-:W2:Y:S02]  /*bdf0*/  LDL.LU R19, [R1+0x28] ;  /* 0x0000280001137983 */ /* 0x000ea40000300800 */
[----:B------:R-:W-:Y:S01]  /*be00*/  LEA.HI.X R5, R5, UR9, R8, 0x2, P2 ;  /* 0x0000000905057c11 */ /* 0x000fe200090f1408 */
[----:B-1----:R-:W-:-:S05]  /*be10*/  FFMA R9, R7, UR26, R6 ;  /* 0x0000001a07097c23 */ /* 0x002fca0008000006 */
        /* <DEDUP_REMOVED lines=13> */
[----:B---3--:R-:W-:Y:S01]  /*bef0*/  IMAD.WIDE.U32 R4, R32, 0x1c, R2 ;  /* 0x0000001c20047825 */ /* 0x008fe200078e0002 */
[----:B------:R-:W-:Y:S02]  /*bf00*/  ISETP.GT.AND P5, PT, R50, RZ, P1 ;  /* 0x000000ff3200720c */ /* 0x000fe40000fa4270 */
[----:B------:R-:W-:Y:S01]  /*bf10*/  LEA.HI.X R7, R7, UR9, R16, 0x2, P2 ;  /* 0x0000000907077c11 */ /* 0x000fe200090f1410 */
[----:B------:R-:W-:Y:S01]  /*bf20*/  IMAD.IADD R17, R55, 0x1, R5 ;  /* 0x0000000137117824 */ /* 0x000fe200078e0205 */
[-C--:B------:R-:W-:Y:S01]  /*bf30*/  IADD3 R12, P6, R12, R30.reuse, RZ ;  /* 0x0000001e0c0c7210 */ /* 0x080fe20007fde0ff */
[----:B-1----:R-:W-:-:S03]  /*bf40*/  IMAD.WIDE.U32 R8, R34, R30, R10 ;  /* 0x0000001e22087225 */ /* 0x002fc600078e000a */
[----:B------:R-:W-:Y:S02]  /*bf50*/  IADD3.X R13, R31, R54, R13, P6, !PT ;  /* 0x000000361f0d7210 */ /* 0x000fe400037fe40d */
[----:B------:R-:W-:Y:S02]  /*bf60*/  IADD3 R5, R53, R9, RZ ;  /* 0x0000000935057210 */ /* 0x000fe40007ffe0ff */
[----:B------:R-:W-:-:S04]  /*bf70*/  IADD3 R8, P2, P6, R178, R8, R36 ;  /* 0x00000008b2087210 */ /* 0x000fc80007e5e024 */
[----:B------:R-:W-:Y:S01]  /*bf80*/  IADD3.X R9, R179, R5, R37, P2, P6 ;  /* 0x00000005b3097210 */ /* 0x000fe200017ec425 */
[----:B----4-:R-:W-:-:S04]  /*bf90*/  FMUL R16, R58, UR27 ;  /* 0x0000001b3a107c20 */ /* 0x010fc80008400000 */
[----:B--2---:R-:W-:Y:S01]  /*bfa0*/  FFMA R19, R19, UR26, R16 ;  /* 0x0000001a13137c23 */ /* 0x004fe20008000010 */
[----:B------:R-:W-:-:S05]  /*bfb0*/  IMAD.MOV.U32 R16, RZ, RZ, R4 ;  /* 0x000000ffff107224 */ /* 0x000fca00078e0004 */
[----:B------:R1:W-:Y:S01]  /*bfc0*/  @P4 STG.E desc[UR24][R16.64], R19 ;  /* 0x0000001310004986 */ /* 0x0003e2000c101918 */
[----:B------:R-:W-:Y:S05]  /*bfd0*/  @!P5 BRA `(.L_x_184) ;  /* 0x000000000004d947 */ /* 0x000fea0003800000 */
[----:B------:R2:W5:Y:S02]  /*bfe0*/  LDG.E.LTC128B R58, desc[UR24][R6.64] ;  /* 0x00000018063a7981 */ /* 0x000564000c1e1920 */
.L_x_184:
[----:B------:R-:W-:Y:S05]  /*bff0*/  BSYNC B1 ;  /* 0x0000000000017941 */ /* 0x000fea0003800000 */
.L_x_183:
[----:B------:R-:W3:Y:S01]  /*c000*/  LDL.LU R18, [R1+0x2c] ;  /* 0x00002c0001127983 */ /* 0x000ee20000300800 */
[----:B------:R-:W-:Y:S01]  /*c010*/  ISETP.GT.AND P2, PT, R50, 0x8, P0 ;  /* 0x000000083200780c */ /* 0x000fe20000744270 */
[----:B--2--5:R-:W-:Y:S01]  /*c020*/  FMUL R7, R58, UR27 ;  /* 0x0000001b3a077c20 */ /* 0x024fe20008400000 */
[----:B0-----:R-:W-:Y:S01]  /*c030*/  IADD3 R2, P0, R2, R56, RZ ;  /* 0x0000003802027210 */ /* 0x001fe20007f1e0ff */
[----:B------:R-:W-:Y:S01]  /*c040*/  IMAD.WIDE.U32 R4, R0, UR6, R8 ;  /* 0x0000000600047c25 */ /* 0x000fe2000f8e0008 */
[----:B------:R-:W-:Y:S03]  /*c050*/  BSSY B1, `(.L_x_185) ;  /* 0x000000d000017945 */ /* 0x000fe60003800000 */
[----:B------:R-:W-:Y:S01]  /*c060*/  IMAD.X R3, R3, 0x1, R33, P0 ;  /* 0x0000000103037824 */ /* 0x000fe200000e0621 */
[----:B------:R-:W-:Y:S01]  /*c070*/  LEA R6, P0, R4, UR8, 0x2 ;  /* 0x0000000804067c11 */ /* 0x000fe2000f8010ff */
[----:B------:R-:W-:-:S04]  /*c080*/  IMAD.WIDE.U32 R8, R34, R30, R12 ;  /* 0x0000001e22087225 */ /* 0x000fc800078e000c */
[----:B-1----:R-:W-:Y:S01]  /*c090*/  IMAD.IADD R19, R52, 0x1, R5 ;  /* 0x0000000134137824 */ /* 0x002fe200078e0205 */
[----:B------:R-:W-:Y:S01]  /*c0a0*/  IADD3 R8, P4, P6, R178, R8, R36 ;  /* 0x00000008b2087210 */ /* 0x000fe20007e9e024 */
[----:B------:R-:W-:-:S05]  /*c0b0*/  IMAD.IADD R5, R53, 0x1, R9 ;  /* 0x0000000135057824 */ /* 0x000fca00078e0209 */
[----:B------:R-:W-:Y:S01]  /*c0c0*/  IADD3.X R9, R179, R5, R37, P4, P6 ;  /* 0x00000005b3097210 */ /* 0x000fe200027ec425 */
[----:B---3--:R-:W-:Y:S01]  /*c0d0*/  FFMA R21, R18, UR26, R7 ;  /* 0x0000001a12157c23 */ /* 0x008fe20008000007 */
[----:B------:R-:W-:-:S04]  /*c0e0*/  LEA.HI.X R7, R4, UR9, R19, 0x2, P0 ;  /* 0x0000000904077c11 */ /* 0x000fc800080f1413 */
[----:B------:R0:W-:Y:S01]  /*c0f0*/  @P5 STG.E desc[UR24][R2.64], R21 ;  /* 0x0000001502005986 */ /* 0x0001e2000c101918 */
[----:B------:R-:W-:Y:S05]  /*c100*/  @!P2 BRA `(.L_x_186) ;  /* 0x000000000004a947 */ /* 0x000fea0003800000 */
[----:B------:R1:W5:Y:S02]  /*c110*/  LDG.E.LTC128B R58, desc[UR24][R6.64+0x20] ;  /* 0x00002018063a7981 */ /* 0x000364000c1e1920 */
.L_x_186:
[----:B------:R-:W-:Y:S05]  /*c120*/  BSYNC B1 ;  /* 0x0000000000017941 */ /* 0x000fea0003800000 */
.L_x_185:
[----:B-1----:R-:W2:Y:S01]  /*c130*/  LDL.LU R7, [R1+0x30] ;  /* 0x0000300001077983 */ /* 0x002ea20000300800 */
[----:B-----5:R-:W-:Y:S01]  /*c140*/  FMUL R6, R58, UR27 ;  /* 0x0000001b3a067c20 */ /* 0x020fe20008400000 */
[----:B------:R-:W-:Y:S01]  /*c150*/  IMAD.WIDE.U32 R4, R0, UR6, R8 ;  /* 0x0000000600047c25 */ /* 0x000fe2000f8e0008 */
[----:B------:R-:W-:Y:S01]  /*c160*/  ISETP.GT.AND P1, PT, R50, 0x8, P1 ;  /* 0x000000083200780c */ /* 0x000fe20000f24270 */
[----:B------:R-:W-:Y:S01]  /*c170*/  BSSY B1, `(.L_x_187) ;  /* 0x000000e000017945 */ /* 0x000fe20003800000 */
[----:B------:R-:W-:Y:S01]  /*c180*/  ISETP.GT.AND P0, PT, R51, 0xd8, PT ;  /* 0x000000d83300780c */ /* 0x000fe20003f04270 */
[----:B------:R-:W-:-:S03]  /*c190*/  IMAD.WIDE.U32 R14, R30, 0x7, R14 ;  /* 0x000000071e0e7825 */ /* 0x000fc600078e000e */
[----:B------:R-:W-:Y:S02]  /*c1a0*/  ISETP.GT.AND P4, PT, R50, RZ, P0 ;  /* 0x000000ff3200720c */ /* 0x000fe40000784270 */
[----:B------:R-:W-:Y:S01]  /*c1b0*/  IADD3 R18, R54, R15, RZ ;  /* 0x0000000f36127210 */ /* 0x000fe20007ffe0ff */
[----:B--2---:R-:W-:Y:S01]  /*c1c0*/  FFMA R9, R7, UR26, R6 ;  /* 0x0000001a07097c23 */ /* 0x004fe20008000006 */
        /* <DEDUP_REMOVED lines=8> */
.L_x_188:
[----:B------:R-:W-:Y:S05]  /*c250*/  BSYNC B1 ;  /* 0x0000000000017941 */ /* 0x000fea0003800000 */
.L_x_187:
        /* <DEDUP_REMOVED lines=25> */
[----:B------:R-:W-:Y:S01]  /*c3f0*/  IADD3.X R13, R31, R54, R13, P6, !PT ;  /* 0x000000361f0d7210 */ /* 0x000fe200037fe40d */
[----:B------:R-:W-:Y:S01]  /*c400*/  IMAD.IADD R5, R53, 0x1, R9 ;  /* 0x0000000135057824 */ /* 0x000fe200078e0209 */
[----:B------:R-:W-:-:S04]  /*c410*/  IADD3 R8, P2, P6, R178, R8, R36 ;  /* 0x00000008b2087210 */ /* 0x000fc80007e5e024 */
[----:B------:R-:W-:Y:S01]  /*c420*/  IADD3.X R9, R179, R5, R37, P2, P6 ;  /* 0x00000005b3097210 */ /* 0x000fe200017ec425 */
[----:B----4-:R-:W-:-:S04]  /*c430*/  FMUL R16, R58, UR27 ;  /* 0x0000001b3a107c20 */ /* 0x010fc80008400000 */
[----:B--2---:R-:W-:Y:S01]  /*c440*/  FFMA R19, R19, UR26, R16 ;  /* 0x0000001a13137c23 */ /* 0x004fe20008000010 */
[----:B------:R-:W-:-:S05]  /*c450*/  MOV R16, R4 ;  /* 0x0000000400107202 */ /* 0x000fca0000000f00 */
[----:B------:R1:W-:Y:S01]  /*c460*/  @P4 STG.E desc[UR24][R16.64], R19 ;  /* 0x0000001310004986 */ /* 0x0003e2000c101918 */
[----:B------:R-:W-:Y:S05]  /*c470*/  @!P5 BRA `(.L_x_190) ;  /* 0x000000000004d947 */ /* 0x000fea0003800000 */
[----:B------:R2:W5:Y:S02]  /*c480*/  LDG.E.LTC128B R58, desc[UR24][R6.64] ;  /* 0x00000018063a7981 */ /* 0x000564000c1e1920 */
.L_x_190:
[----:B------:R-:W-:Y:S05]  /*c490*/  BSYNC B1 ;  /* 0x0000000000017941 */ /* 0x000fea0003800000 */
.L_x_189:
        /* <DEDUP_REMOVED lines=18> */
.L_x_192:
[----:B------:R-:W-:Y:S05]  /*c5c0*/  BSYNC B1 ;  /* 0x0000000000017941 */ /* 0x000fea0003800000 */
.L_x_191:
        /* <DEDUP_REMOVED lines=10> */
[----:B------:R-:W-:Y:S01]  /*c670*/  IMAD.IADD R7, R52, 0x1, R5 ;  /* 0x0000000134077824 */ /* 0x000fe200078e0205 */
[----:B------:R-:W-:Y:S02]  /*c680*/  LEA R6, P5, R4, UR8, 0x2 ;  /* 0x0000000804067c11 */ /* 0x000fe4000f8a10ff */
[----:B------:R-:W-:Y:S01]  /*c690*/  IADD3 R5, P6, R28, R14, RZ ;  /* 0x0000000e1c057210 */ /* 0x000fe20007fde0ff */
[----:B------:R1:W-:Y:S01]  /*c6a0*/  @P2 STG.E desc[UR24][R16.64+0x20], R9 ;  /* 0x0000200910002986 */ /* 0x0003e2000c101918 */
[----:B------:R-:W-:Y:S02]  /*c6b0*/  LEA.HI.X R7, R4, UR9, R7, 0x2, P5 ;  /* 0x0000000904077c11 */ /* 0x000fe4000a8f1407 */
[----:B------:R-:W-:Y:S01]  /*c6c0*/  IADD3.X R8, R18, R29, RZ, P6, !PT ;  /* 0x0000001d12087210 */ /* 0x000fe200037fe4ff */
[----:B------:R-:W-:Y:S08]  /*c6d0*/  @!P1 BRA `(.L_x_194) ;  /* 0x0000000000049947 */ /* 0x000ff00003800000 */
[----:B------:R2:W5:Y:S02]  /*c6e0*/  LDG.E.LTC128B R58, desc[UR24][R6.64+0x20] ;  /* 0x00002018063a7981 */ /* 0x000564000c1e1920 */
.L_x_194:
[----:B------:R-:W-:Y:S05]  /*c6f0*/  BSYNC B1 ;  /* 0x0000000000017941 */ /* 0x000fea0003800000 */
.L_x_193:
        /* <DEDUP_REMOVED lines=35> */
.L_x_196:
[----:B------:R-:W-:Y:S05]  /*c930*/  BSYNC B1 ;  /* 0x0000000000017941 */ /* 0x000fea0003800000 */
.L_x_195:
[----:B------:R-:W3:Y:S01]  /*c940*/  LDL.LU R18, [R1+0x4c] ;  /* 0x00004c0001127983 */ /* 0x000ee20000300800 */
[----:B------:R-:W-:Y:S01]  /*c950*/  ISETP.GT.AND P2, PT, R50, 0x8, P0 ;  /* 0x000000083200780c */ /* 0x000fe20000744270 */
[----:B--2--5:R-:W-:Y:S01]  /*c960*/  FMUL R7, R58, UR27 ;  /* 0x0000001b3a077c20 */ /* 0x024fe20008400000 */
[----:B0-----:R-:W-:Y:S01]  /*c970*/  IADD3 R2, P0, R2, R56, RZ ;  /* 0x0000003802027210 */ /* 0x001fe20007f1e0ff */
[----:B------:R-:W-:Y:S01]  /*c980*/  IMAD.WIDE.U32 R4, R0, UR6, R8 ;  /* 0x0000000600047c25 */ /* 0x000fe2000f8e0008 */
[----:B------:R-:W-:Y:S02]  /*c990*/  BSSY B1, `(.L_x_197) ;  /* 0x000000d000017945 */ /* 0x000fe40003800000 */
[----:B------:R-:W-:Y:S01]  /*c9a0*/  IADD3.X R3, R3, R33, RZ, P0, !PT ;  /* 0x0000002103037210 */ /* 0x000fe200007fe4ff */
[----:B------:R-:W-:Y:S01]  /*c9b0*/  IMAD.WIDE.U32 R8, R34, R30, R12 ;  /* 0x0000001e22087225 */ /* 0x000fe200078e000c */
[----:B------:R-:W-:-:S03]  /*c9c0*/  LEA R6, P0, R4, UR8, 0x2 ;  /* 0x0000000804067c11 */ /* 0x000fc6000f8010ff */
        /* <DEDUP_REMOVED lines=9> */
.L_x_198:
[----:B------:R-:W-:Y:S05]  /*ca60*/  BSYNC B1 ;  /* 0x0000000000017941 */ /* 0x000fea0003800000 */
.L_x_197:
        /* <DEDUP_REMOVED lines=18> */
.L_x_200:
[----:B------:R-:W-:Y:S05]  /*cb90*/  BSYNC B1 ;  /* 0x0000000000017941 */ /* 0x000fea0003800000 */
.L_x_199:
        /* <DEDUP_REMOVED lines=11> */
[----:B------:R-:W-:Y:S01]  /*cc50*/  IADD3.X R15, R18, R31, RZ, P1, !PT ;  /* 0x0000001f120f7210 */ /* 0x000fe20000ffe4ff */
[----:B------:R-:W-:Y:S01]  /*cc60*/  IMAD.WIDE.U32 R12, R30, 0x7, R12 ;  /* 0x000000071e0c7825 */ /* 0x000fe200078e000c */
[----:B------:R-:W-:-:S02]  /*cc70*/  IADD3 R7, P2, R14, R28, RZ ;  /* 0x0000001c0e077210 */ /* 0x000fc40007f5e0ff */
[----:B------:R-:W-:Y:S01]  /*cc80*/  IADD3 R10, P5, R10, R30, RZ ;  /* 0x0000001e0a0a7210 */ /* 0x000fe20007fbe0ff */
[----:B---3--:R-:W-:Y:S01]  /*cc90*/  IMAD.WIDE.U32 R4, R32, 0x1c, R2 ;  /* 0x0000001c20047825 */ /* 0x008fe200078e0002 */
[----:B------:R-:W-:Y:S02]  /*cca0*/  ISETP.GT.AND P1, PT, R51, 0xe9, PT ;  /* 0x000000e93300780c */ /* 0x000fe40003f24270 */
[----:B------:R-:W-:Y:S01]  /*ccb0*/  IADD3.X R11, R31, R54, R11, P5, !PT ;  /* 0x000000361f0b7210 */ /* 0x000fe20002ffe40b */
[----:B------:R-:W-:Y:S01]  /*ccc0*/  IMAD.X R16, R15, 0x1, R29, P2 ;  /* 0x000000010f107824 */ /* 0x000fe200010e061d */
[----:B------:R-:W-:Y:S01]  /*ccd0*/  LEA R6, P2, R7, UR8, 0x2 ;  /* 0x0000000807067c11 */ /* 0x000fe2000f8410ff */
[----:B------:R-:W-:Y:S01]  /*cce0*/  IMAD.IADD R17, R55, 0x1, R5 ;  /* 0x0000000137117824 */ /* 0x000fe200078e0205 */
[----:B------:R-:W-:Y:S01]  /*ccf0*/  ISETP.GT.AND P5, PT, R50, RZ, P1 ;  /* 0x000000ff3200720c */ /* 0x000fe20000fa4270 */
[----:B-1----:R-:W-:Y:S01]  /*cd00*/  IMAD.WIDE.U32 R8, R34, R30, R10 ;  /* 0x0000001e22087225 */ /* 0x002fe200078e000a */
[----:B------:R-:W-:-:S02]  /*cd10*/  LEA.HI.X R7, R7, UR9, R16, 0x2, P2 ;  /* 0x0000000907077c11 */ /* 0x000fc400090f1410 */
[----:B------:R-:W-:Y:S01]  /*cd20*/  IADD3 R12, P6, R12, R30, RZ ;  /* 0x0000001e0c0c7210 */ /* 0x000fe20007fde0ff */
[----:B------:R-:W-:-:S03]  /*cd30*/  IMAD.IADD R5, R53, 0x1, R9 ;  /* 0x0000000135057824 */ /* 0x000fc600078e0209 */
[----:B------:R-:W-:Y:S02]  /*cd40*/  IADD3.X R13, R31, R54, R13, P6, !PT ;  /* 0x000000361f0d7210 */ /* 0x000fe400037fe40d */
        /* <DEDUP_REMOVED lines=8> */
.L_x_202:
[----:B------:R-:W-:Y:S05]  /*cdd0*/  BSYNC B1 ;  /* 0x0000000000017941 */ /* 0x000fea0003800000 */
.L_x_201:
[----:B------:R-:W3:Y:S01]  /*cde0*/  LDL.LU R18, [R1+0x5c] ;  /* 0x00005c0001127983 */ /* 0x000ee20000300800 */
[----:B------:R-:W-:Y:S01]  /*cdf0*/  ISETP.GT.AND P2, PT, R50, 0x8, P0 ;  /* 0x000000083200780c */ /* 0x000fe20000744270 */
[----:B--2--5:R-:W-:Y:S01]  /*ce00*/  FMUL R7, R58, UR27 ;  /* 0x0000001b3a077c20 */ /* 0x024fe20008400000 */
[----:B0-----:R-:W-:Y:S01]  /*ce10*/  IADD3 R2, P0, R2, R56, RZ ;  /* 0x0000003802027210 */ /* 0x001fe20007f1e0ff */
[----:B------:R-:W-:Y:S01]  /*ce20*/  IMAD.WIDE.U32 R4, R0, UR6, R8 ;  /* 0x0000000600047c25 */ /* 0x000fe2000f8e0008 */
[----:B------:R-:W-:Y:S03]  /*ce30*/  BSSY B1, `(.L_x_203) ;  /* 0x000000d000017945 */ /* 0x000fe60003800000 */
[----:B------:R-:W-:Y:S01]  /*ce40*/  IMAD.X R3, R3, 0x1, R33, P0 ;  /* 0x0000000103037824 */ /* 0x000fe200000e0621 */
[----:B-1----:R-:W-:Y:S01]  /*ce50*/  IADD3 R19, R52, R5, RZ ;  /* 0x0000000534137210 */ /* 0x002fe20007ffe0ff */
[----:B------:R-:W-:Y:S01]  /*ce60*/  IMAD.WIDE.U32 R8, R34, R30, R12 ;  /* 0x0000001e22087225 */ /* 0x000fe200078e000c */
[----:B------:R-:W-:-:S03]  /*ce70*/  LEA R6, P0, R4, UR8, 0x2 ;  /* 0x0000000804067c11 */ /* 0x000fc6000f8010ff */
[----:B------:R-:W-:Y:S01]  /*ce80*/  IMAD.IADD R5, R53, 0x1, R9 ;  /* 0x0000000135057824 */ /* 0x000fe200078e0209 */
[----:B------:R-:W-:-:S04]  /*ce90*/  IADD3 R8, P4, P6, R178, R8, R36 ;  /* 0x00000008b2087210 */ /* 0x000fc80007e9e024 */
[----:B------:R-:W-:Y:S01]  /*cea0*/  IADD3.X R9, R179, R5, R37, P4, P6 ;  /* 0x00000005b3097210 */ /* 0x000fe200027ec425 */
[----:B---3--:R-:W-:Y:S01]  /*ceb0*/  FFMA R21, R18, UR26, R7 ;  /* 0x0000001a12157c23 */ /* 0x008fe20008000007 */
[----:B------:R-:W-:-:S04]  /*cec0*/  LEA.HI.X R7, R4, UR9, R19, 0x2, P0 ;  /* 0x0000000904077c11 */ /* 0x000fc800080f1413 */
[----:B------:R0:W-:Y:S01]  /*ced0*/  @P5 STG.E desc[UR24][R2.64], R21 ;  /* 0x0000001502005986 */ /* 0x0001e2000c101918 */
[----:B------:R-:W-:Y:S05]  /*cee0*/  @!P2 BRA `(.L_x_204) ;  /* 0x000000000004a947 */ /* 0x000fea0003800000 */
[----:B------:R1:W5:Y:S02]  /*cef0*/  LDG.E.LTC128B R58, desc[UR24][R6.64+0x20] ;  /* 0x00002018063a7981 */ /* 0x000364000c1e1920 */
.L_x_204:
[----:B------:R-:W-:Y:S05]  /*cf00*/  BSYNC B1 ;  /* 0x0000000000017941 */ /* 0x000fea0003800000 */
.L_x_203:
        /* <DEDUP_REMOVED lines=18> */
.L_x_206:
[----:B------:R-:W-:Y:S05]  /*d030*/  BSYNC B1 ;  /* 0x0000000000017941 */ /* 0x000fea0003800000 */
.L_x_205:
        /* <DEDUP_REMOVED lines=17> */
[----:B---3--:R-:W-:Y:S01]  /*d150*/  IMAD.WIDE.U32 R4, R32, 0x1c, R2 ;  /* 0x0000001c20047825 */ /* 0x008fe200078e0002 */
[----:B------:R-:W-:Y:S02]  /*d160*/  LEA R6, P2, R7, UR8, 0x2 ;  /* 0x0000000807067c11 */ /* 0x000fe4000f8410ff */
[----:B------:R-:W-:Y:S01]  /*d170*/  IADD3.X R11, R31, R54, R11, P5, !PT ;  /* 0x000000361f0b7210 */ /* 0x000fe20002ffe40b */
[----:B------:R-:W-:Y:S01]  /*d180*/  IMAD.IADD R17, R55, 0x1, R5 ;  /* 0x0000000137117824 */ /* 0x000fe200078e0205 */
[----:B------:R-:W-:Y:S02]  /*d190*/  LEA.HI.X R7, R7, UR9, R16, 0x2, P2 ;  /* 0x0000000907077c11 */ /* 0x000fe400090f1410 */
[----:B------:R-:W-:Y:S01]  /*d1a0*/  ISETP.GT.AND P5, PT, R50, RZ, P1 ;  /* 0x000000ff3200720c */ /* 0x000fe20000fa4270 */
[-C--:B-1----:R-:W-:Y:S01]  /*d1b0*/  IMAD.WIDE.U32 R8, R34, R30.reuse, R10 ;  /* 0x0000001e22087225 */ /* 0x082fe200078e000a */
[----:B------:R-:W-:-:S03]  /*d1c0*/  IADD3 R12, P6, R12, R30, RZ ;  /* 0x0000001e0c0c7210 */ /* 0x000fc60007fde0ff */
[----:B------:R-:W-:Y:S01]  /*d1d0*/  IMAD.IADD R5, R53, 0x1, R9 ;  /* 0x0000000135057824 */ /* 0x000fe200078e0209 */
        /* <DEDUP_REMOVED lines=9> */
.L_x_208:
[----:B------:R-:W-:Y:S05]  /*d270*/  BSYNC B1 ;  /* 0x0000000000017941 */ /* 0x000fea0003800000 */
.L_x_207:
        /* <DEDUP_REMOVED lines=10> */
[----:B------:R-:W-:Y:S02]  /*d320*/  IADD3 R5, R53, R9, RZ ;  /* 0x0000000935057210 */ /* 0x000fe40007ffe0ff */
[----:B------:R-:W-:-:S04]  /*d330*/  IADD3 R8, P4, P6, R178, R8, R36 ;  /* 0x00000008b2087210 */ /* 0x000fc80007e9e024 */
[----:B------:R-:W-:Y:S01]  /*d340*/  IADD3.X R9, R179, R5, R37, P4, P6 ;  /* 0x00000005b3097210 */ /* 0x000fe200027ec425 */
[----:B---3--:R-:W-:Y:S01]  /*d350*/  FFMA R21, R18, UR26, R7 ;  /* 0x0000001a12157c23 */ /* 0x008fe20008000007 */
[----:B------:R-:W-:-:S04]  /*d360*/  LEA.HI.X R7, R4, UR9, R19, 0x2, P0 ;  /* 0x0000000904077c11 */ /* 0x000fc800080f1413 */
[----:B------:R0:W-:Y:S01]  /*d370*/  @P5 STG.E desc[UR24][R2.64], R21 ;  /* 0x0000001502005986 */ /* 0x0001e2000c101918 */
[----:B------:R-:W-:Y:S05]  /*d380*/  @!P2 BRA `(.L_x_210) ;  /* 0x000000000004a947 */ /* 0x000fea0003800000 */
[----:B------:R1:W5:Y:S02]  /*d390*/  LDG.E.LTC128B R58, desc[UR24][R6.64+0x20] ;  /* 0x00002018063a7981 */ /* 0x000364000c1e1920 */
.L_x_210:
[----:B------:R-:W-:Y:S05]  /*d3a0*/  BSYNC B1 ;  /* 0x0000000000017941 */ /* 0x000fea0003800000 */
.L_x_209:
        /* <DEDUP_REMOVED lines=12> */
[C---:B------:R-:W-:Y:S01]  /*d470*/  LEA R6, P5, R4.reuse, UR8, 0x2 ;  /* 0x0000000804067c11 */ /* 0x040fe2000f8a10ff */
[----:B------:R1:W-:Y:S02]  /*d480*/  @P2 STG.E desc[UR24][R16.64+0x20], R9 ;  /* 0x0000200910002986 */ /* 0x0003e4000c101918 */
[----:B------:R-:W-:Y:S01]  /*d490*/  IMAD.X R8, R19, 0x1, R29, P6 ;  /* 0x0000000113087824 */ /* 0x000fe200030e061d */
[----:B------:R-:W-:Y:S01]  /*d4a0*/  LEA.HI.X R7, R4, UR9, R7, 0x2, P5 ;  /* 0x0000000904077c11 */ /* 0x000fe2000a8f1407 */
[----:B------:R-:W-:Y:S08]  /*d4b0*/  @!P1 BRA `(.L_x_212) ;  /* 0x0000000000049947 */ /* 0x000ff00003800000 */
[----:B------:R2:W5:Y:S02]  /*d4c0*/  LDG.E.LTC128B R58, desc[UR24][R6.64+0x20] ;  /* 0x00002018063a7981 */ /* 0x000564000c1e1920 */
.L_x_212:
[----:B------:R-:W-:Y:S05]  /*d4d0*/  BSYNC B1 ;  /* 0x0000000000017941 */ /* 0x000fea0003800000 */
.L_x_211:
[----:B--2---:R-:W2:Y:S01]  /*d4e0*/  LDL.LU R7, [R1+0x74] ;  /* 0x0000740001077983 */ /* 0x004ea20000300800 */
[----:B-----5:R-:W-:Y:S01]  /*d4f0*/  FMUL R6, R58, UR27 ;  /* 0x0000001b3a067c20 */ /* 0x020fe20008400000 */
[C---:B------:R-:W-:Y:S02]  /*d500*/  LEA R4, P2, R5.reuse, UR8, 0x2 ;  /* 0x0000000805047c11 */ /* 0x040fe4000f8410ff */
[----:B------:R-:W3:Y:S02]  /*d510*/  LDL.LU R18, [R1+0x78] ;  /* 0x0000780001127983 */ /* 0x000ee40000300800 */
[----:B------:R-:W-:Y:S01]  /*d520*/  LEA.HI.X R5, R5, UR9, R8, 0x2, P2 ;  /* 0x0000000905057c11 */ /* 0x000fe200090f1408 */
[----:B--2---:R-:W-:-:S05]  /*d530*/  FFMA R15, R7, UR26, R6 ;  /* 0x0000001a070f7c23 */ /* 0x004fca0008000006 */
[----:B------:R0:W-:Y:S04]  /*d540*/  @P1 STG.E desc[UR24][R2.64+0x20], R15 ;  /* 0x0000200f02001986 */ /* 0x0001e8000c101918 */
[----:B------:R-:W2:Y:S01]  /*d550*/  @P4 LDG.E.LTC128B R58, desc[UR24][R4.64] ;  /* 0x00000018043a4981 */ /* 0x000ea2000c1e1920 */
[C---:B------:R-:W-:Y:S01]  /*d560*/  IMAD.WIDE.U32 R10, R30.reuse, 0x7, R10 ;  /* 0x000000071e0a7825 */ /* 0x040fe200078e000a */
[----:B------:R-:W-:Y:S03]  /*d570*/  BSSY B1, `(.L_x_213) ;  /* 0x000001e000017945 */ /* 0x000fe60003800000 */
[----:B------:R-:W-:Y:S01]  /*d580*/  IMAD.WIDE.U32 R12, R30, 0x7, R12 ;  /* 0x000000071e0c7825 */ /* 0x000fe200078e000c */
[----:B------:R-:W-:-:S03]  /*d590*/  IADD3 R8, P1, R10, R30, RZ ;  /* 0x0000001e0a087210 */ /* 0x000fc60007f3e0ff */
[----:B------:R-:W-:Y:S01]  /*d5a0*/  IMAD.WIDE.U32 R6, R32, 0x1c, R2 ;  /* 0x0000001c20067825 */ /* 0x000fe200078e0002 */
[----:B------:R-:W-:Y:S02]  /*d5b0*/  IADD3 R10, P2, R12, R30, RZ ;  /* 0x0000001e0c0a7210 */ /* 0x000fe40007f5e0ff */
[-C--:B-1----:R-:W-:Y:S01]  /*d5c0*/  IADD3.X R9, R31, R54.reuse, R11, P1, !PT ;  /* 0x000000361f097210 */ /* 0x082fe20000ffe40b */
[----:B------:R-:W-:Y:S01]  /*d5d0*/  IMAD.IADD R17, R55, 0x1, R7 ;  /* 0x0000000137117824 */ /* 0x000fe200078e0207 */
[----:B------:R-:W-:Y:S01]  /*d5e0*/  IADD3.X R11, R31, R54, R13, P2, !PT ;  /* 0x000000361f0b7210 */ /* 0x000fe200017fe40d */
[----:B------:R-:W-:Y:S01]  /*d5f0*/  IMAD.MOV.U32 R16, RZ, RZ, R6 ;  /* 0x000000ffff107224 */ /* 0x000fe200078e0006 */
[-C--:B------:R-:W-:Y:S01]  /*d600*/  IADD3 R14, P2, P5, R28, R30.reuse, R14 ;  /* 0x0000001e1c0e7210 */ /* 0x080fe20007d5e00e */
[CC--:B------:R-:W-:Y:S01]  /*d610*/  IMAD.WIDE.U32 R6, R34.reuse, R30.reuse, R8 ;  /* 0x0000001e22067225 */ /* 0x0c0fe200078e0008 */
[----:B------:R-:W-:Y:S02]  /*d620*/  ISETP.GT.AND P1, PT, R51, 0xf9, PT ;  /* 0x000000f93300780c */ /* 0x000fe40003f24270 */
[----:B------:R-:W-:Y:S01]  /*d630*/  IADD3.X R29, R29, R31, R19, P2, P5 ;  /* 0x0000001f1d1d7210 */ /* 0x000fe200017ea413 */
[----:B------:R-:W-:Y:S01]  /*d640*/  IMAD.WIDE.U32 R34, R34, R30, R10 ;  /* 0x0000001e22227225 */ /* 0x000fe200078e000a */
[----:B------:R-:W-:-:S02]  /*d650*/  IADD3 R7, R53, R7, RZ ;  /* 0x0000000735077210 */ /* 0x000fc40007ffe0ff */
[----:B------:R-:W-:Y:S01]  /*d660*/  IADD3 R6, P5, P2, R178, R6, R36 ;  /* 0x00000006b2067210 */ /* 0x000fe20007abe024 */
[----:B------:R-:W-:-:S03]  /*d670*/  IMAD.IADD R35, R53, 0x1, R35 ;  /* 0x0000000135237824 */ /* 0x000fc600078e0223 */
[----:B------:R-:W-:Y:S02]  /*d680*/  IADD3.X R7, R179, R7, R37, P5, P2 ;  /* 0x00000007b3077210 */ /* 0x000fe40002fe4425 */
[----:B------:R-:W-:Y:S01]  /*d690*/  IADD3 R8, P5, P2, R178, R34, R36 ;  /* 0x00000022b2087210 */ /* 0x000fe20007abe024 */
[----:B--2---:R-:W-:-:S04]  /*d6a0*/  FMUL R4, R58, UR27 ;  /* 0x0000001b3a047c20 */ /* 0x004fc80008400000 */
[----:B---3--:R-:W-:Y:S01]  /*d6b0*/  FFMA R11, R18, UR26, R4 ;  /* 0x0000001a120b7c23 */ /* 0x008fe20008000004 */
[----:B------:R-:W-:-:S04]  /*d6c0*/  LEA R4, P6, R14, UR8, 0x2 ;  /* 0x000000080e047c11 */ /* 0x000fc8000f8c10ff */
[----:B------:R-:W-:Y:S01]  /*d6d0*/  LEA.HI.X R5, R14, UR9, R29, 0x2, P6 ;  /* 0x000000090e057c11 */ /* 0x000fe2000b0f141d */
[----:B------:R1:W-:Y:S01]  /*d6e0*/  @P4 STG.E desc[UR24][R16.64], R11 ;  /* 0x0000000b10004986 */ /* 0x0003e2000c101918 */
[----:B------:R-:W-:Y:S02]  /*d6f0*/  ISETP.GT.AND P6, PT, R50, RZ, P1 ;  /* 0x000000ff3200720c */ /* 0x000fe40000fc4270 */
[----:B------:R-:W-:-:S05]  /*d700*/  IADD3 R56, P4, R2, R56, RZ ;  /* 0x0000003802387210 */ /* 0x000fca0007f9e0ff */
[----:B------:R-:W-:Y:S02]  /*d710*/  IMAD.X R57, R3, 0x1, R33, P4 ;  /* 0x0000000103397824 */ /* 0x000fe400020e0621 */
[----:B0-----:R-:W-:-:S04]  /*d720*/  IMAD.WIDE.U32 R2, R0, UR6, R6 ;  /* 0x0000000600027c25 */ /* 0x001fc8000f8e0006 */
[----:B-1----:R-:W-:Y:S05]  /*d730*/  @!P6 BRA `(.L_x_214) ;  /* 0x000000000004e947 */ /* 0x002fea0003800000 */
[----:B------:R0:W5:Y:S02]  /*d740*/  LDG.E.LTC128B R58, desc[UR24][R4.64] ;  /* 0x00000018043a7981 */ /* 0x000164000c1e1920 */
.L_x_214:
[----:B------:R-:W-:Y:S05]  /*d750*/  BSYNC B1 ;  /* 0x0000000000017941 */ /* 0x000fea0003800000 */
.L_x_213:
[----:B------:R-:W2:Y:S01]  /*d760*/  LDL.LU R6, [R1+0x7c] ;  /* 0x00007c0001067983 */ /* 0x000ea20000300800 */
[----:B0----5:R-:W-:Y:S01]  /*d770*/  FMUL R5, R58, UR27 ;  /* 0x0000001b3a057c20 */ /* 0x021fe20008400000 */
[----:B------:R-:W-:Y:S01]  /*d780*/  ISETP.GT.AND P0, PT, R50, 0x8, P0 ;  /* 0x000000083200780c */ /* 0x000fe20000704270 */
[----:B------:R-:W-:Y:S01]  /*d790*/  IMAD.IADD R3, R52, 0x1, R3 ;  /* 0x0000000134037824 */ /* 0x000fe200078e0203 */
[----:B------:R-:W-:Y:S01]  /*d7a0*/  LEA R4, P4, R2, UR8, 0x2 ;  /* 0x0000000802047c11 */ /* 0x000fe2000f8810ff */
[----:B------:R-:W-:Y:S01]  /*d7b0*/  BSSY B1, `(.L_x_215) ;  /* 0x0000007000017945 */ /* 0x000fe20003800000 */
[----:B------:R-:W-:Y:S01]  /*d7c0*/  IADD3.X R9, R179, R35, R37, P5, P2 ;  /* 0x00000023b3097210 */ /* 0x000fe20002fe4425 */
[----:B--2---:R-:W-:Y:S01]  /*d7d0*/  FFMA R7, R6, UR26, R5 ;  /* 0x0000001a06077c23 */ /* 0x004fe20008000005 */
[----:B------:R-:W-:-:S04]  /*d7e0*/  LEA.HI.X R5, R2, UR9, R3, 0x2, P4 ;  /* 0x0000000902057c11 */ /* 0x000fc8000a0f1403 */
[----:B------:R0:W-:Y:S03]  /*d7f0*/  @P6 STG.E desc[UR24][R56.64], R7 ;  /* 0x0000000738006986 */ /* 0x0001e6000c101918 */
[----:B------:R-:W-:Y:S05]  /*d800*/  @!P0 BRA `(.L_x_216) ;  /* 0x0000000000048947 */ /* 0x000fea0003800000 */
[----:B------:R1:W5:Y:S02]  /*d810*/  LDG.E.LTC128B R58, desc[UR24][R4.64+0x20] ;  /* 0x00002018043a7981 */ /* 0x000364000c1e1920 */
.L_x_216:
[----:B------:R-:W-:Y:S05]  /*d820*/  BSYNC B1 ;  /* 0x0000000000017941 */ /* 0x000fea0003800000 */
.L_x_215:
[----:B-1----:R-:W0:Y:S01]  /*d830*/  LDL.LU R5, [R1+0x80] ;  /* 0x0000800001057983 */ /* 0x002e220000300800 */
[----:B------:R-:W-:Y:S01]  /*d840*/  ISETP.GT.AND P1, PT, R50, 0x8, P1 ;  /* 0x000000083200780c */ /* 0x000fe20000f24270 */
[----:B-----5:R-:W-:Y:S01]  /*d850*/  FMUL R4, R58, UR27 ;  /* 0x0000001b3a047c20 */ /* 0x020fe20008400000 */
[----:B------:R-:W-:Y:S01]  /*d860*/  IMAD.WIDE.U32 R2, R0, UR6, R8 ;  /* 0x0000000600027c25 */ /* 0x000fe2000f8e0008 */
[----:B------:R-:W-:Y:S03]  /*d870*/  BSSY B1, `(.L_x_217) ;  /* 0x0000008000017945 */ /* 0x000fe60003800000 */
[----:B------:R-:W-:Y:S02]  /*d880*/  IMAD.IADD R3, R52, 0x1, R3 ;  /* 0x0000000134037824 */ /* 0x000fe400078e0203 */
[----:B0-----:R-:W-:-:S05]  /*d890*/  FFMA R7, R5, UR26, R4 ;  /* 0x0000001a05077c23 */ /* 0x001fca0008000004 */
[----:B------:R0:W-:Y:S01]  /*d8a0*/  @P0 STG.E desc[UR24][R16.64+0x20], R7 ;  /* 0x0000200710000986 */ /* 0x0001e2000c101918 */
[----:B------:R-:W-:-:S04]  /*d8b0*/  LEA R4, P0, R2, UR8, 0x2 ;  /* 0x0000000802047c11 */ /* 0x000fc8000f8010ff */
[----:B------:R-:W-:Y:S01]  /*d8c0*/  LEA.HI.X R5, R2, UR9, R3, 0x2, P0 ;  /* 0x0000000902057c11 */ /* 0x000fe200080f1403 */
[----:B------:R-:W-:Y:S08]  /*d8d0*/  @!P1 BRA `(.L_x_218) ;  /* 0x0000000000049947 */ /* 0x000ff00003800000 */
[----:B------:R1:W5:Y:S02]  /*d8e0*/  LDG.E.LTC128B R58, desc[UR24][R4.64+0x20] ;  /* 0x00002018043a7981 */ /* 0x000364000c1e1920 */
.L_x_218:
[----:B------:R-:W-:Y:S05]  /*d8f0*/  BSYNC B1 ;  /* 0x0000000000017941 */ /* 0x000fea0003800000 */
.L_x_217:
[----:B------:R-:W2:Y:S01]  /*d900*/  LDL.LU R0, [R1+0x98] ;  /* 0x0000980001007983 */ /* 0x000ea20000300800 */
[----:B-----5:R-:W-:-:S04]  /*d910*/  FMUL R58, R58, UR27 ;  /* 0x0000001b3a3a7c20 */ /* 0x020fc80008400000 */
[----:B--2---:R-:W-:Y:S01]  /*d920*/  FFMA R3, R0, UR26, R58 ;  /* 0x0000001a00037c23 */ /* 0x004fe2000800003a */
[----:B------:R-:W-:Y:S06]  /*d930*/  @!P1 BRA `(.L_x_219) ;  /* 0x0000002400c49947 */ /* 0x000fec0003800000 */
[----:B------:R2:W-:Y:S01]  /*d940*/  STG.E desc[UR24][R56.64+0x20], R3 ;  /* 0x0000200338007986 */ /* 0x0005e2000c101918 */
[----:B------:R-:W-:Y:S05]  /*d950*/  BRA `(.L_x_219) ;  /* 0x0000002400bc7947 */ /* 0x000fea0003800000 */
.L_x_28:
[----:B------:R-:W-:Y:S01]  /*d960*/  ISETP.GT.AND P0, PT, R51, 0x1, PT ;  /* 0x000000013300780c */ /* 0x000fe20003f04270 */
[----:B------:R-:W-:Y:S01]  /*d970*/  ULDC.64 UR6, c[0x0][0x6c0] ;  /* 0x0001b00000067ab9 */ /* 0x000fe20000000a00 */
[----:B-----5:R-:W2:Y:S01]  /*d980*/  LDL.LU R0, [R1+0x14] ;  /* 0x0000140001007983 */ /* 0x020ea20000300800 */
[----:B------:R-:W-:Y:S01]  /*d990*/  LEA R26, P5, R24, UR6, 0x2 ;  /* 0x00000006181a7c11 */ /* 0x000fe2000f8a10ff */
[----:B------:R-:W-:Y:S01]  /*d9a0*/  FMUL R29, R228, UR26 ;  /* 0x0000001ae41d7c20 */ /* 0x000fe20008400000 */
[C---:B------:R-:W-:Y:S01]  /*d9b0*/  ISETP.GT.AND P4, PT, R50.reuse, RZ, P0 ;  /* 0x000000ff3200720c */ /* 0x040fe20000784270 */
[----:B------:R-:W-:Y:S01]  /*d9c0*/  FMUL R227, R227, UR26 ;  /* 0x0000001ae3e37c20 */ /* 0x000fe20008400000 */
[----:B------:R-:W-:Y:S01]  /*d9d0*/  ISETP.GT.AND P1, PT, R50, 0x8, P1 ;  /* 0x000000083200780c */ /* 0x000fe20000f24270 */
[----:B------:R-:W-:Y:S01]  /*d9e0*/  FMUL R31, R226, UR26 ;  /* 0x0000001ae21f7c20 */ /* 0x000fe20008400000 */
[----:B------:R-:W-:Y:S01]  /*d9f0*/  LEA.HI.X R27, R24, UR7, R45, 0x2, P5 ;  /* 0x00000007181b7c11 */ /* 0x000fe2000a8f142d */
[----:B------:R-:W-:Y:S01]  /*da00*/  FMUL R225, R225, UR26 ;  /* 0x0000001ae1e17c20 */ /* 0x000fe20008400000 */
[C---:B------:R-:W-:Y:S01]  /*da10*/  LEA R24, P5, R32.reuse, R26, 0x2 ;  /* 0x0000001a20187211 */ /* 0x040fe200078a10ff */
[----:B------:R-:W-:Y:S01]  /*da20*/  IMAD.SHL.U32 R37, R32, 0x20, RZ ;  /* 0x0000002020257824 */ /* 0x000fe200078e00ff */
[----:B------:R-:W-:Y:S01]  /*da30*/  ISETP.GT.AND P0, PT, R50, 0x8, P0 ;  /* 0x000000083200780c */ /* 0x000fe20000704270 */
[----:B------:R3:W-:Y:S01]  /*da40*/  @P2 STG.E desc[UR24][R26.64], R29 ;  /* 0x0000001d1a002986 */ /* 0x0007e2000c101918 */
[----:B------:R-:W-:-:S02]  /*da50*/  LEA.HI.X R25, R32, R27, R33, 0x2, P5 ;  /* 0x0000001b20197211 */ /* 0x000fc400028f1421 */
[----:B------:R-:W-:Y:S01]  /*da60*/  SHF.L.U64.HI R39, R32, 0x5, R33 ;  /* 0x0000000520277819 */ /* 0x000fe20000010221 */
[----:B------:R-:W-:Y:S01]  /*da70*/  FMUL R35, R224, UR26 ;  /* 0x0000001ae0237c20 */ /* 0x000fe20008400000 */
[----:B------:R-:W-:Y:S01]  /*da80*/  FMUL R223, R223, UR26 ;  /* 0x0000001adfdf7c20 */ /* 0x000fe20008400000 */
[----:B------:R-:W-:Y:S04]  /*da90*/  @P4 STG.E desc[UR24][R24.64], R227 ;  /* 0x000000e318004986 */ /* 0x000fe8000c101918 */
[----:B------:R4:W-:Y:S01]  /*daa0*/  @P1 STG.E desc[UR24][R26.64+0x20], R31 ;  /* 0x0000201f1a001986 */ /* 0x0009e2000c101918 */
[----:B------:R-:W-:-:S03]  /*dab0*/  ISETP.GT.AND P1, PT, R51, 0x8, PT ;  /* 0x000000083300780c */ /* 0x000fc60003f24270 */
[----:B------:R0:W-:Y:S01]  /*dac0*/  @P0 STG.E desc[UR24][R24.64+0x20], R225 ;  /* 0x000020e118000986 */ /* 0x0001e2000c101918 */
[----:B------:R-:W-:Y:S02]  /*dad0*/  ISETP.GT.AND P0, PT, R51, 0x9, PT ;  /* 0x000000093300780c */ /* 0x000fe40003f04270 */
[C---:B------:R-:W-:Y:S01]  /*dae0*/  ISETP.GT.AND P4, PT, R50.reuse, RZ, P1 ;  /* 0x000000ff3200720c */ /* 0x040fe20000f84270 */
[----:B------:R-:W-:Y:S01]  /*daf0*/  IMAD R33, R33, 0x1c, RZ ;  /* 0x0000001c21217824 */ /* 0x000fe200078e02ff */
[----:B------:R-:W-:Y:S01]  /*db00*/  ISETP.GT.AND P5, PT, R50, RZ, P0 ;  /* 0x000000ff3200720c */ /* 0x000fe200007a4270 */
[----:B---3--:R-:W-:Y:S01]  /*db10*/  IMAD.WIDE.U32 R28, R32, 0x1c, R24 ;  /* 0x0000001c201c7825 */ /* 0x008fe200078e0018 */
[----:B------:R-:W-:-:S03]  /*db20*/  ISETP.GT.AND P1, PT, R50, 0x8, P1 ;  /* 0x000000083200780c */ /* 0x000fc60000f24270 */
[----:B------:R-:W-:Y:S01]  /*db30*/  FMUL R221, R221, UR26 ;  /* 0x0000001adddd7c20 */ /* 0x000fe20008400000 */
[----:B----4-:R-:W-:Y:S01]  /*db40*/  IADD3 R26, P2, R37, R24, RZ ;  /* 0x00000018251a7210 */ /* 0x010fe20007f5e0ff */
[----:B------:R-:W-:Y:S01]  /*db50*/  IMAD.IADD R29, R33, 0x1, R29 ;  /* 0x00000001211d7824 */ /* 0x000fe200078e021d */
[----:B------:R-:W-:Y:S01]  /*db60*/  ISETP.GT.AND P0, PT, R50, 0x8, P0 ;  /* 0x000000083200780c */ /* 0x000fe20000704270 */
[----:B------:R-:W-:Y:S01]  /*db70*/  FMUL R41, R220, UR26 ;  /* 0x0000001adc297c20 */ /* 0x000fe20008400000 */
[----:B------:R-:W-:Y:S01]  /*db80*/  IADD3.X R27, R39, R25, RZ, P2, !PT ;  /* 0x00000019271b7210 */ /* 0x000fe200017fe4ff */
[----:B------:R-:W-:Y:S01]  /*db90*/  FMUL R219, R219, UR26 ;  /* 0x0000001adbdb7c20 */ /* 0x000fe20008400000 */
[C---:B------:R-:W-:Y:S01]  /*dba0*/  ISETP.GT.AND P2, PT, R51.reuse, 0x10, PT ;  /* 0x000000103300780c */ /* 0x040fe20003f44270 */
[----:B------:R-:W-:Y:S01]  /*dbb0*/  @P4 STG.E desc[UR24][R28.64], R35 ;  /* 0x000000231c004986 */ /* 0x000fe2000c101918 */
[----:B------:R-:W-:Y:S01]  /*dbc0*/  ISETP.GT.AND P4, PT, R51, 0x11, PT ;  /* 0x000000113300780c */ /* 0x000fe20003f84270 */
[----:B------:R-:W-:Y:S01]  /*dbd0*/  FMUL R31, R222, UR26 ;  /* 0x0000001ade1f7c20 */ /* 0x000fe20008400000 */
[C---:B------:R-:W-:Y:S01]  /*dbe0*/  ISETP.GT.AND P6, PT, R50.reuse, RZ, P2 ;  /* 0x000000ff3200720c */ /* 0x040fe200017c4270 */
[----:B------:R-:W-:Y:S01]  /*dbf0*/  @P5 STG.E desc[UR24][R26.64], R223 ;  /* 0x000000df1a005986 */ /* 0x000fe2000c101918 */
[----:B------:R-:W-:Y:S01]  /*dc00*/  ISETP.GT.AND P5, PT, R50, RZ, P4 ;  /* 0x000000ff3200720c */ /* 0x000fe200027a4270 */
[----:B0-----:R-:W-:Y:S01]  /*dc10*/  IMAD.WIDE.U32 R24, R32, 0x1c, R26 ;  /* 0x0000001c20187825 */ /* 0x001fe200078e001a */
[----:B------:R-:W-:Y:S01]  /*dc20*/  ISETP.GT.AND P2, PT, R50, 0x8, P2 ;  /* 0x000000083200780c */ /* 0x000fe20001744270 */
[----:B------:R0:W-:Y:S02]  /*dc30*/  @P1 STG.E desc[UR24][R28.64+0x20], R31 ;  /* 0x0000201f1c001986 */ /* 0x0001e4000c101918 */
[----:B------:R-:W-:-:S02]  /*dc40*/  IMAD.IADD R25, R33, 0x1, R25 ;  /* 0x0000000121197824 */ /* 0x000fc400078e0219 */
[----:B------:R3:W-:Y:S01]  /*dc50*/  @P0 STG.E desc[UR24][R26.64+0x20], R221 ;  /* 0x000020dd1a000986 */ /* 0x0007e2000c101918 */
[----:B------:R-:W-:Y:S01]  /*dc60*/  ISETP.GT.AND P0, PT, R51, 0x18, PT ;  /* 0x000000183300780c */ /* 0x000fe20003f04270 */
[----:B------:R-:W-:Y:S01]  /*dc70*/  FMUL R217, R217, UR26 ;  /* 0x0000001ad9d97c20 */ /* 0x000fe20008400000 */
[----:B------:R-:W-:Y:S01]  /*dc80*/  FMUL R215, R215, UR26 ;  /* 0x0000001ad7d77c20 */ /* 0x000fe20008400000 */
[----:B------:R-:W-:Y:S01]  /*dc90*/  FMUL R213, R213, UR26 ;  /* 0x0000001ad5d57c20 */ /* 0x000fe20008400000 */
[----:B------:R-:W-:Y:S01]  /*dca0*/  FMUL R43, R212, UR26 ;  /* 0x0000001ad42b7c20 */ /* 0x000fe20008400000 */
[----:B------:R-:W-:Y:S01]  /*dcb0*/  FMUL R211, R211, UR26 ;  /* 0x0000001ad3d37c20 */ /* 0x000fe20008400000 */
[----:B------:R-:W-:Y:S01]  /*dcc0*/  FMUL R209, R209, UR26 ;  /* 0x0000001ad1d17c20 */ /* 0x000fe20008400000 */
[----:B0-----:R-:W-:Y:S01]  /*dcd0*/  IADD3 R28, P1, R37, R26, RZ ;  /* 0x0000001a251c7210 */ /* 0x001fe20007f3e0ff */
[----:B------:R-:W-:Y:S01]  /*dce0*/  FMUL R31, R218, UR26 ;  /* 0x0000001ada1f7c20 */ /* 0x000fe20008400000 */
[----:B------:R-:W-:Y:S01]  /*dcf0*/  FMUL R207, R207, UR26 ;  /* 0x0000001acfcf7c20 */ /* 0x000fe20008400000 */
[----:B------:R-:W4:Y:S02]  /*dd00*/  LDL.LU R226, [R1+0x10] ;  /* 0x0000100001e27983 */ /* 0x000f240000300800 */
[----:B------:R-:W-:Y:S01]  /*dd10*/  IMAD.X R29, R39, 0x1, R27, P1 ;  /* 0x00000001271d7824 */ /* 0x000fe200008e061b */
[----:B------:R-:W-:Y:S01]  /*dd20*/  ISETP.GT.AND P1, PT, R51, 0x19, PT ;  /* 0x000000193300780c */ /* 0x000fe20003f24270 */
[----:B------:R0:W-:Y:S01]  /*dd30*/  @P6 STG.E desc[UR24][R24.64], R41 ;  /* 0x0000002918006986 */ /* 0x0001e2000c101918 */
[----:B------:R-:W-:-:S02]  /*dd40*/  ISETP.GT.AND P4, PT, R50, 0x8, P4 ;  /* 0x000000083200780c */ /* 0x000fc40002784270 */
[C---:B------:R-:W-:Y:S01]  /*dd50*/  ISETP.GT.AND P6, PT, R50.reuse, RZ, P0 ;  /* 0x000000ff3200720c */ /* 0x040fe200007c4270 */
[----:B------:R-:W-:Y:S01]  /*dd60*/  @P5 STG.E desc[UR24][R28.64], R219 ;  /* 0x000000db1c005986 */ /* 0x000fe2000c101918 */
[----:B------:R-:W-:Y:S01]  /*dd70*/  ISETP.GT.AND P5, PT, R50, RZ, P1 ;  /* 0x000000ff3200720c */ /* 0x000fe20000fa4270 */
[----:B---3--:R-:W-:Y:S02]  /*dd80*/  IMAD.WIDE.U32 R26, R32, 0x1c, R28 ;  /* 0x0000001c201a7825 */ /* 0x008fe400078e001c */
[----:B------:R3:W-:Y:S02]  /*dd90*/  @P2 STG.E desc[UR24][R24.64+0x20], R31 ;  /* 0x0000201f18002986 */ /* 0x0007e4000c101918 */
[----:B------:R-:W-:Y:S02]  /*dda0*/  IMAD.IADD R27, R33, 0x1, R27 ;  /* 0x00000001211b7824 */ /* 0x000fe400078e021b */
[----:B0-----:R-:W-:Y:S01]  /*ddb0*/  FMUL R41, R216, UR26 ;  /* 0x0000001ad8297c20 */ /* 0x001fe20008400000 */
[----:B------:R-:W-:Y:S01]  /*ddc0*/  FMUL R45, R210, UR26 ;  /* 0x0000001ad22d7c20 */ /* 0x000fe20008400000 */
[----:B------:R-:W-:Y:S01]  /*ddd0*/  FMUL R205, R205, UR26 ;  /* 0x0000001acdcd7c20 */ /* 0x000fe20008400000 */
[----:B------:R-:W-:Y:S01]  /*dde0*/  FMUL R203, R203, UR26 ;  /* 0x0000001acbcb7c20 */ /* 0x000fe20008400000 */
[----:B------:R-:W-:Y:S01]  /*ddf0*/  FMUL R201, R201, UR26 ;  /* 0x0000001ac9c97c20 */ /* 0x000fe20008400000 */
[----:B------:R-:W-:Y:S01]  /*de00*/  FMUL R199, R199, UR26 ;  /* 0x0000001ac7c77c20 */ /* 0x000fe20008400000 */
[----:B------:R-:W-:Y:S01]  /*de10*/  FMUL R197, R197, UR26 ;  /* 0x0000001ac5c57c20 */ /* 0x000fe20008400000 */
[----:B------:R-:W-:Y:S01]  /*de20*/  FMUL R195, R195, UR26 ;  /* 0x0000001ac3c37c20 */ /* 0x000fe20008400000 */
[----:B---3--:R-:W-:Y:S01]  /*de30*/  IADD3 R24, P2, R37, R28, RZ ;  /* 0x0000001c25187210 */ /* 0x008fe20007f5e0ff */
[----:B------:R0:W-:Y:S04]  /*de40*/  @P4 STG.E desc[UR24][R28.64+0x20], R217 ;  /* 0x000020d91c004986 */ /* 0x0001e8000c101918 */
[----:B------:R-:W-:Y:S01]  /*de50*/  IMAD.X R25, R39, 0x1, R29, P2 ;  /* 0x0000000127197824 */ /* 0x000fe200010e061d */
[----:B------:R-:W-:Y:S01]  /*de60*/  ISETP.GT.AND P2, PT, R51, 0x20, PT ;  /* 0x000000203300780c */ /* 0x000fe20003f44270 */
[----:B------:R3:W-:Y:S01]  /*de70*/  @P6 STG.E desc[UR24][R26.64], R41 ;  /* 0x000000291a006986 */ /* 0x0007e2000c101918 */
[----:B------:R-:W-:-:S02]  /*de80*/  ISETP.GT.AND P0, PT, R50, 0x8, P0 ;  /* 0x000000083200780c */ /* 0x000fc40000704270 */
[C---:B------:R-:W-:Y:S01]  /*de90*/  ISETP.GT.AND P1, PT, R50.reuse, 0x8, P1 ;  /* 0x000000083200780c */ /* 0x040fe20000f24270 */
[----:B------:R-:W-:Y:S01]  /*dea0*/  @P5 STG.E desc[UR24][R24.64], R215 ;  /* 0x000000d718005986 */ /* 0x000fe2000c101918 */
[----:B------:R-:W-:Y:S02]  /*deb0*/  ISETP.GT.AND P5, PT, R50, RZ, P2 ;  /* 0x000000ff3200720c */ /* 0x000fe400017a4270 */
[----:B0-----:R-:W-:Y:S01]  /*dec0*/  IADD3 R28, P6, R37, R24, RZ ;  /* 0x00000018251c7210 */ /* 0x001fe20007fde0ff */
[----:B------:R-:W-:Y:S01]  /*ded0*/  FMUL R47, R194, UR26 ;  /* 0x0000001ac22f7c20 */ /* 0x000fe20008400000 */
[----:B------:R-:W-:Y:S01]  /*dee0*/  ISETP.GT.AND P4, PT, R51, 0x21, PT ;  /* 0x000000213300780c */ /* 0x000fe20003f84270 */
[----:B------:R-:W-:Y:S01]  /*def0*/  IMAD.WIDE.U32 R34, R32, 0x1c, R24 ;  /* 0x0000001c20227825 */ /* 0x000fe200078e0018 */
[----:B------:R-:W-:-:S03]  /*df00*/  IADD3.X R29, R39, R25, RZ, P6, !PT ;  /* 0x00000019271d7210 */ /* 0x000fc600037fe4ff */
[----:B---3--:R-:W-:Y:S01]  /*df10*/  FMUL R41, R214, UR26 ;  /* 0x0000001ad6297c20 */ /* 0x008fe20008400000 */
[----:B------:R-:W-:Y:S01]  /*df20*/  ISETP.GT.AND P6, PT, R50, RZ, P4 ;  /* 0x000000ff3200720c */ /* 0x000fe200027c4270 */
[----:B------:R-:W-:Y:S02]  /*df30*/  IMAD.IADD R35, R33, 0x1, R35 ;  /* 0x0000000121237824 */ /* 0x000fe400078e0223 */
[----:B------:R-:W-:Y:S01]  /*df40*/  FMUL R193, R193, UR26 ;  /* 0x0000001ac1c17c20 */ /* 0x000fe20008400000 */
[----:B------:R-:W-:Y:S01]  /*df50*/  FMUL R191, R191, UR26 ;  /* 0x0000001abfbf7c20 */ /* 0x000fe20008400000 */
[----:B------:R-:W-:Y:S04]  /*df60*/  @P0 STG.E desc[UR24][R26.64+0x20], R41 ;  /* 0x000020291a000986 */ /* 0x000fe8000c101918 */
[----:B------:R0:W-:Y:S01]  /*df70*/  @P1 STG.E desc[UR24][R24.64+0x20], R213 ;  /* 0x000020d518001986 */ /* 0x0001e2000c101918 */
[----:B------:R-:W-:-:S03]  /*df80*/  ISETP.GT.AND P1, PT, R51, 0x28, PT ;  /* 0x000000283300780c */ /* 0x000fc60003f24270 */
[----:B------:R3:W-:Y:S01]  /*df90*/  @P5 STG.E desc[UR24][R34.64], R43 ;  /* 0x0000002b22005986 */ /* 0x0007e2000c101918 */
[C---:B------:R-:W-:Y:S02]  /*dfa0*/  ISETP.GT.AND P2, PT, R50.reuse, 0x8, P2 ;  /* 0x000000083200780c */ /* 0x040fe40001744270 */
[----:B------:R-:W-:Y:S01]  /*dfb0*/  ISETP.GT.AND P0, PT, R51, 0x29, PT ;  /* 0x000000293300780c */ /* 0x000fe20003f04270 */
[----:B------:R-:W-:Y:S01]  /*dfc0*/  @P6 STG.E desc[UR24][R28.64], R211 ;  /* 0x000000d31c006986 */ /* 0x000fe2000c101918 */
[----:B0-----:R-:W-:Y:S01]  /*dfd0*/  IADD3 R24, P5, R37, R28, RZ ;  /* 0x0000001c25187210 */ /* 0x001fe20007fbe0ff */
[----:B------:R-:W-:Y:S01]  /*dfe0*/  FMUL R189, R189, UR26 ;  /* 0x0000001abdbd7c20 */ /* 0x000fe20008400000 */
[C---:B------:R-:W-:Y:S01]  /*dff0*/  ISETP.GT.AND P4, PT, R50.reuse, 0x8, P4 ;  /* 0x000000083200780c */ /* 0x040fe20002784270 */
[----:B------:R-:W-:Y:S01]  /*e000*/  FMUL R187, R187, UR26 ;  /* 0x0000001abbbb7c20 */ /* 0x000fe20008400000 */
[C---:B------:R-:W-:Y:S01]  /*e010*/  ISETP.GT.AND P6, PT, R50.reuse, RZ, P1 ;  /* 0x000000ff3200720c */ /* 0x040fe20000fc4270 */
[--C-:B------:R-:W-:Y:S01]  /*e020*/  IMAD.X R25, R39, 0x1, R29.reuse, P5 ;  /* 0x0000000127197824 */ /* 0x100fe200028e061d */
[----:B------:R-:W-:Y:S01]  /*e030*/  ISETP.GT.AND P5, PT, R50, RZ, P0 ;  /* 0x000000ff3200720c */ /* 0x000fe200007a4270 */
[----:B------:R-:W-:Y:S01]  /*e040*/  IMAD.WIDE.U32 R30, R32, 0x1c, R28 ;  /* 0x0000001c201e7825 */ /* 0x000fe200078e001c */
[----:B------:R-:W-:-:S03]  /*e050*/  ISETP.GT.AND P1, PT, R50, 0x8, P1 ;  /* 0x000000083200780c */ /* 0x000fc60000f24270 */
[----:B------:R-:W-:Y:S01]  /*e060*/  FMUL R41, R208, UR26 ;  /* 0x0000001ad0297c20 */ /* 0x000fe20008400000 */
[----:B------:R-:W-:Y:S01]  /*e070*/  FMUL R185, R185, UR26 ;  /* 0x0000001ab9b97c20 */ /* 0x000fe20008400000 */
[----:B------:R-:W-:Y:S01]  /*e080*/  IMAD.IADD R31, R33, 0x1, R31 ;  /* 0x00000001211f7824 */ /* 0x000fe200078e021f */
[----:B------:R-:W-:Y:S01]  /*e090*/  @P2 STG.E desc[UR24][R34.64+0x20], R45 ;  /* 0x0000202d22002986 */ /* 0x000fe2000c101918 */
[----:B------:R-:W-:Y:S01]  /*e0a0*/  ISETP.GT.AND P2, PT, R51, 0x30, PT ;  /* 0x000000303300780c */ /* 0x000fe20003f44270 */
[----:B---3--:R-:W-:Y:S02]  /*e0b0*/  FMUL R43, R206, UR26 ;  /* 0x0000001ace2b7c20 */ /* 0x008fe40008400000 */
[----:B------:R0:W-:Y:S01]  /*e0c0*/  @P4 STG.E desc[UR24][R28.64+0x20], R209 ;  /* 0x000020d11c004986 */ /* 0x0001e2000c101918 */
[----:B------:R-:W-:-:S03]  /*e0d0*/  ISETP.GT.AND P0, PT, R50, 0x8, P0 ;  /* 0x000000083200780c */ /* 0x000fc60000704270 */
[----:B------:R3:W-:Y:S01]  /*e0e0*/  @P6 STG.E desc[UR24][R30.64], R41 ;  /* 0x000000291e006986 */ /* 0x0007e2000c101918 */
[----:B------:R-:W-:-:S03]  /*e0f0*/  ISETP.GT.AND P4, PT, R50, RZ, P2 ;  /* 0x000000ff3200720c */ /* 0x000fc60001784270 */
[----:B------:R-:W-:Y:S01]  /*e100*/  @P5 STG.E desc[UR24][R24.64], R207 ;  /* 0x000000cf18005986 */ /* 0x000fe2000c101918 */
[----:B------:R-:W-:Y:S01]  /*e110*/  ISETP.GT.AND P5, PT, R51, 0x31, PT ;  /* 0x000000313300780c */ /* 0x000fe20003fa4270 */
[----:B------:R-:W-:Y:S02]  /*e120*/  IMAD.WIDE.U32 R26, R32, 0x1c, R24 ;  /* 0x0000001c201a7825 */ /* 0x000fe400078e0018 */
[----:B------:R1:W-:Y:S01]  /*e130*/  @P1 STG.E desc[UR24][R30.64+0x20], R43 ;  /* 0x0000202b1e001986 */ /* 0x0003e2000c101918 */
[----:B------:R-:W-:Y:S01]  /*e140*/  ISETP.GT.AND P1, PT, R50, RZ, P5 ;  /* 0x000000ff3200720c */ /* 0x000fe20002f24270 */
[----:B------:R-:W-:Y:S01]  /*e150*/  IMAD.IADD R27, R33, 0x1, R27 ;  /* 0x00000001211b7824 */ /* 0x000fe200078e021b */
[----:B0-----:R-:W-:Y:S01]  /*e160*/  IADD3 R28, P6, R37, R24, RZ ;  /* 0x00000018251c7210 */ /* 0x001fe20007fde0ff */
[----:B------:R-:W-:Y:S01]  /*e170*/  FMUL R45, R204, UR26 ;  /* 0x0000001acc2d7c20 */ /* 0x000fe20008400000 */
[----:B------:R-:W-:Y:S01]  /*e180*/  ISETP.GT.AND P2, PT, R50, 0x8, P2 ;  /* 0x000000083200780c */ /* 0x000fe20001744270 */
[----:B------:R0:W-:Y:S01]  /*e190*/  @P0 STG.E desc[UR24][R24.64+0x20], R205 ;  /* 0x000020cd18000986 */ /* 0x0001e2000c101918 */
[----:B------:R-:W-:Y:S01]  /*e1a0*/  ISETP.GT.AND P0, PT, R51, 0x38, PT ;  /* 0x000000383300780c */ /* 0x000fe20003f04270 */
[----:B------:R-:W-:-:S02]  /*e1b0*/  IMAD.X R29, R39, 0x1, R25, P6 ;  /* 0x00000001271d7824 */ /* 0x000fc400030e0619 */
[----:B------:R-:W-:Y:S01]  /*e1c0*/  @P4 STG.E desc[UR24][R26.64], R45 ;  /* 0x0000002d1a004986 */ /* 0x000fe2000c101918 */
[----:B------:R-:W-:Y:S01]  /*e1d0*/  ISETP.GT.AND P4, PT, R51, 0x39, PT ;  /* 0x000000393300780c */ /* 0x000fe20003f84270 */
[----:B---3--:R-:W-:Y:S01]  /*e1e0*/  FMUL R41, R202, UR26 ;  /* 0x0000001aca297c20 */ /* 0x008fe20008400000 */
[C---:B------:R-:W-:Y:S01]  /*e1f0*/  ISETP.GT.AND P5, PT, R50.reuse, 0x8, P5 ;  /* 0x000000083200780c */ /* 0x040fe20002fa4270 */
[----:B------:R-:W-:Y:S01]  /*e200*/  @P1 STG.E desc[UR24][R28.64], R203 ;  /* 0x000000cb1c001986 */ /* 0x000fe2000c101918 */
[C---:B------:R-:W-:Y:S02]  /*e210*/  ISETP.GT.AND P6, PT, R50.reuse, RZ, P0 ;  /* 0x000000ff3200720c */ /* 0x040fe400007c4270 */
[----:B------:R-:W-:Y:S01]  /*e220*/  ISETP.GT.AND P1, PT, R50, RZ, P4 ;  /* 0x000000ff3200720c */ /* 0x000fe20002724270 */
[----:B------:R-:W-:Y:S01]  /*e230*/  IMAD.WIDE.U32 R34, R32, 0x1c, R28 ;  /* 0x0000001c20227825 */ /* 0x000fe200078e001c */
[----:B------:R-:W-:Y:S01]  /*e240*/  @P2 STG.E desc[UR24][R26.64+0x20], R41 ;  /* 0x000020291a002986 */ /* 0x000fe2000c101918 */
[----:B-1----:R-:W-:-:S02]  /*e250*/  IADD3 R30, P2, R37, R28, RZ ;  /* 0x0000001c251e7210 */ /* 0x002fc40007f5e0ff */
[----:B------:R-:W-:Y:S01]  /*e260*/  FMUL R43, R200, UR26 ;  /* 0x0000001ac82b7c20 */ /* 0x000fe20008400000 */
[----:B0-----:R-:W-:Y:S01]  /*e270*/  IMAD.MOV.U32 R24, RZ, RZ, R34 ;  /* 0x000000ffff187224 */ /* 0x001fe200078e0022 */
[----:B------:R-:W-:Y:S01]  /*e280*/  IADD3 R25, R33, R35, RZ ;  /* 0x0000002321197210 */ /* 0x000fe20007ffe0ff */
[----:B------:R-:W-:Y:S01]  /*e290*/  FMUL R183, R183, UR26 ;  /* 0x0000001ab7b77c20 */ /* 0x000fe20008400000 */
[----:B------:R-:W-:Y:S01]  /*e2a0*/  IMAD.X R31, R39, 0x1, R29, P2 ;  /* 0x00000001271f7824 */ /* 0x000fe200010e061d */
[----:B------:R0:W-:Y:S01]  /*e2b0*/  @P5 STG.E desc[UR24][R28.64+0x20], R201 ;  /* 0x000020c91c005986 */ /* 0x0001e2000c101918 */
[----:B------:R-:W-:Y:S02]  /*e2c0*/  IADD3 R34, P5, R37, R30, RZ ;  /* 0x0000001e25227210 */ /* 0x000fe40007fbe0ff */
[----:B------:R-:W-:Y:S01]  /*e2d0*/  ISETP.GT.AND P2, PT, R51, 0x40, PT ;  /* 0x000000403300780c */ /* 0x000fe20003f44270 */
[----:B------:R1:W-:Y:S01]  /*e2e0*/  @P6 STG.E desc[UR24][R24.64], R43 ;  /* 0x0000002b18006986 */ /* 0x0003e2000c101918 */
[----:B------:R-:W-:-:S03]  /*e2f0*/  ISETP.GT.AND P0, PT, R50, 0x8, P0 ;  /* 0x000000083200780c */ /* 0x000fc60000704270 */
[----:B------:R-:W-:Y:S01]  /*e300*/  @P1 STG.E desc[UR24][R30.64], R199 ;  /* 0x000000c71e001986 */ /* 0x000fe2000c101918 */
[----:B------:R-:W-:Y:S01]  /*e310*/  ISETP.GT.AND P1, PT, R51, 0x41, PT ;  /* 0x000000413300780c */ /* 0x000fe20003f24270 */
[--C-:B------:R-:W-:Y:S01]  /*e320*/  IMAD.X R35, R39, 0x1, R31.reuse, P5 ;  /* 0x0000000127237824 */ /* 0x100fe200028e061f */
[C---:B------:R-:W-:Y:S01]  /*e330*/  ISETP.GT.AND P4, PT, R50.reuse, 0x8, P4 ;  /* 0x000000083200780c */ /* 0x040fe20002784270 */
[----:B------:R-:W-:Y:S01]  /*e340*/  FMUL R181, R181, UR26 ;  /* 0x0000001ab5b57c20 */ /* 0x000fe20008400000 */
[C---:B------:R-:W-:Y:S01]  /*e350*/  ISETP.GT.AND P6, PT, R50.reuse, RZ, P2 ;  /* 0x000000ff3200720c */ /* 0x040fe200017c4270 */
[----:B------:R-:W-:Y:S01]  /*e360*/  FMUL R177, R177, UR26 ;  /* 0x0000001ab1b17c20 */ /* 0x000fe20008400000 */
[C---:B------:R-:W-:Y:S01]  /*e370*/  ISETP.GT.AND P5, PT, R50.reuse, RZ, P1 ;  /* 0x000000ff3200720c */ /* 0x040fe20000fa4270 */
[----:B------:R-:W-:Y:S01]  /*e380*/  FMUL R175, R175, UR26 ;  /* 0x0000001aafaf7c20 */ /* 0x000fe20008400000 */
[----:B------:R-:W-:Y:S01]  /*e390*/  ISETP.GT.AND P2, PT, R50, 0x8, P2 ;  /* 0x000000083200780c */ /* 0x000fe20001744270 */
[----:B0-----:R-:W-:-:S04]  /*e3a0*/  IMAD.WIDE.U32 R28, R32, 0x1c, R30 ;  /* 0x0000001c201c7825 */ /* 0x001fc800078e001e */
[----:B------:R-:W-:Y:S01]  /*e3b0*/  FMUL R45, R198, UR26 ;  /* 0x0000001ac62d7c20 */ /* 0x000fe20008400000 */
[----:B-1----:R-:W-:Y:S01]  /*e3c0*/  FMUL R43, R196, UR26 ;  /* 0x0000001ac42b7c20 */ /* 0x002fe20008400000 */
[----:B------:R-:W-:Y:S01]  /*e3d0*/  FMUL R173, R173, UR26 ;  /* 0x0000001aadad7c20 */ /* 0x000fe20008400000 */
[----:B------:R-:W-:Y:S02]  /*e3e0*/  IMAD.IADD R29, R33, 0x1, R29 ;  /* 0x00000001211d7824 */ /* 0x000fe400078e021d */
[----:B------:R-:W-:Y:S01]  /*e3f0*/  FMUL R171, R171, UR26 ;  /* 0x0000001aabab7c20 */ /* 0x000fe20008400000 */
[----:B------:R-:W-:Y:S01]  /*e400*/  @P0 STG.E desc[UR24][R24.64+0x20], R45 ;  /* 0x0000202d18000986 */ /* 0x000fe2000c101918 */
[----:B------:R-:W-:-:S03]  /*e410*/  ISETP.GT.AND P0, PT, R51, 0x48, PT ;  /* 0x000000483300780c */ /* 0x000fc60003f04270 */
[----:B------:R0:W-:Y:S01]  /*e420*/  @P4 STG.E desc[UR24][R30.64+0x20], R197 ;  /* 0x000020c51e004986 */ /* 0x0001e2000c101918 */
[----:B------:R-:W-:-:S03]  /*e430*/  ISETP.GT.AND P1, PT, R50, 0x8, P1 ;  /* 0x000000083200780c */ /* 0x000fc60000f24270 */
[----:B------:R-:W-:Y:S01]  /*e440*/  @P6 STG.E desc[UR24][R28.64], R43 ;  /* 0x0000002b1c006986 */ /* 0x000fe2000c101918 */
[----:B------:R-:W-:-:S03]  /*e450*/  ISETP.GT.AND P4, PT, R50, RZ, P0 ;  /* 0x000000ff3200720c */ /* 0x000fc60000784270 */
[----:B------:R-:W-:Y:S04]  /*e460*/  @P5 STG.E desc[UR24][R34.64], R195 ;  /* 0x000000c322005986 */ /* 0x000fe8000c101918 */
[----:B------:R1:W-:Y:S01]  /*e470*/  @P2 STG.E desc[UR24][R28.64+0x20], R47 ;  /* 0x0000202f1c002986 */ /* 0x0003e2000c101918 */
[----:B------:R-:W-:Y:S01]  /*e480*/  ISETP.GT.AND P2, PT, R51, 0x49, PT ;  /* 0x000000493300780c */ /* 0x000fe20003f44270 */
[----:B------:R-:W-:-:S04]  /*e490*/  IMAD.WIDE.U32 R26, R32, 0x1c, R34 ;  /* 0x0000001c201a7825 */ /* 0x000fc800078e0022 */
[----:B------:R-:W-:Y:S01]  /*e4a0*/  FMUL R169, R169, UR26 ;  /* 0x0000001aa9a97c20 */ /* 0x000fe20008400000 */
[----:B------:R-:W-:Y:S01]  /*e4b0*/  FMUL R167, R167, UR26 ;  /* 0x0000001aa7a77c20 */ /* 0x000fe20008400000 */
[----:B------:R-:W-:Y:S01]  /*e4c0*/  ISETP.GT.AND P5, PT, R50, RZ, P2 ;  /* 0x000000ff3200720c */ /* 0x000fe200017a4270 */
[----:B------:R-:W-:Y:S01]  /*e4d0*/  IMAD.IADD R27, R33, 0x1, R27 ;  /* 0x00000001211b7824 */ /* 0x000fe200078e021b */
[----:B------:R-:W-:Y:S01]  /*e4e0*/  IADD3 R40, P6, R37, R34, RZ ;  /* 0x0000002225287210 */ /* 0x000fe20007fde0ff */
[----:B0-----:R-:W-:Y:S01]  /*e4f0*/  FMUL R31, R192, UR26 ;  /* 0x0000001ac01f7c20 */ /* 0x001fe20008400000 */
[----:B------:R-:W-:Y:S01]  /*e500*/  ISETP.GT.AND P0, PT, R50, 0x8, P0 ;  /* 0x000000083200780c */ /* 0x000fe20000704270 */
[----:B------:R-:W-:Y:S01]  /*e510*/  @P1 STG.E desc[UR24][R34.64+0x20], R193 ;  /* 0x000020c122001986 */ /* 0x000fe2000c101918 */
[----:B------:R-:W-:-:S03]  /*e520*/  IADD3.X R41, R39, R35, RZ, P6, !PT ;  /* 0x0000002327297210 */ /* 0x000fc600037fe4ff */
[----:B------:R0:W-:Y:S01]  /*e530*/  @P4 STG.E desc[UR24][R26.64], R31 ;  /* 0x0000001f1a004986 */ /* 0x0001e2000c101918 */
[C---:B------:R-:W-:Y:S01]  /*e540*/  ISETP.GT.AND P4, PT, R51.reuse, 0x50, PT ;  /* 0x000000503300780c */ /* 0x040fe20003f84270 */
[----:B-1----:R-:W-:Y:S01]  /*e550*/  FMUL R29, R190, UR26 ;  /* 0x0000001abe1d7c20 */ /* 0x002fe20008400000 */
[----:B------:R-:W-:Y:S01]  /*e560*/  ISETP.GT.AND P1, PT, R51, 0x51, PT ;  /* 0x000000513300780c */ /* 0x000fe20003f24270 */
[----:B------:R-:W-:Y:S01]  /*e570*/  IMAD.WIDE.U32 R24, R32, 0x1c, R40 ;  /* 0x0000001c20187825 */ /* 0x000fe200078e0028 */
[C---:B------:R-:W-:Y:S01]  /*e580*/  ISETP.GT.AND P2, PT, R50.reuse, 0x8, P2 ;  /* 0x000000083200780c */ /* 0x040fe20001744270 */
[----:B------:R-:W-:Y:S01]  /*e590*/  @P5 STG.E desc[UR24][R40.64], R191 ;  /* 0x000000bf28005986 */ /* 0x000fe2000c101918 */
[C---:B------:R-:W-:Y:S02]  /*e5a0*/  ISETP.GT.AND P6, PT, R50.reuse, RZ, P4 ;  /* 0x000000ff3200720c */ /* 0x040fe400027c4270 */
[C---:B------:R-:W-:Y:S01]  /*e5b0*/  ISETP.GT.AND P5, PT, R50.reuse, RZ, P1 ;  /* 0x000000ff3200720c */ /* 0x040fe20000fa4270 */
[----:B------:R-:W-:Y:S01]  /*e5c0*/  IMAD.MOV.U32 R42, RZ, RZ, R24 ;  /* 0x000000ffff2a7224 */ /* 0x000fe200078e0018 */
[----:B------:R-:W-:Y:S01]  /*e5d0*/  ISETP.GT.AND P4, PT, R50, 0x8, P4 ;  /* 0x000000083200780c */ /* 0x000fe20002784270 */
[----:B------:R1:W-:Y:S01]  /*e5e0*/  @P0 STG.E desc[UR24][R26.64+0x20], R29 ;  /* 0x0000201d1a000986 */ /* 0x0003e2000c101918 */
[----:B------:R-:W-:-:S02]  /*e5f0*/  IADD3 R24, P0, R37, R40, RZ ;  /* 0x0000002825187210 */ /* 0x000fc40007f1e0ff */
[----:B------:R-:W-:Y:S01]  /*e600*/  ISETP.GT.AND P1, PT, R50, 0x8, P1 ;  /* 0x000000083200780c */ /* 0x000fe20000f24270 */
[----:B------:R-:W-:Y:S02]  /*e610*/  IMAD.IADD R43, R33, 0x1, R25 ;  /* 0x00000001212b7824 */ /* 0x000fe400078e0219 */
[----:B0-----:R-:W-:Y:S01]  /*e620*/  FMUL R31, R188, UR26 ;  /* 0x0000001abc1f7c20 */ /* 0x001fe20008400000 */
[----:B------:R-:W-:Y:S02]  /*e630*/  IMAD.X R25, R39, 0x1, R41, P0 ;  /* 0x0000000127197824 */ /* 0x000fe400000e0629 */
[----:B------:R-:W-:Y:S01]  /*e640*/  FMUL R35, R186, UR26 ;  /* 0x0000001aba237c20 */ /* 0x000fe20008400000 */
[----:B------:R0:W-:Y:S04]  /*e650*/  @P2 STG.E desc[UR24][R40.64+0x20], R189 ;  /* 0x000020bd28002986 */ /* 0x0001e8000c101918 */
[----:B------:R3:W-:Y:S04]  /*e660*/  @P6 STG.E desc[UR24][R42.64], R31 ;  /* 0x0000001f2a006986 */ /* 0x0007e8000c101918 */
[----:B------:R-:W-:Y:S04]  /*e670*/  @P5 STG.E desc[UR24][R24.64], R187 ;  /* 0x000000bb18005986 */ /* 0x000fe8000c101918 */
[----:B------:R2:W-:Y:S01]  /*e680*/  @P4 STG.E desc[UR24][R42.64+0x20], R35 ;  /* 0x000020232a004986 */ /* 0x0005e2000c101918 */
[----:B------:R-:W-:-:S02]  /*e690*/  ISETP.GT.AND P4, PT, R51, 0x58, PT ;  /* 0x000000583300780c */ /* 0x000fc40003f84270 */
[----:B------:R-:W-:Y:S01]  /*e6a0*/  IADD3 R28, P0, R37, R24, RZ ;  /* 0x00000018251c7210 */ /* 0x000fe20007f1e0ff */
[----:B------:R2:W-:Y:S01]  /*e6b0*/  @P1 STG.E desc[UR24][R24.64+0x20], R185 ;  /* 0x000020b918001986 */ /* 0x0005e2000c101918 */
[----:B------:R-:W-:Y:S02]  /*e6c0*/  ISETP.GT.AND P2, PT, R51, 0x59, PT ;  /* 0x000000593300780c */ /* 0x000fe40003f44270 */
[----:B------:R-:W-:Y:S01]  /*e6d0*/  ISETP.GT.AND P1, PT, R50, RZ, P4 ;  /* 0x000000ff3200720c */ /* 0x000fe20002724270 */
[----:B-1----:R-:W-:Y:S01]  /*e6e0*/  IMAD.WIDE.U32 R26, R32, 0x1c, R24 ;  /* 0x0000001c201a7825 */ /* 0x002fe200078e0018 */
[----:B------:R-:W-:-:S03]  /*e6f0*/  ISETP.GT.AND P5, PT, R50, RZ, P2 ;  /* 0x000000ff3200720c */ /* 0x000fc600017a4270 */
[----:B------:R-:W-:Y:S01]  /*e700*/  FMUL R165, R165, UR26 ;  /* 0x0000001aa5a57c20 */ /* 0x000fe20008400000 */
[----:B------:R-:W-:Y:S01]  /*e710*/  FMUL R163, R163, UR26 ;  /* 0x0000001aa3a37c20 */ /* 0x000fe20008400000 */
[----:B------:R-:W-:Y:S01]  /*e720*/  IMAD.X R29, R39, 0x1, R25, P0 ;  /* 0x00000001271d7824 */ /* 0x000fe200000e0619 */
[----:B------:R-:W-:Y:S01]  /*e730*/  ISETP.GT.AND P4, PT, R50, 0x8, P4 ;  /* 0x000000083200780c */ /* 0x000fe20002784270 */
[----:B0-----:R-:W-:Y:S01]  /*e740*/  FMUL R41, R184, UR26 ;  /* 0x0000001ab8297c20 */ /* 0x001fe20008400000 */
[----:B------:R-:W-:Y:S02]  /*e750*/  IMAD.IADD R27, R33, 0x1, R27 ;  /* 0x00000001211b7824 */ /* 0x000fe400078e021b */
[----:B------:R-:W-:Y:S01]  /*e760*/  FMUL R161, R161, UR26 ;  /* 0x0000001aa1a17c20 */ /* 0x000fe20008400000 */
[----:B---3--:R-:W-:Y:S01]  /*e770*/  IMAD.WIDE.U32 R30, R32, 0x1c, R28 ;  /* 0x0000001c201e7825 */ /* 0x008fe200078e001c */
[----:B------:R-:W-:-:S03]  /*e780*/  ISETP.GT.AND P0, PT, R51, 0x60, PT ;  /* 0x000000603300780c */ /* 0x000fc60003f04270 */
[----:B------:R-:W-:Y:S01]  /*e790*/  FMUL R159, R159, UR26 ;  /* 0x0000001a9f9f7c20 */ /* 0x000fe20008400000 */
[----:B------:R-:W-:Y:S01]  /*e7a0*/  ISETP.GT.AND P2, PT, R50, 0x8, P2 ;  /* 0x000000083200780c */ /* 0x000fe20001744270 */
[----:B------:R-:W-:Y:S01]  /*e7b0*/  @P1 STG.E desc[UR24][R26.64], R41 ;  /* 0x000000291a001986 */ /* 0x000fe2000c101918 */
[----:B--2---:R-:W-:Y:S01]  /*e7c0*/  IADD3 R35, R33, R31, RZ ;  /* 0x0000001f21237210 */ /* 0x004fe20007ffe0ff */
[----:B------:R-:W-:Y:S01]  /*e7d0*/  FMUL R31, R182, UR26 ;  /* 0x0000001ab61f7c20 */ /* 0x000fe20008400000 */
[----:B------:R-:W-:Y:S01]  /*e7e0*/  ISETP.GT.AND P1, PT, R51, 0x61, PT ;  /* 0x000000613300780c */ /* 0x000fe20003f24270 */
[----:B------:R-:W-:Y:S01]  /*e7f0*/  @P5 STG.E desc[UR24][R28.64], R183 ;  /* 0x000000b71c005986 */ /* 0x000fe2000c101918 */
[C---:B------:R-:W-:Y:S02]  /*e800*/  ISETP.GT.AND P6, PT, R50.reuse, RZ, P0 ;  /* 0x000000ff3200720c */ /* 0x040fe400007c4270 */
[----:B------:R-:W-:Y:S01]  /*e810*/  ISETP.GT.AND P5, PT, R50, RZ, P1 ;  /* 0x000000ff3200720c */ /* 0x000fe20000fa4270 */
[----:B------:R0:W-:Y:S01]  /*e820*/  @P4 STG.E desc[UR24][R26.64+0x20], R31 ;  /* 0x0000201f1a004986 */ /* 0x0001e2000c101918 */
[----:B------:R-:W-:-:S02]  /*e830*/  IADD3 R24, P4, R37, R28, RZ ;  /* 0x0000001c25187210 */ /* 0x000fc40007f9e0ff */
[----:B------:R-:W-:Y:S01]  /*e840*/  ISETP.GT.AND P0, PT, R50, 0x8, P0 ;  /* 0x000000083200780c */ /* 0x000fe20000704270 */
[----:B------:R-:W-:Y:S02]  /*e850*/  IMAD.MOV.U32 R34, RZ, RZ, R30 ;  /* 0x000000ffff227224 */ /* 0x000fe400078e001e */
[----:B------:R-:W-:Y:S01]  /*e860*/  FMUL R43, R180, UR26 ;  /* 0x0000001ab42b7c20 */ /* 0x000fe20008400000 */
[----:B------:R1:W-:Y:S01]  /*e870*/  @P2 STG.E desc[UR24][R28.64+0x20], R181 ;  /* 0x000020b51c002986 */ /* 0x0003e2000c101918 */
[----:B------:R-:W-:Y:S01]  /*e880*/  IMAD.X R25, R39, 0x1, R29, P4 ;  /* 0x0000000127197824 */ /* 0x000fe200020e061d */
[C---:B------:R-:W-:Y:S01]  /*e890*/  ISETP.GT.AND P2, PT, R51.reuse, 0x68, PT ;  /* 0x000000683300780c */ /* 0x040fe20003f44270 */
[----:B------:R-:W-:Y:S01]  /*e8a0*/  FMUL R45, R176, UR26 ;  /* 0x0000001ab02d7c20 */ /* 0x000fe20008400000 */
[----:B------:R-:W-:Y:S01]  /*e8b0*/  ISETP.GT.AND P4, PT, R51, 0x69, PT ;  /* 0x000000693300780c */ /* 0x000fe20003f84270 */
[----:B------:R-:W-:Y:S01]  /*e8c0*/  FMUL R157, R157, UR26 ;  /* 0x0000001a9d9d7c20 */ /* 0x000fe20008400000 */
[C---:B------:R-:W-:Y:S01]  /*e8d0*/  ISETP.GT.AND P1, PT, R50.reuse, 0x8, P1 ;  /* 0x000000083200780c */ /* 0x040fe20000f24270 */
[----:B------:R2:W-:Y:S01]  /*e8e0*/  @P6 STG.E desc[UR24][R34.64], R43 ;  /* 0x0000002b22006986 */ /* 0x0005e2000c101918 */
[----:B------:R-:W-:-:S03]  /*e8f0*/  ISETP.GT.AND P6, PT, R50, RZ, P2 ;  /* 0x000000ff3200720c */ /* 0x000fc600017c4270 */
[----:B------:R-:W-:Y:S01]  /*e900*/  @P5 STG.E desc[UR24][R24.64], R177 ;  /* 0x000000b118005986 */ /* 0x000fe2000c101918 */
[----:B------:R-:W-:Y:S01]  /*e910*/  ISETP.GT.AND P5, PT, R50, RZ, P4 ;  /* 0x000000ff3200720c */ /* 0x000fe200027a4270 */
[----:B0-----:R-:W-:Y:S02]  /*e920*/  IMAD.WIDE.U32 R26, R32, 0x1c, R24 ;  /* 0x0000001c201a7825 */ /* 0x001fe400078e0018 */
[----:B------:R0:W-:Y:S01]  /*e930*/  @P0 STG.E desc[UR24][R34.64+0x20], R45 ;  /* 0x0000202d22000986 */ /* 0x0001e2000c101918 */
[----:B-1----:R-:W-:Y:S01]  /*e940*/  IADD3 R28, P0, R37, R24, RZ ;  /* 0x00000018251c7210 */ /* 0x002fe20007f1e0ff */
[----:B------:R-:W-:Y:S02]  /*e950*/  IMAD.IADD R41, R33, 0x1, R27 ;  /* 0x0000000121297824 */ /* 0x000fe400078e021b */
[----:B--2---:R-:W-:Y:S01]  /*e960*/  FMUL R43, R174, UR26 ;  /* 0x0000001aae2b7c20 */ /* 0x004fe20008400000 */
[----:B------:R-:W-:Y:S01]  /*e970*/  IMAD.MOV.U32 R40, RZ, RZ, R26 ;  /* 0x000000ffff287224 */ /* 0x000fe200078e001a */
[----:B------:R1:W-:Y:S01]  /*e980*/  @P1 STG.E desc[UR24][R24.64+0x20], R175 ;  /* 0x000020af18001986 */ /* 0x0003e2000c101918 */
[----:B------:R-:W-:Y:S01]  /*e990*/  IMAD.X R29, R39, 0x1, R25, P0 ;  /* 0x00000001271d7824 */ /* 0x000fe200000e0619 */
[----:B------:R-:W-:-:S02]  /*e9a0*/  ISETP.GT.AND P1, PT, R51, 0x70, PT ;  /* 0x000000703300780c */ /* 0x000fc40003f24270 */
[----:B------:R2:W-:Y:S01]  /*e9b0*/  @P6 STG.E desc[UR24][R40.64], R43 ;  /* 0x0000002b28006986 */ /* 0x0005e2000c101918 */
[C---:B------:R-:W-:Y:S02]  /*e9c0*/  ISETP.GT.AND P2, PT, R50.reuse, 0x8, P2 ;  /* 0x000000083200780c */ /* 0x040fe40001744270 */
[----:B------:R-:W-:Y:S01]  /*e9d0*/  ISETP.GT.AND P4, PT, R50, 0x8, P4 ;  /* 0x000000083200780c */ /* 0x000fe20002784270 */
[----:B------:R-:W-:Y:S01]  /*e9e0*/  @P5 STG.E desc[UR24][R28.64], R173 ;  /* 0x000000ad1c005986 */ /* 0x000fe2000c101918 */
[----:B------:R-:W-:Y:S01]  /*e9f0*/  IADD3 R30, P6, R37, R28, RZ ;  /* 0x0000001c251e7210 */ /* 0x000fe20007fde0ff */
[----:B------:R-:W-:Y:S01]  /*ea00*/  IMAD.WIDE.U32 R26, R32, 0x1c, R28 ;  /* 0x0000001c201a7825 */ /* 0x000fe200078e001c */
[----:B------:R-:W-:-:S03]  /*ea10*/  ISETP.GT.AND P5, PT, R50, RZ, P1 ;  /* 0x000000ff3200720c */ /* 0x000fc60000fa4270 */
[----:B------:R-:W-:Y:S01]  /*ea20*/  FMUL R155, R155, UR26 ;  /* 0x0000001a9b9b7c20 */ /* 0x000fe20008400000 */
[----:B------:R-:W-:Y:S01]  /*ea30*/  IADD3.X R31, R39, R29, RZ, P6, !PT ;  /* 0x0000001d271f7210 */ /* 0x000fe200037fe4ff */
[----:B0-----:R-:W-:Y:S01]  /*ea40*/  IMAD.IADD R35, R33, 0x1, R27 ;  /* 0x0000000121237824 */ /* 0x001fe200078e021b */
[----:B------:R-:W-:Y:S01]  /*ea50*/  ISETP.GT.AND P0, PT, R51, 0x71, PT ;  /* 0x000000713300780c */ /* 0x000fe20003f04270 */
[----:B------:R-:W-:Y:S01]  /*ea60*/  FMUL R27, R172, UR26 ;  /* 0x0000001aac1b7c20 */ /* 0x000fe20008400000 */
[----:B------:R-:W-:Y:S02]  /*ea70*/  IMAD.MOV.U32 R34, RZ, RZ, R26 ;  /* 0x000000ffff227224 */ /* 0x000fe400078e001a */
[----:B------:R-:W-:Y:S01]  /*ea80*/  FMUL R45, R170, UR26 ;  /* 0x0000001aaa2d7c20 */ /* 0x000fe20008400000 */
[----:B-1----:R-:W-:Y:S01]  /*ea90*/  IMAD.WIDE.U32 R24, R32, 0x1c, R30 ;  /* 0x0000001c20187825 */ /* 0x002fe200078e001e */
[----:B------:R-:W-:Y:S01]  /*eaa0*/  ISETP.GT.AND P6, PT, R50, RZ, P0 ;  /* 0x000000ff3200720c */ /* 0x000fe200007c4270 */
[----:B------:R-:W-:Y:S02]  /*eab0*/  @P2 STG.E desc[UR24][R40.64+0x20], R27 ;  /* 0x0000201b28002986 */ /* 0x000fe4000c101918 */
[----:B------:R-:W-:-:S02]  /*eac0*/  IMAD.MOV.U32 R42, RZ, RZ, R24 ;  /* 0x000000ffff2a7224 */ /* 0x000fc400078e0018 */
[----:B------:R0:W-:Y:S01]  /*ead0*/  @P4 STG.E desc[UR24][R28.64+0x20], R171 ;  /* 0x000020ab1c004986 */ /* 0x0001e2000c101918 */
[----:B------:R-:W-:-:S03]  /*eae0*/  ISETP.GT.AND P1, PT, R50, 0x8, P1 ;  /* 0x000000083200780c */ /* 0x000fc60000f24270 */
[----:B------:R-:W-:Y:S01]  /*eaf0*/  @P5 STG.E desc[UR24][R34.64], R45 ;  /* 0x0000002d22005986 */ /* 0x000fe2000c101918 */
[----:B------:R-:W-:Y:S02]  /*eb00*/  IADD3 R24, P5, R37, R30, RZ ;  /* 0x0000001e25187210 */ /* 0x000fe40007fbe0ff */
[----:B------:R-:W-:Y:S01]  /*eb10*/  ISETP.GT.AND P2, PT, R51, 0x78, PT ;  /* 0x000000783300780c */ /* 0x000fe20003f44270 */
[----:B--2---:R-:W-:Y:S01]  /*eb20*/  IMAD.IADD R43, R33, 0x1, R25 ;  /* 0x00000001212b7824 */ /* 0x004fe200078e0219 */
[----:B------:R-:W-:Y:S01]  /*eb30*/  ISETP.GT.AND P4, PT, R51, 0x79, PT ;  /* 0x000000793300780c */ /* 0x000fe20003f84270 */
[----:B------:R-:W-:Y:S01]  /*eb40*/  IMAD.X R25, R39, 0x1, R31, P5 ;  /* 0x0000000127197824 */ /* 0x000fe200028e061f */
[C---:B------:R-:W-:Y:S01]  /*eb50*/  ISETP.GT.AND P0, PT, R50.reuse, 0x8, P0 ;  /* 0x000000083200780c */ /* 0x040fe20000704270 */
[----:B------:R-:W-:Y:S01]  /*eb60*/  FMUL R13, R13, UR26 ;  /* 0x0000001a0d0d7c20 */ /* 0x000fe20008400000 */
[----:B------:R-:W-:Y:S01]  /*eb70*/  ISETP.GT.AND P5, PT, R50, RZ, P2 ;  /* 0x000000ff3200720c */ /* 0x000fe200017a4270 */
[----:B------:R-:W-:Y:S01]  /*eb80*/  @P6 STG.E desc[UR24][R30.64], R169 ;  /* 0x000000a91e006986 */ /* 0x000fe2000c101918 */
[----:B------:R-:W-:Y:S01]  /*eb90*/  FMUL R47, R168, UR26 ;  /* 0x0000001aa82f7c20 */ /* 0x000fe20008400000 */
[----:B------:R-:W-:-:S02]  /*eba0*/  ISETP.GT.AND P6, PT, R50, RZ, P4 ;  /* 0x000000ff3200720c */ /* 0x000fc400027c4270 */
[----:B------:R-:W-:Y:S01]  /*ebb0*/  ISETP.GT.AND P2, PT, R50, 0x8, P2 ;  /* 0x000000083200780c */ /* 0x000fe20001744270 */
[----:B0-----:R-:W-:Y:S01]  /*ebc0*/  FMUL R29, R166, UR26 ;  /* 0x0000001aa61d7c20 */ /* 0x001fe20008400000 */
[----:B------:R0:W-:Y:S01]  /*ebd0*/  @P1 STG.E desc[UR24][R34.64+0x20], R47 ;  /* 0x0000202f22001986 */ /* 0x0001e2000c101918 */
[----:B------:R-:W-:Y:S02]  /*ebe0*/  ISETP.GT.AND P1, PT, R51, 0x80, PT ;  /* 0x000000803300780c */ /* 0x000fe40003f24270 */
[C---:B------:R-:W-:Y:S01]  /*ebf0*/  ISETP.GT.AND P4, PT, R50.reuse, 0x8, P4 ;  /* 0x000000083200780c */ /* 0x040fe20002784270 */
[----:B------:R1:W-:Y:S01]  /*ec00*/  @P0 STG.E desc[UR24][R30.64+0x20], R167 ;  /* 0x000020a71e000986 */ /* 0x0003e2000c101918 */
[----:B------:R-:W-:-:S03]  /*ec10*/  ISETP.GT.AND P0, PT, R50, RZ, P1 ;  /* 0x000000ff3200720c */ /* 0x000fc60000f04270 */
[----:B------:R2:W-:Y:S01]  /*ec20*/  @P5 STG.E desc[UR24][R42.64], R29 ;  /* 0x0000001d2a005986 */ /* 0x0005e2000c101918 */
[----:B------:R-:W-:Y:S01]  /*ec30*/  ISETP.GT.AND P5, PT, R51, 0x81, PT ;  /* 0x000000813300780c */ /* 0x000fe20003fa4270 */
[----:B0-----:R-:W-:Y:S01]  /*ec40*/  FMUL R35, R164, UR26 ;  /* 0x0000001aa4237c20 */ /* 0x001fe20008400000 */
[----:B------:R-:W-:Y:S01]  /*ec50*/  IMAD.WIDE.U32 R26, R32, 0x1c, R24 ;  /* 0x0000001c201a7825 */ /* 0x000fe200078e0018 */
[----:B------:R-:W-:Y:S04]  /*ec60*/  @P6 STG.E desc[UR24][R24.64], R165 ;  /* 0x000000a518006986 */ /* 0x000fe8000c101918 */
[----:B------:R-:W-:Y:S01]  /*ec70*/  @P2 STG.E desc[UR24][R42.64+0x20], R35 ;  /* 0x000020232a002986 */ /* 0x000fe2000c101918 */
[----:B------:R-:W-:Y:S01]  /*ec80*/  ISETP.GT.AND P2, PT, R50, RZ, P5 ;  /* 0x000000ff3200720c */ /* 0x000fe20002f44270 */
[----:B------:R-:W-:Y:S01]  /*ec90*/  IMAD.MOV.U32 R40, RZ, RZ, R26 ;  /* 0x000000ffff287224 */ /* 0x000fe200078e001a */
[----:B------:R-:W-:Y:S01]  /*eca0*/  IADD3 R41, R33, R27, RZ ;  /* 0x0000001b21297210 */ /* 0x000fe20007ffe0ff */
[----:B------:R-:W-:Y:S01]  /*ecb0*/  FMUL R45, R162, UR26 ;  /* 0x0000001aa22d7c20 */ /* 0x000fe20008400000 */
[----:B------:R-:W-:Y:S01]  /*ecc0*/  IADD3 R26, P6, R37, R24, RZ ;  /* 0x00000018251a7210 */ /* 0x000fe20007fde0ff */
[----:B------:R-:W-:Y:S01]  /*ecd0*/  FMUL R11, R11, UR26 ;  /* 0x0000001a0b0b7c20 */ /* 0x000fe20008400000 */
[----:B------:R-:W-:Y:S01]  /*ece0*/  ISETP.GT.AND P1, PT, R50, 0x8, P1 ;  /* 0x000000083200780c */ /* 0x000fe20000f24270 */
[----:B------:R0:W-:Y:S02]  /*ecf0*/  @P4 STG.E desc[UR24][R24.64+0x20], R163 ;  /* 0x000020a318004986 */ /* 0x0001e4000c101918 */
[----:B------:R-:W-:-:S02]  /*ed00*/  IMAD.X R27, R39, 0x1, R25, P6 ;  /* 0x00000001271b7824 */ /* 0x000fc400030e0619 */
[----:B------:R3:W-:Y:S01]  /*ed10*/  @P0 STG.E desc[UR24][R40.64], R45 ;  /* 0x0000002d28000986 */ /* 0x0007e2000c101918 */
[C---:B------:R-:W-:Y:S01]  /*ed20*/  ISETP.GT.AND P0, PT, R51.reuse, 0x88, PT ;  /* 0x000000883300780c */ /* 0x040fe20003f04270 */
[----:B-1----:R-:W-:Y:S01]  /*ed30*/  FMUL R31, R160, UR26 ;  /* 0x0000001aa01f7c20 */ /* 0x002fe20008400000 */
[----:B------:R-:W-:Y:S01]  /*ed40*/  ISETP.GT.AND P4, PT, R51, 0x89, PT ;  /* 0x000000893300780c */ /* 0x000fe20003f84270 */
[----:B------:R-:W-:Y:S01]  /*ed50*/  @P2 STG.E desc[UR24][R26.64], R161 ;  /* 0x000000a11a002986 */ /* 0x000fe2000c101918 */
[C---:B------:R-:W-:Y:S02]  /*ed60*/  ISETP.GT.AND P5, PT, R50.reuse, 0x8, P5 ;  /* 0x000000083200780c */ /* 0x040fe40002fa4270 */
[C---:B------:R-:W-:Y:S01]  /*ed70*/  ISETP.GT.AND P6, PT, R50.reuse, RZ, P0 ;  /* 0x000000ff3200720c */ /* 0x040fe200007c4270 */
[----:B------:R-:W4:Y:S01]  /*ed80*/  LDL.LU R227, [R1+0x24] ;  /* 0x0000240001e37983 */ /* 0x000f220000300800 */
[----:B------:R-:W-:Y:S01]  /*ed90*/  ISETP.GT.AND P2, PT, R50, RZ, P4 ;  /* 0x000000ff3200720c */ /* 0x000fe20002744270 */
[----:B--2---:R-:W-:-:S02]  /*eda0*/  IMAD.WIDE.U32 R28, R32, 0x1c, R26 ;  /* 0x0000001c201c7825 */ /* 0x004fc400078e001a */
[----:B------:R-:W-:Y:S01]  /*edb0*/  @P1 STG.E desc[UR24][R40.64+0x20], R31 ;  /* 0x0000201f28001986 */ /* 0x000fe2000c101918 */
[----:B0-----:R-:W-:Y:S01]  /*edc0*/  IADD3 R24, P1, R37, R26, RZ ;  /* 0x0000001a25187210 */ /* 0x001fe20007f3e0ff */
[----:B------:R-:W-:Y:S02]  /*edd0*/  IMAD.IADD R35, R33, 0x1, R29 ;  /* 0x0000000121237824 */ /* 0x000fe400078e021d */
[----:B------:R-:W-:Y:S01]  /*ede0*/  FMUL R43, R158, UR26 ;  /* 0x0000001a9e2b7c20 */ /* 0x000fe20008400000 */
[----:B------:R-:W-:Y:S01]  /*edf0*/  IMAD.MOV.U32 R34, RZ, RZ, R28 ;  /* 0x000000ffff227224 */ /* 0x000fe200078e001c */
[C---:B------:R-:W-:Y:S01]  /*ee00*/  ISETP.GT.AND P0, PT, R50.reuse, 0x8, P0 ;  /* 0x000000083200780c */ /* 0x040fe20000704270 */
[----:B------:R-:W-:Y:S01]  /*ee10*/  IMAD.X R25, R39, 0x1, R27, P1 ;  /* 0x0000000127197824 */ /* 0x000fe200008e061b */
[----:B------:R0:W-:Y:S01]  /*ee20*/  @P5 STG.E desc[UR24][R26.64+0x20], R159 ;  /* 0x0000209f1a005986 */ /* 0x0001e2000c101918 */
[----:B------:R-:W-:Y:S02]  /*ee30*/  IADD3 R28, P5, R37, R24, RZ ;  /* 0x00000018251c7210 */ /* 0x000fe40007fbe0ff */
[----:B------:R-:W-:Y:S01]  /*ee40*/  ISETP.GT.AND P1, PT, R51, 0x90, PT ;  /* 0x000000903300780c */ /* 0x000fe20003f24270 */
[----:B------:R1:W-:Y:S01]  /*ee50*/  @P6 STG.E desc[UR24][R34.64], R43 ;  /* 0x0000002b22006986 */ /* 0x0003e2000c101918 */
[----:B------:R-:W-:-:S03]  /*ee60*/  ISETP.GT.AND P4, PT, R50, 0x8, P4 ;  /* 0x000000083200780c */ /* 0x000fc60002784270 */
[----:B------:R-:W-:Y:S01]  /*ee70*/  @P2 STG.E desc[UR24][R24.64], R157 ;  /* 0x0000009d18002986 */ /* 0x000fe2000c101918 */
[----:B------:R-:W-:Y:S02]  /*ee80*/  ISETP.GT.AND P2, PT, R51, 0x91, PT ;  /* 0x000000913300780c */ /* 0x000fe40003f44270 */
[----:B------:R-:W-:Y:S01]  /*ee90*/  IADD3.X R29, R39, R25, RZ, P5, !PT ;  /* 0x00000019271d7210 */ /* 0x000fe20002ffe4ff */
[----:B---3--:R-:W-:Y:S01]  /*eea0*/  FMUL R45, R23, UR26 ;  /* 0x0000001a172d7c20 */ /* 0x008fe20008400000 */
[----:B------:R-:W-:Y:S01]  /*eeb0*/  ISETP.GT.AND P6, PT, R50, RZ, P1 ;  /* 0x000000ff3200720c */ /* 0x000fe20000fc4270 */
[----:B------:R-:W-:Y:S01]  /*eec0*/  FMUL R47, R22, UR26 ;  /* 0x0000001a162f7c20 */ /* 0x000fe20008400000 */
[C---:B------:R-:W-:Y:S01]  /*eed0*/  ISETP.GT.AND P5, PT, R50.reuse, RZ, P2 ;  /* 0x000000ff3200720c */ /* 0x040fe200017a4270 */
[----:B------:R-:W-:Y:S01]  /*eee0*/  FMUL R3, R3, UR26 ;  /* 0x0000001a03037c20 */ /* 0x000fe20008400000 */
[----:B------:R-:W-:Y:S01]  /*eef0*/  ISETP.GT.AND P1, PT, R50, 0x8, P1 ;  /* 0x000000083200780c */ /* 0x000fe20000f24270 */
[----:B0-----:R-:W-:-:S04]  /*ef00*/  IMAD.WIDE.U32 R26, R32, 0x1c, R24 ;  /* 0x0000001c201a7825 */ /* 0x001fc800078e0018 */
[----:B------:R-:W-:Y:S01]  /*ef10*/  FMUL R41, R156, UR26 ;  /* 0x0000001a9c297c20 */ /* 0x000fe20008400000 */
[----:B-1----:R-:W-:Y:S01]  /*ef20*/  FMUL R43, R154, UR26 ;  /* 0x0000001a9a2b7c20 */ /* 0x002fe20008400000 */
[----:B------:R-:W2:Y:S01]  /*ef30*/  LDL.LU R225, [R1+0x1c] ;  /* 0x00001c0001e17983 */ /* 0x000ea20000300800 */
[----:B------:R-:W-:-:S03]  /*ef40*/  IMAD.IADD R27, R33, 0x1, R27 ;  /* 0x00000001211b7824 */ /* 0x000fc600078e021b */
[----:B------:R0:W-:Y:S01]  /*ef50*/  @P0 STG.E desc[UR24][R34.64+0x20], R41 ;  /* 0x0000202922000986 */ /* 0x0001e2000c101918 */
[----:B------:R-:W-:-:S03]  /*ef60*/  ISETP.GT.AND P0, PT, R51, 0x98, PT ;  /* 0x000000983300780c */ /* 0x000fc60003f04270 */
[----:B------:R-:W-:Y:S01]  /*ef70*/  @P4 STG.E desc[UR24][R24.64+0x20], R155 ;  /* 0x0000209b18004986 */ /* 0x000fe2000c101918 */
[----:B------:R-:W-:-:S03]  /*ef80*/  ISETP.GT.AND P2, PT, R50, 0x8, P2 ;  /* 0x000000083200780c */ /* 0x000fc60001744270 */
[----:B------:R1:W-:Y:S01]  /*ef90*/  @P6 STG.E desc[UR24][R26.64], R43 ;  /* 0x0000002b1a006986 */ /* 0x0003e2000c101918 */
[----:B------:R-:W-:-:S03]  /*efa0*/  ISETP.GT.AND P4, PT, R50, RZ, P0 ;  /* 0x000000ff3200720c */ /* 0x000fc60000784270 */
[----:B------:R-:W-:Y:S01]  /*efb0*/  @P5 STG.E desc[UR24][R28.64], R45 ;  /* 0x0000002d1c005986 */ /* 0x000fe2000c101918 */
[----:B------:R-:W-:-:S03]  /*efc0*/  IADD3 R22, P6, R37, R28, RZ ;  /* 0x0000001c25167210 */ /* 0x000fc60007fde0ff */
[----:B------:R3:W-:Y:S01]  /*efd0*/  @P1 STG.E desc[UR24][R26.64+0x20], R47 ;  /* 0x0000202f1a001986 */ /* 0x0007e2000c101918 */
[----:B------:R-:W-:Y:S01]  /*efe0*/  ISETP.GT.AND P1, PT, R51, 0x99, PT ;  /* 0x000000993300780c */ /* 0x000fe20003f24270 */
[----:B------:R-:W-:-:S04]  /*eff0*/  IMAD.WIDE.U32 R30, R32, 0x1c, R28 ;  /* 0x0000001c201e7825 */ /* 0x000fc800078e001c */
[----:B0-----:R-:W-:Y:S01]  /*f000*/  FMUL R35, R21, UR26 ;  /* 0x0000001a15237c20 */ /* 0x001fe20008400000 */
[----:B------:R-:W2:Y:S01]  /*f010*/  LDL.LU R224, [R1+0x18] ;  /* 0x0000180001e07983 */ /* 0x000ea20000300800 */
[----:B------:R-:W-:Y:S01]  /*f020*/  ISETP.GT.AND P5, PT, R50, RZ, P1 ;  /* 0x000000ff3200720c */ /* 0x000fe20000fa4270 */
[----:B------:R-:W-:Y:S02]  /*f030*/  IMAD.IADD R31, R33, 0x1, R31 ;  /* 0x00000001211f7824 */ /* 0x000fe400078e021f */
[----:B------:R-:W-:Y:S01]  /*f040*/  FMUL R41, R20, UR26 ;  /* 0x0000001a14297c20 */ /* 0x000fe20008400000 */
[----:B------:R-:W-:Y:S01]  /*f050*/  IMAD.X R23, R39, 0x1, R29, P6 ;  /* 0x0000000127177824 */ /* 0x000fe200030e061d */
[----:B------:R-:W-:Y:S01]  /*f060*/  ISETP.GT.AND P0, PT, R50, 0x8, P0 ;  /* 0x000000083200780c */ /* 0x000fe20000704270 */
[----:B------:R0:W-:Y:S01]  /*f070*/  @P2 STG.E desc[UR24][R28.64+0x20], R35 ;  /* 0x000020231c002986 */ /* 0x0001e2000c101918 */
[----:B-1----:R-:W-:Y:S01]  /*f080*/  FMUL R43, R19, UR26 ;  /* 0x0000001a132b7c20 */ /* 0x002fe20008400000 */
[----:B------:R-:W-:-:S02]  /*f090*/  IMAD.WIDE.U32 R20, R32, 0x1c, R22 ;  /* 0x0000001c20147825 */ /* 0x000fc400078e0016 */
[----:B------:R1:W-:Y:S01]  /*f0a0*/  @P4 STG.E desc[UR24][R30.64], R41 ;  /* 0x000000291e004986 */ /* 0x0003e2000c101918 */
[----:B------:R-:W-:Y:S01]  /*f0b0*/  ISETP.GT.AND P4, PT, R51, 0xa0, PT ;  /* 0x000000a03300780c */ /* 0x000fe20003f84270 */
[----:B------:R-:W-:Y:S01]  /*f0c0*/  IMAD.IADD R25, R33, 0x1, R21 ;  /* 0x0000000121197824 */ /* 0x000fe200078e0215 */
[----:B------:R-:W-:Y:S01]  /*f0d0*/  ISETP.GT.AND P2, PT, R51, 0xa1, PT ;  /* 0x000000a13300780c */ /* 0x000fe20003f44270 */
[----:B------:R-:W-:Y:S01]  /*f0e0*/  FMUL R21, R18, UR26 ;  /* 0x0000001a12157c20 */ /* 0x000fe20008400000 */
[C---:B------:R-:W-:Y:S01]  /*f0f0*/  ISETP.GT.AND P1, PT, R50.reuse, 0x8, P1 ;  /* 0x000000083200780c */ /* 0x040fe20000f24270 */
[----:B------:R-:W-:Y:S01]  /*f100*/  @P5 STG.E desc[UR24][R22.64], R43 ;  /* 0x0000002b16005986 */ /* 0x000fe2000c101918 */
[C---:B------:R-:W-:Y:S02]  /*f110*/  ISETP.GT.AND P6, PT, R50.reuse, RZ, P4 ;  /* 0x000000ff3200720c */ /* 0x040fe400027c4270 */
[C---:B------:R-:W-:Y:S01]  /*f120*/  ISETP.GT.AND P5, PT, R50.reuse, RZ, P2 ;  /* 0x000000ff3200720c */ /* 0x040fe200017a4270 */
[----:B------:R-:W-:Y:S01]  /*f130*/  @P0 STG.E desc[UR24][R30.64+0x20], R21 ;  /* 0x000020151e000986 */ /* 0x000fe2000c101918 */
[----:B------:R-:W-:-:S02]  /*f140*/  ISETP.GT.AND P4, PT, R50, 0x8, P4 ;  /* 0x000000083200780c */ /* 0x000fc40002784270 */
[----:B------:R-:W-:Y:S01]  /*f150*/  IADD3 R18, P0, R37, R22, RZ ;  /* 0x0000001625127210 */ /* 0x000fe20007f1e0ff */
[----:B---3--:R-:W-:Y:S01]  /*f160*/  FMUL R27, R17, UR26 ;  /* 0x0000001a111b7c20 */ /* 0x008fe20008400000 */
[----:B------:R-:W-:Y:S02]  /*f170*/  IMAD.MOV.U32 R24, RZ, RZ, R20 ;  /* 0x000000ffff187224 */ /* 0x000fe400078e0014 */
[----:B0-----:R-:W-:Y:S01]  /*f180*/  FMUL R29, R16, UR26 ;  /* 0x0000001a101d7c20 */ /* 0x001fe20008400000 */
[----:B------:R-:W-:Y:S01]  /*f190*/  IADD3.X R19, R39, R23, RZ, P0, !PT ;  /* 0x0000001727137210 */ /* 0x000fe200007fe4ff */
[----:B------:R-:W-:Y:S01]  /*f1a0*/  FMUL R35, R15, UR26 ;  /* 0x0000001a0f237c20 */ /* 0x000fe20008400000 */
[----:B-1----:R-:W-:Y:S01]  /*f1b0*/  FMUL R41, R14, UR26 ;  /* 0x0000001a0e297c20 */ /* 0x002fe20008400000 */
[----:B------:R0:W-:Y:S01]  /*f1c0*/  @P1 STG.E desc[UR24][R22.64+0x20], R27 ;  /* 0x0000201b16001986 */ /* 0x0001e2000c101918 */
[----:B------:R-:W-:-:S03]  /*f1d0*/  ISETP.GT.AND P1, PT, R51, 0xa8, PT ;  /* 0x000000a83300780c */ /* 0x000fc60003f24270 */
[----:B------:R-:W-:Y:S01]  /*f1e0*/  @P6 STG.E desc[UR24][R24.64], R29 ;  /* 0x0000001d18006986 */ /* 0x000fe2000c101918 */
[----:B------:R-:W-:-:S03]  /*f1f0*/  ISETP.GT.AND P2, PT, R50, 0x8, P2 ;  /* 0x000000083200780c */ /* 0x000fc60001744270 */
[----:B------:R-:W-:Y:S01]  /*f200*/  @P5 STG.E desc[UR24][R18.64], R35 ;  /* 0x0000002312005986 */ /* 0x000fe2000c101918 */
[----:B------:R-:W-:Y:S02]  /*f210*/  IADD3 R16, P5, R37, R18, RZ ;  /* 0x0000001225107210 */ /* 0x000fe40007fbe0ff */
[----:B------:R-:W-:Y:S01]  /*f220*/  ISETP.GT.AND P0, PT, R51, 0xa9, PT ;  /* 0x000000a93300780c */ /* 0x000fe20003f04270 */
[----:B------:R-:W-:Y:S01]  /*f230*/  @P4 STG.E desc[UR24][R24.64+0x20], R41 ;  /* 0x0000202918004986 */ /* 0x000fe2000c101918 */
[C---:B------:R-:W-:Y:S01]  /*f240*/  ISETP.GT.AND P4, PT, R50.reuse, RZ, P1 ;  /* 0x000000ff3200720c */ /* 0x040fe20000f84270 */
[--C-:B------:R-:W-:Y:S01]  /*f250*/  IMAD.X R17, R39, 0x1, R19.reuse, P5 ;  /* 0x0000000127117824 */ /* 0x100fe200028e0613 */
[----:B------:R-:W-:Y:S01]  /*f260*/  ISETP.GT.AND P5, PT, R50, RZ, P0 ;  /* 0x000000ff3200720c */ /* 0x000fe200007a4270 */
[----:B------:R-:W-:Y:S01]  /*f270*/  IMAD.WIDE.U32 R14, R32, 0x1c, R18 ;  /* 0x0000001c200e7825 */ /* 0x000fe200078e0012 */
[----:B------:R-:W-:-:S03]  /*f280*/  ISETP.GT.AND P1, PT, R50, 0x8, P1 ;  /* 0x000000083200780c */ /* 0x000fc60000f24270 */
[----:B0-----:R-:W-:Y:S01]  /*f290*/  FMUL R23, R12, UR26 ;  /* 0x0000001a0c177c20 */ /* 0x001fe20008400000 */
[----:B------:R-:W3:Y:S01]  /*f2a0*/  LDL.LU R222, [R1+0x28] ;  /* 0x0000280001de7983 */ /* 0x000ee20000300800 */
[----:B------:R-:W-:-:S03]  /*f2b0*/  IMAD.IADD R15, R33, 0x1, R15 ;  /* 0x00000001210f7824 */ /* 0x000fc600078e020f */
[----:B------:R0:W-:Y:S01]  /*f2c0*/  @P2 STG.E desc[UR24][R18.64+0x20], R13 ;  /* 0x0000200d12002986 */ /* 0x0001e2000c101918 */
[----:B------:R-:W-:-:S03]  /*f2d0*/  ISETP.GT.AND P2, PT, R51, 0xb0, PT ;  /* 0x000000b03300780c */ /* 0x000fc60003f44270 */
[----:B------:R1:W-:Y:S01]  /*f2e0*/  @P4 STG.E desc[UR24][R14.64], R23 ;  /* 0x000000170e004986 */ /* 0x0003e2000c101918 */
[----:B------:R-:W-:Y:S02]  /*f2f0*/  ISETP.GT.AND P4, PT, R51, 0xb1, PT ;  /* 0x000000b13300780c */ /* 0x000fe40003f84270 */
[C---:B------:R-:W-:Y:S01]  /*f300*/  ISETP.GT.AND P0, PT, R50.reuse, 0x8, P0 ;  /* 0x000000083200780c */ /* 0x040fe20000704270 */
[----:B------:R1:W-:Y:S01]  /*f310*/  @P5 STG.E desc[UR24][R16.64], R11 ;  /* 0x0000000b10005986 */ /* 0x0003e2000c101918 */
[----:B------:R-:W-:Y:S01]  /*f320*/  ISETP.GT.AND P6, PT, R50, RZ, P2 ;  /* 0x000000ff3200720c */ /* 0x000fe200017c4270 */
[----:B0-----:R-:W-:Y:S01]  /*f330*/  FMUL R13, R10, UR26 ;  /* 0x0000001a0a0d7c20 */ /* 0x001fe20008400000 */
[----:B------:R-:W-:Y:S01]  /*f340*/  ISETP.GT.AND P5, PT, R50, RZ, P4 ;  /* 0x000000ff3200720c */ /* 0x000fe200027a4270 */
[----:B------:R-:W-:Y:S01]  /*f350*/  FMUL R25, R8, UR26 ;  /* 0x0000001a08197c20 */ /* 0x000fe20008400000 */
[----:B------:R-:W-:Y:S01]  /*f360*/  ISETP.GT.AND P2, PT, R50, 0x8, P2 ;  /* 0x000000083200780c */ /* 0x000fe20001744270 */
[----:B------:R-:W-:Y:S01]  /*f370*/  IMAD.WIDE.U32 R20, R32, 0x1c, R16 ;  /* 0x0000001c20147825 */ /* 0x000fe200078e0010 */
[----:B------:R0:W-:Y:S01]  /*f380*/  @P1 STG.E desc[UR24][R14.64+0x20], R13 ;  /* 0x0000200d0e001986 */ /* 0x0001e2000c101918 */
[----:B------:R-:W-:-:S02]  /*f390*/  IADD3 R8, P1, R37, R16, RZ ;  /* 0x0000001025087210 */ /* 0x000fc40007f3e0ff */
[----:B------:R-:W-:Y:S01]  /*f3a0*/  FMUL R19, R9, UR26 ;  /* 0x0000001a09137c20 */ /* 0x000fe20008400000 */
[----:B------:R-:W-:Y:S02]  /*f3b0*/  IMAD.IADD R21, R33, 0x1, R21 ;  /* 0x0000000121157824 */ /* 0x000fe400078e0215 */
[----:B-1----:R-:W-:Y:S01]  /*f3c0*/  FMUL R23, R7, UR26 ;  /* 0x0000001a07177c20 */ /* 0x002fe20008400000 */
[----:B------:R-:W3:Y:S01]  /*f3d0*/  LDL.LU R223, [R1+0x20] ;  /* 0x0000200001df7983 */ /* 0x000ee20000300800 */
[----:B------:R-:W-:Y:S01]  /*f3e0*/  IMAD.X R9, R39, 0x1, R17, P1 ;  /* 0x0000000127097824 */ /* 0x000fe200008e0611 */
[----:B------:R-:W-:Y:S01]  /*f3f0*/  ISETP.GT.AND P4, PT, R50, 0x8, P4 ;  /* 0x000000083200780c */ /* 0x000fe20002784270 */
[----:B------:R-:W-:Y:S01]  /*f400*/  FMUL R153, R153, UR26 ;  /* 0x0000001a99997c20 */ /* 0x000fe20008400000 */
[----:B------:R1:W-:Y:S01]  /*f410*/  @P0 STG.E desc[UR24][R16.64+0x20], R19 ;  /* 0x0000201310000986 */ /* 0x0003e2000c101918 */
[----:B------:R-:W-:Y:S01]  /*f420*/  ISETP.GT.AND P0, PT, R51, 0xb8, PT ;  /* 0x000000b83300780c */ /* 0x000fe20003f04270 */
[----:B------:R-:W-:-:S04]  /*f430*/  IMAD.WIDE.U32 R10, R32, 0x1c, R8 ;  /* 0x0000001c200a7825 */ /* 0x000fc800078e0008 */
[----:B0-----:R-:W-:Y:S01]  /*f440*/  FMUL R15, R6, UR26 ;  /* 0x0000001a060f7c20 */ /* 0x001fe20008400000 */
[----:B------:R-:W-:Y:S01]  /*f450*/  @P6 STG.E desc[UR24][R20.64], R25 ;  /* 0x0000001914006986 */ /* 0x000fe2000c101918 */
[----:B------:R-:W-:Y:S01]  /*f460*/  ISETP.GT.AND P1, PT, R51, 0xb9, PT ;  /* 0x000000b93300780c */ /* 0x000fe20003f24270 */
[----:B------:R-:W-:Y:S01]  /*f470*/  IMAD.IADD R13, R33, 0x1, R11 ;  /* 0x00000001210d7824 */ /* 0x000fe200078e020b */
[C---:B------:R-:W-:Y:S01]  /*f480*/  ISETP.GT.AND P6, PT, R50.reuse, RZ, P0 ;  /* 0x000000ff3200720c */ /* 0x040fe200007c4270 */
[----:B------:R-:W-:Y:S01]  /*f490*/  @P5 STG.E desc[UR24][R8.64], R23 ;  /* 0x0000001708005986 */ /* 0x000fe2000c101918 */
[C---:B------:R-:W-:Y:S01]  /*f4a0*/  ISETP.GT.AND P5, PT, R50.reuse, RZ, P1 ;  /* 0x000000ff3200720c */ /* 0x040fe20000fa4270 */
[----:B------:R-:W-:Y:S01]  /*f4b0*/  FMUL R229, R229, UR26 ;  /* 0x0000001ae5e57c20 */ /* 0x000fe20008400000 */
[C---:B------:R-:W-:Y:S01]  /*f4c0*/  ISETP.GT.AND P0, PT, R50.reuse, 0x8, P0 ;  /* 0x000000083200780c */ /* 0x040fe20000704270 */
[----:B------:R0:W-:Y:S01]  /*f4d0*/  @P2 STG.E desc[UR24][R20.64+0x20], R15 ;  /* 0x0000200f14002986 */ /* 0x0001e2000c101918 */
[----:B------:R-:W-:Y:S01]  /*f4e0*/  IADD3 R6, P2, R37, R8, RZ ;  /* 0x0000000825067210 */ /* 0x000fe20007f5e0ff */
[----:B-1----:R-:W-:Y:S01]  /*f4f0*/  FMUL R17, R5, UR26 ;  /* 0x0000001a05117c20 */ /* 0x002fe20008400000 */
[----:B------:R-:W-:Y:S01]  /*f500*/  ISETP.GT.AND P1, PT, R50, 0x8, P1 ;  /* 0x000000083200780c */ /* 0x000fe20000f24270 */
[----:B------:R-:W-:Y:S01]  /*f510*/  FMUL R19, R4, UR26 ;  /* 0x0000001a04137c20 */ /* 0x000fe20008400000 */
[----:B------:R-:W-:Y:S01]  /*f520*/  MOV R12, R10 ;  /* 0x0000000a000c7202 */ /* 0x000fe20000000f00 */
[----:B------:R-:W-:Y:S01]  /*f530*/  IMAD.X R7, R39, 0x1, R9, P2 ;  /* 0x0000000127077824 */ /* 0x000fe200010e0609 */
[----:B------:R1:W-:Y:S01]  /*f540*/  @P4 STG.E desc[UR24][R8.64+0x20], R17 ;  /* 0x0000201108004986 */ /* 0x0003e2000c101918 */
[----:B------:R-:W-:Y:S01]  /*f550*/  ISETP.GT.AND P2, PT, R51, 0xc0, PT ;  /* 0x000000c03300780c */ /* 0x000fe20003f44270 */
[----:B------:R-:W-:-:S02]  /*f560*/  IMAD.WIDE.U32 R4, R32, 0x1c, R6 ;  /* 0x0000001c20047825 */ /* 0x000fc400078e0006 */
[----:B------:R4:W-:Y:S01]  /*f570*/  @P6 STG.E desc[UR24][R12.64], R19 ;  /* 0x000000130c006986 */ /* 0x0009e2000c101918 */
[----:B------:R-:W-:Y:S01]  /*f580*/  IADD3 R10, P6, R37, R6, RZ ;  /* 0x00000006250a7210 */ /* 0x000fe20007fde0ff */
[----:B0-----:R-:W-:Y:S02]  /*f590*/  IMAD.IADD R15, R33, 0x1, R5 ;  /* 0x00000001210f7824 */ /* 0x001fe400078e0205 */
[----:B------:R-:W-:Y:S01]  /*f5a0*/  FMUL R5, R2, UR26 ;  /* 0x0000001a02057c20 */ /* 0x000fe20008400000 */
[----:B------:R-:W-:Y:S01]  /*f5b0*/  @P5 STG.E desc[UR24][R6.64], R3 ;  /* 0x0000000306005986 */ /* 0x000fe2000c101918 */
[----:B------:R-:W-:Y:S01]  /*f5c0*/  IMAD.X R11, R39, 0x1, R7, P6 ;  /* 0x00000001270b7824 */ /* 0x000fe200030e0607 */
[----:B------:R-:W-:Y:S01]  /*f5d0*/  ISETP.GT.AND P4, PT, R51, 0xc1, PT ;  /* 0x000000c13300780c */ /* 0x000fe20003f84270 */
[----:B-1----:R-:W-:Y:S01]  /*f5e0*/  FMUL R17, R152, UR26 ;  /* 0x0000001a98117c20 */ /* 0x002fe20008400000 */
[----:B------:R-:W-:Y:S01]  /*f5f0*/  @P0 STG.E desc[UR24][R12.64+0x20], R5 ;  /* 0x000020050c000986 */ /* 0x000fe2000c101918 */
[----:B------:R-:W-:Y:S01]  /*f600*/  ISETP.GT.AND P5, PT, R50, RZ, P2 ;  /* 0x000000ff3200720c */ /* 0x000fe200017a4270 */
[----:B------:R-:W-:-:S02]  /*f610*/  IMAD.MOV.U32 R14, RZ, RZ, R4 ;  /* 0x000000ffff0e7224 */ /* 0x000fc400078e0004 */
[----:B----4-:R-:W-:Y:S01]  /*f620*/  FMUL R19, R226, UR26 ;  /* 0x0000001ae2137c20 */ /* 0x010fe20008400000 */
[----:B------:R0:W-:Y:S01]  /*f630*/  @P1 STG.E desc[UR24][R6.64+0x20], R17 ;  /* 0x0000201106001986 */ /* 0x0001e2000c101918 */
[----:B------:R-:W-:Y:S01]  /*f640*/  ISETP.GT.AND P6, PT, R50, RZ, P4 ;  /* 0x000000ff3200720c */ /* 0x000fe200027c4270 */
[----:B------:R-:W-:Y:S01]  /*f650*/  IMAD.WIDE.U32 R8, R32, 0x1c, R10 ;  /* 0x0000001c20087825 */ /* 0x000fe200078e000a */
[----:B------:R-:W-:Y:S01]  /*f660*/  ISETP.GT.AND P0, PT, R51, 0xc9, PT ;  /* 0x000000c93300780c */ /* 0x000fe20003f04270 */
[----:B------:R-:W4:Y:S01]  /*f670*/  LDL.LU R226, [R1+0x2c] ;  /* 0x00002c0001e27983 */ /* 0x000f220000300800 */
[----:B------:R-:W-:Y:S01]  /*f680*/  ISETP.GT.AND P2, PT, R50, 0x8, P2 ;  /* 0x000000083200780c */ /* 0x000fe20001744270 */
[----:B------:R-:W-:Y:S02]  /*f690*/  IMAD.IADD R9, R33, 0x1, R9 ;  /* 0x0000000121097824 */ /* 0x000fe400078e0209 */
[----:B0-----:R-:W-:Y:S01]  /*f6a0*/  FMUL R7, R0, UR26 ;  /* 0x0000001a00077c20 */ /* 0x001fe20008400000 */
[----:B------:R-:W-:Y:S01]  /*f6b0*/  @P5 STG.E desc[UR24][R14.64], R153 ;  /* 0x000000990e005986 */ /* 0x000fe2000c101918 */
[----:B------:R-:W-:-:S03]  /*f6c0*/  IADD3 R2, P5, R37, R10, RZ ;  /* 0x0000000a25027210 */ /* 0x000fc60007fbe0ff */
[----:B------:R-:W3:Y:S01]  /*f6d0*/  LDL.LU R0, [R1+0x30] ;  /* 0x0000300001007983 */ /* 0x000ee20000300800 */
[----:B------:R-:W-:Y:S02]  /*f6e0*/  ISETP.GT.AND P1, PT, R51, 0xc8, PT ;  /* 0x000000c83300780c */ /* 0x000fe40003f24270 */
[C---:B------:R-:W-:Y:S01]  /*f6f0*/  ISETP.GT.AND P4, PT, R50.reuse, 0x8, P4 ;  /* 0x000000083200780c */ /* 0x040fe20002784270 */
[----:B------:R-:W-:Y:S01]  /*f700*/  @P6 STG.E desc[UR24][R10.64], R229 ;  /* 0x000000e50a006986 */ /* 0x000fe2000c101918 */
[----:B------:R-:W-:Y:S02]  /*f710*/  IADD3.X R3, R39, R11, RZ, P5, !PT ;  /* 0x0000000b27037210 */ /* 0x000fe40002ffe4ff */
[C---:B------:R-:W-:Y:S02]  /*f720*/  ISETP.GT.AND P6, PT, R50.reuse, RZ, P1 ;  /* 0x000000ff3200720c */ /* 0x040fe40000fc4270 */
[----:B------:R-:W-:Y:S01]  /*f730*/  ISETP.GT.AND P5, PT, R50, RZ, P0 ;  /* 0x000000ff3200720c */ /* 0x000fe200007a4270 */
[----:B------:R0:W-:Y:S06]  /*f740*/  @P2 STG.E desc[UR24][R14.64+0x20], R19 ;  /* 0x000020130e002986 */ /* 0x0001ec000c101918 */
[----:B------:R-:W-:Y:S01]  /*f750*/  @P4 STG.E desc[UR24][R10.64+0x20], R7 ;  /* 0x000020070a004986 */ /* 0x000fe2000c101918 */
[----:B0-----:R-:W-:Y:S01]  /*f760*/  FMUL R19, R227, UR26 ;  /* 0x0000001ae3137c20 */ /* 0x001fe20008400000 */
[----:B--2---:R-:W-:Y:S01]  /*f770*/  FMUL R21, R225, UR26 ;  /* 0x0000001ae1157c20 */ /* 0x004fe20008400000 */
[----:B------:R-:W-:-:S02]  /*f780*/  FMUL R17, R224, UR26 ;  /* 0x0000001ae0117c20 */ /* 0x000fc40008400000 */
[----:B------:R-:W2:Y:S04]  /*f790*/  LDL.LU R224, [R1+0x34] ;  /* 0x0000340001e07983 */ /* 0x000ea80000300800 */
[----:B------:R-:W2:Y:S04]  /*f7a0*/  LDL.LU R225, [R1+0x38] ;  /* 0x0000380001e17983 */ /* 0x000ea80000300800 */
[----:B------:R4:W-:Y:S04]  /*f7b0*/  @P6 STG.E desc[UR24][R8.64], R17 ;  /* 0x0000001108006986 */ /* 0x0009e8000c101918 */
[----:B------:R3:W-:Y:S04]  /*f7c0*/  @P5 STG.E desc[UR24][R2.64], R21 ;  /* 0x0000001502005986 */ /* 0x0007e8000c101918 */
[----:B------:R-:W2:Y:S01]  /*f7d0*/  LDL.LU R227, [R1+0x3c] ;  /* 0x00003c0001e37983 */ /* 0x000ea20000300800 */
[----:B----4-:R-:W-:-:S03]  /*f7e0*/  FMUL R17, R226, UR26 ;  /* 0x0000001ae2117c20 */ /* 0x010fc60008400000 */
[----:B------:R-:W4:Y:S01]  /*f7f0*/  LDL.LU R226, [R1+0x40] ;  /* 0x0000400001e27983 */ /* 0x000f220000300800 */
[----:B---3--:R-:W-:-:S03]  /*f800*/  FMUL R21, R0, UR26 ;  /* 0x0000001a00157c20 */ /* 0x008fc60008400000 */
[----:B------:R-:W3:Y:S01]  /*f810*/  LDL.LU R0, [R1+0x44] ;  /* 0x0000440001007983 */ /* 0x000ee20000300800 */
[----:B------:R-:W-:Y:S01]  /*f820*/  ISETP.GT.AND P1, PT, R50, 0x8, P1 ;  /* 0x000000083200780c */ /* 0x000fe20000f24270 */
[----:B------:R-:W-:Y:S01]  /*f830*/  FMUL R15, R223, UR26 ;  /* 0x0000001adf0f7c20 */ /* 0x000fe20008400000 */
[C---:B------:R-:W-:Y:S01]  /*f840*/  ISETP.GT.AND P2, PT, R51.reuse, 0xd0, PT ;  /* 0x000000d03300780c */ /* 0x040fe20003f44270 */
[----:B------:R-:W-:Y:S01]  /*f850*/  IMAD.WIDE.U32 R4, R32, 0x1c, R2 ;  /* 0x0000001c20047825 */ /* 0x000fe200078e0002 */
[----:B------:R-:W-:-:S03]  /*f860*/  ISETP.GT.AND P5, PT, R51, 0xd1, PT ;  /* 0x000000d13300780c */ /* 0x000fc60003fa4270 */
[----:B------:R-:W-:Y:S01]  /*f870*/  FMUL R23, R222, UR26 ;  /* 0x0000001ade177c20 */ /* 0x000fe20008400000 */
[C---:B------:R-:W-:Y:S01]  /*f880*/  ISETP.GT.AND P0, PT, R50.reuse, 0x8, P0 ;  /* 0x000000083200780c */ /* 0x040fe20000704270 */
[----:B------:R-:W3:Y:S01]  /*f890*/  LDL.LU R223, [R1+0x48] ;  /* 0x0000480001df7983 */ /* 0x000ee20000300800 */
[C---:B------:R-:W-:Y:S01]  /*f8a0*/  ISETP.GT.AND P4, PT, R50.reuse, RZ, P2 ;  /* 0x000000ff3200720c */ /* 0x040fe20001784270 */
[----:B------:R-:W-:Y:S01]  /*f8b0*/  IMAD.MOV.U32 R12, RZ, RZ, R4 ;  /* 0x000000ffff0c7224 */ /* 0x000fe200078e0004 */
[C---:B------:R-:W-:Y:S01]  /*f8c0*/  ISETP.GT.AND P2, PT, R50.reuse, 0x8, P2 ;  /* 0x000000083200780c */ /* 0x040fe20001744270 */
[----:B------:R-:W3:Y:S04]  /*f8d0*/  LDL.LU R222, [R1+0x4c] ;  /* 0x00004c0001de7983 */ /* 0x000ee80000300800 */
[----:B------:R2:W-:Y:S01]  /*f8e0*/  @P1 STG.E desc[UR24][R8.64+0x20], R15 ;  /* 0x0000200f08001986 */ /* 0x0005e2000c101918 */
[----:B------:R-:W-:-:S02]  /*f8f0*/  ISETP.GT.AND P1, PT, R50, RZ, P5 ;  /* 0x000000ff3200720c */ /* 0x000fc40002f24270 */
[----:B------:R-:W-:Y:S02]  /*f900*/  ISETP.GT.AND P5, PT, R50, 0x8, P5 ;  /* 0x000000083200780c */ /* 0x000fe40002fa4270 */
[----:B------:R-:W-:Y:S01]  /*f910*/  IADD3 R4, P6, R37, R2, RZ ;  /* 0x0000000225047210 */ /* 0x000fe20007fde0ff */
[----:B------:R-:W-:Y:S01]  /*f920*/  IMAD.IADD R13, R33, 0x1, R5 ;  /* 0x00000001210d7824 */ /* 0x000fe200078e0205 */
[----:B------:R0:W-:Y:S03]  /*f930*/  @P0 STG.E desc[UR24][R2.64+0x20], R19 ;  /* 0x0000201302000986 */ /* 0x0001e6000c101918 */
[----:B------:R-:W-:Y:S01]  /*f940*/  IMAD.X R5, R39, 0x1, R3, P6 ;  /* 0x0000000127057824 */ /* 0x000fe200030e0603 */
[----:B------:R1:W-:Y:S04]  /*f950*/  @P4 STG.E desc[UR24][R12.64], R23 ;  /* 0x000000170c004986 */ /* 0x0003e8000c101918 */
[----:B------:R-:W-:Y:S04]  /*f960*/  @P1 STG.E desc[UR24][R4.64], R17 ;  /* 0x0000001104001986 */ /* 0x000fe8000c101918 */
[----:B------:R-:W-:Y:S01]  /*f970*/  @P2 STG.E desc[UR24][R12.64+0x20], R21 ;  /* 0x000020150c002986 */ /* 0x000fe2000c101918 */
[----:B--2---:R-:W-:-:S03]  /*f980*/  FMUL R15, R224, UR26 ;  /* 0x0000001ae00f7c20 */ /* 0x004fc60008400000 */
[----:B------:R-:W2:Y:S01]  /*f990*/  LDL.LU R224, [R1+0x50] ;  /* 0x0000500001e07983 */ /* 0x000ea20000300800 */
[----:B0-----:R-:W-:-:S03]  /*f9a0*/  FMUL R19, R225, UR26 ;  /* 0x0000001ae1137c20 */ /* 0x001fc60008400000 */
[----:B------:R4:W-:Y:S04]  /*f9b0*/  @P5 STG.E desc[UR24][R4.64+0x20], R15 ;  /* 0x0000200f04005986 */ /* 0x0009e8000c101918 */
[----:B------:R-:W2:Y:S01]  /*f9c0*/  LDL.LU R225, [R1+0x54] ;  /* 0x0000540001e17983 */ /* 0x000ea20000300800 */
[----:B-1----:R-:W-:-:S03]  /*f9d0*/  FMUL R23, R227, UR26 ;  /* 0x0000001ae3177c20 */ /* 0x002fc60008400000 */
[----:B------:R-:W2:Y:S01]  /*f9e0*/  LDL.LU R227, [R1+0x58] ;  /* 0x0000580001e37983 */ /* 0x000ea20000300800 */
[----:B----4-:R-:W-:-:S03]  /*f9f0*/  FMUL R15, R226, UR26 ;  /* 0x0000001ae20f7c20 */ /* 0x010fc60008400000 */
[----:B------:R-:W4:Y:S01]  /*fa00*/  LDL.LU R226, [R1+0x5c] ;  /* 0x00005c0001e27983 */ /* 0x000f220000300800 */
[----:B---3--:R-:W-:-:S03]  /*fa10*/  FMUL R17, R0, UR26 ;  /* 0x0000001a00117c20 */ /* 0x008fc60008400000 */
[----:B------:R-:W3:Y:S01]  /*fa20*/  LDL.LU R0, [R1+0x60] ;  /* 0x0000600001007983 */ /* 0x000ee20000300800 */
[C---:B------:R-:W-:Y:S02]  /*fa30*/  ISETP.GT.AND P0, PT, R51.reuse, 0xd8, PT ;  /* 0x000000d83300780c */ /* 0x040fe40003f04270 */
[----:B------:R-:W-:Y:S01]  /*fa40*/  ISETP.GT.AND P4, PT, R51, 0xd9, PT ;  /* 0x000000d93300780c */ /* 0x000fe20003f84270 */
[----:B------:R-:W-:Y:S01]  /*fa50*/  IMAD.WIDE.U32 R6, R32, 0x1c, R4 ;  /* 0x0000001c20067825 */ /* 0x000fe200078e0004 */
[C---:B------:R-:W-:Y:S01]  /*fa60*/  ISETP.GT.AND P6, PT, R50.reuse, RZ, P0 ;  /* 0x000000ff3200720c */ /* 0x040fe200007c4270 */
[----:B------:R-:W3:Y:S01]  /*fa70*/  LDL.LU R221, [R1+0x64] ;  /* 0x0000640001dd7983 */ /* 0x000ee20000300800 */
[----:B------:R-:W-:Y:S02]  /*fa80*/  ISETP.GT.AND P1, PT, R50, RZ, P4 ;  /* 0x000000ff3200720c */ /* 0x000fe40002724270 */
[----:B------:R-:W-:Y:S01]  /*fa90*/  IADD3 R2, P2, R37, R4, RZ ;  /* 0x0000000425027210 */ /* 0x000fe20007f5e0ff */
[----:B------:R-:W-:-:S02]  /*faa0*/  IMAD.IADD R11, R33, 0x1, R7 ;  /* 0x00000001210b7824 */ /* 0x000fc400078e0207 */
[----:B------:R-:W-:Y:S01]  /*fab0*/  IMAD.MOV.U32 R10, RZ, RZ, R6 ;  /* 0x000000ffff0a7224 */ /* 0x000fe200078e0006 */
[----:B------:R-:W-:Y:S01]  /*fac0*/  IADD3.X R3, R39, R5, RZ, P2, !PT ;  /* 0x0000000527037210 */ /* 0x000fe200017fe4ff */
[----:B------:R-:W3:Y:S01]  /*fad0*/  LDL.LU R220, [R1+0x68] ;  /* 0x0000680001dc7983 */ /* 0x000ee20000300800 */
[----:B------:R-:W-:Y:S02]  /*fae0*/  IADD3 R8, P5, R37, R2, RZ ;  /* 0x0000000225087210 */ /* 0x000fe40007fbe0ff */
[----:B------:R-:W-:Y:S01]  /*faf0*/  ISETP.GT.AND P2, PT, R51, 0xe0, PT ;  /* 0x000000e03300780c */ /* 0x000fe20003f44270 */
[----:B------:R0:W-:Y:S01]  /*fb00*/  @P6 STG.E desc[UR24][R10.64], R19 ;  /* 0x000000130a006986 */ /* 0x0001e2000c101918 */
[----:B------:R-:W-:-:S03]  /*fb10*/  ISETP.GT.AND P0, PT, R50, 0x8, P0 ;  /* 0x000000083200780c */ /* 0x000fc60000704270 */
[----:B------:R2:W-:Y:S01]  /*fb20*/  @P1 STG.E desc[UR24][R2.64], R23 ;  /* 0x0000001702001986 */ /* 0x0005e2000c101918 */
[----:B------:R-:W-:Y:S01]  /*fb30*/  ISETP.GT.AND P1, PT, R51, 0xe1, PT ;  /* 0x000000e13300780c */ /* 0x000fe20003f24270 */
[--C-:B------:R-:W-:Y:S01]  /*fb40*/  IMAD.X R9, R39, 0x1, R3.reuse, P5 ;  /* 0x0000000127097824 */ /* 0x100fe200028e0603 */
[----:B------:R-:W-:Y:S01]  /*fb50*/  ISETP.GT.AND P4, PT, R50, 0x8, P4 ;  /* 0x000000083200780c */ /* 0x000fe20002784270 */
[----:B------:R-:W-:Y:S01]  /*fb60*/  FMUL R21, R222, UR26 ;  /* 0x0000001ade157c20 */ /* 0x000fe20008400000 */
[C---:B------:R-:W-:Y:S02]  /*fb70*/  ISETP.GT.AND P6, PT, R50.reuse, RZ, P2 ;  /* 0x000000ff3200720c */ /* 0x040fe400017c4270 */
[C---:B------:R-:W-:Y:S01]  /*fb80*/  ISETP.GT.AND P5, PT, R50.reuse, RZ, P1 ;  /* 0x000000ff3200720c */ /* 0x040fe20000fa4270 */
[----:B0-----:R-:W-:Y:S01]  /*fb90*/  FMUL R19, R223, UR26 ;  /* 0x0000001adf137c20 */ /* 0x001fe20008400000 */
[----:B------:R-:W-:Y:S01]  /*fba0*/  ISETP.GT.AND P2, PT, R50, 0x8, P2 ;  /* 0x000000083200780c */ /* 0x000fe20001744270 */
[----:B------:R-:W3:Y:S01]  /*fbb0*/  LDL.LU R223, [R1+0x6c] ;  /* 0x00006c0001df7983 */ /* 0x000ee20000300800 */
[----:B------:R-:W-:-:S03]  /*fbc0*/  IMAD.WIDE.U32 R6, R32, 0x1c, R2 ;  /* 0x0000001c20067825 */ /* 0x000fc600078e0002 */
[----:B------:R-:W3:Y:S01]  /*fbd0*/  LDL.LU R222, [R1+0x70] ;  /* 0x0000700001de7983 */ /* 0x000ee20000300800 */
[----:B------:R-:W-:-:S03]  /*fbe0*/  IMAD.IADD R7, R33, 0x1, R7 ;  /* 0x0000000121077824 */ /* 0x000fc600078e0207 */
[----:B------:R0:W-:Y:S04]  /*fbf0*/  @P0 STG.E desc[UR24][R10.64+0x20], R15 ;  /* 0x0000200f0a000986 */ /* 0x0001e8000c101918 */
[----:B------:R1:W-:Y:S04]  /*fc00*/  @P4 STG.E desc[UR24][R2.64+0x20], R17 ;  /* 0x0000201102004986 */ /* 0x0003e8000c101918 */
[----:B------:R-:W-:Y:S04]  /*fc10*/  @P6 STG.E desc[UR24][R6.64], R19 ;  /* 0x0000001306006986 */ /* 0x000fe8000c101918 */
[----:B------:R-:W-:Y:S01]  /*fc20*/  @P5 STG.E desc[UR24][R8.64], R21 ;  /* 0x0000001508005986 */ /* 0x000fe2000c101918 */
[----:B--2---:R-:W-:-:S03]  /*fc30*/  FMUL R23, R224, UR26 ;  /* 0x0000001ae0177c20 */ /* 0x004fc60008400000 */
[----:B------:R-:W2:Y:S04]  /*fc40*/  LDL.LU R224, [R1+0x74] ;  /* 0x0000740001e07983 */ /* 0x000ea80000300800 */
[----:B------:R4:W-:Y:S01]  /*fc50*/  @P2 STG.E desc[UR24][R6.64+0x20], R23 ;  /* 0x0000201706002986 */ /* 0x0009e2000c101918 */
[----:B0-----:R-:W-:-:S03]  /*fc60*/  FMUL R15, R225, UR26 ;  /* 0x0000001ae10f7c20 */ /* 0x001fc60008400000 */
[----:B------:R-:W2:Y:S01]  /*fc70*/  LDL.LU R225, [R1+0x78] ;  /* 0x0000780001e17983 */ /* 0x000ea20000300800 */
[----:B-1----:R-:W-:-:S03]  /*fc80*/  FMUL R17, R227, UR26 ;  /* 0x0000001ae3117c20 */ /* 0x002fc60008400000 */
[----:B------:R-:W2:Y:S01]  /*fc90*/  LDL.LU R227, [R1+0x7c] ;  /* 0x00007c0001e37983 */ /* 0x000ea20000300800 */
[----:B----4-:R-:W-:-:S03]  /*fca0*/  FMUL R7, R226, UR26 ;  /* 0x0000001ae2077c20 */ /* 0x010fc60008400000 */
[----:B------:R-:W4:Y:S01]  /*fcb0*/  LDL.LU R226, [R1+0x80] ;  /* 0x0000800001e27983 */ /* 0x000f220000300800 */
[----:B---3--:R-:W-:-:S03]  /*fcc0*/  FMUL R19, R0, UR26 ;  /* 0x0000001a00137c20 */ /* 0x008fc60008400000 */
[----:B------:R-:W3:Y:S01]  /*fcd0*/  LDL.LU R0, [R1+0x98] ;  /* 0x0000980001007983 */ /* 0x000ee20000300800 */
[----:B------:R-:W-:Y:S01]  /*fce0*/  IMAD.WIDE.U32 R4, R32, 0x1c, R8 ;  /* 0x0000001c20047825 */ /* 0x000fe200078e0008 */
[----:B------:R-:W-:-:S03]  /*fcf0*/  ISETP.GT.AND P0, PT, R51, 0xe8, PT ;  /* 0x000000e83300780c */ /* 0x000fc60003f04270 */
[----:B------:R-:W-:Y:S01]  /*fd00*/  IMAD.MOV.U32 R12, RZ, RZ, R4 ;  /* 0x000000ffff0c7224 */ /* 0x000fe200078e0004 */
[----:B------:R-:W-:Y:S01]  /*fd10*/  IADD3 R4, P4, R37, R8, RZ ;  /* 0x0000000825047210 */ /* 0x000fe20007f9e0ff */
[----:B------:R-:W-:Y:S01]  /*fd20*/  IMAD.IADD R13, R33, 0x1, R5 ;  /* 0x00000001210d7824 */ /* 0x000fe200078e0205 */
[C---:B------:R-:W-:Y:S02]  /*fd30*/  ISETP.GT.AND P1, PT, R50.reuse, 0x8, P1 ;  /* 0x000000083200780c */ /* 0x040fe40000f24270 */
[----:B------:R-:W-:Y:S01]  /*fd40*/  ISETP.GT.AND P2, PT, R51, 0xe9, PT ;  /* 0x000000e93300780c */ /* 0x000fe20003f44270 */
[----:B------:R-:W-:Y:S01]  /*fd50*/  IMAD.X R5, R39, 0x1, R9, P4 ;  /* 0x0000000127057824 */ /* 0x000fe200020e0609 */
[C---:B------:R-:W-:Y:S02]  /*fd60*/  ISETP.GT.AND P4, PT, R50.reuse, RZ, P0 ;  /* 0x000000ff3200720c */ /* 0x040fe40000784270 */
[C---:B------:R-:W-:Y:S02]  /*fd70*/  ISETP.GT.AND P5, PT, R50.reuse, RZ, P2 ;  /* 0x000000ff3200720c */ /* 0x040fe400017a4270 */
[----:B------:R-:W-:-:S02]  /*fd80*/  ISETP.GT.AND P0, PT, R50, 0x8, P0 ;  /* 0x000000083200780c */ /* 0x000fc40000704270 */
[----:B------:R-:W-:-:S03]  /*fd90*/  ISETP.GT.AND P2, PT, R50, 0x8, P2 ;  /* 0x000000083200780c */ /* 0x000fc60001744270 */
[----:B------:R0:W-:Y:S01]  /*fda0*/  @P1 STG.E desc[UR24][R8.64+0x20], R15 ;  /* 0x0000200f08001986 */ /* 0x0001e2000c101918 */
[----:B------:R-:W-:-:S03]  /*fdb0*/  ISETP.GT.AND P1, PT, R51, 0xf0, PT ;  /* 0x000000f03300780c */ /* 0x000fc60003f24270 */
[----:B------:R1:W-:Y:S01]  /*fdc0*/  @P4 STG.E desc[UR24][R12.64], R17 ;  /* 0x000000110c004986 */ /* 0x0003e2000c101918 */
[----:B------:R-:W-:Y:S01]  /*fdd0*/  ISETP.GT.AND P4, PT, R51, 0xf1, PT ;  /* 0x000000f13300780c */ /* 0x000fe20003f84270 */
[----:B------:R-:W-:Y:S01]  /*fde0*/  IMAD.WIDE.U32 R2, R32, 0x1c, R4 ;  /* 0x0000001c20027825 */ /* 0x000fe200078e0004 */
[C---:B------:R-:W-:Y:S01]  /*fdf0*/  ISETP.GT.AND P6, PT, R50.reuse, RZ, P1 ;  /* 0x000000ff3200720c */ /* 0x040fe20000fc4270 */
[----:B------:R1:W-:Y:S01]  /*fe00*/  @P5 STG.E desc[UR24][R4.64], R7 ;  /* 0x0000000704005986 */ /* 0x0003e2000c101918 */
[C---:B------:R-:W-:Y:S01]  /*fe10*/  ISETP.GT.AND P5, PT, R50.reuse, RZ, P4 ;  /* 0x000000ff3200720c */ /* 0x040fe200027a4270 */
[----:B------:R-:W-:Y:S01]  /*fe20*/  IMAD.MOV.U32 R10, RZ, RZ, R2 ;  /* 0x000000ffff0a7224 */ /* 0x000fe200078e0002 */
[----:B------:R-:W-:Y:S01]  /*fe30*/  ISETP.GT.AND P1, PT, R50, 0x8, P1 ;  /* 0x000000083200780c */ /* 0x000fe20000f24270 */
[----:B------:R-:W-:Y:S01]  /*fe40*/  @P0 STG.E desc[UR24][R12.64+0x20], R19 ;  /* 0x000020130c000986 */ /* 0x000fe2000c101918 */
[----:B------:R-:W-:Y:S01]  /*fe50*/  IADD3 R2, P0, R37, R4, RZ ;  /* 0x0000000425027210 */ /* 0x000fe20007f1e0ff */
[----:B0-----:R-:W-:Y:S01]  /*fe60*/  FMUL R15, R221, UR26 ;  /* 0x0000001add0f7c20 */ /* 0x001fe20008400000 */
[----:B------:R-:W-:Y:S01]  /*fe70*/  IADD3 R11, R33, R3, RZ ;  /* 0x00000003210b7210 */ /* 0x000fe20007ffe0ff */
[----:B------:R-:W-:Y:S01]  /*fe80*/  FMUL R21, R220, UR26 ;  /* 0x0000001adc157c20 */ /* 0x000fe20008400000 */
[----:B-1----:R-:W-:Y:S01]  /*fe90*/  FMUL R17, R223, UR26 ;  /* 0x0000001adf117c20 */ /* 0x002fe20008400000 */
[----:B------:R-:W-:Y:S01]  /*fea0*/  IMAD.X R3, R39, 0x1, R5, P0 ;  /* 0x0000000127037824 */ /* 0x000fe200000e0605 */
[----:B------:R2:W-:Y:S01]  /*feb0*/  @P2 STG.E desc[UR24][R4.64+0x20], R15 ;  /* 0x0000200f04002986 */ /* 0x0005e2000c101918 */
[----:B------:R-:W-:Y:S01]  /*fec0*/  FMUL R23, R222, UR26 ;  /* 0x0000001ade177c20 */ /* 0x000fe20008400000 */
[----:B------:R-:W-:-:S02]  /*fed0*/  ISETP.GT.AND P2, PT, R51, 0xf8, PT ;  /* 0x000000f83300780c */ /* 0x000fc40003f44270 */
[----:B------:R-:W-:Y:S01]  /*fee0*/  ISETP.GT.AND P0, PT, R51, 0xf9, PT ;  /* 0x000000f93300780c */ /* 0x000fe20003f04270 */
[----:B------:R-:W-:Y:S01]  /*fef0*/  @P6 STG.E desc[UR24][R10.64], R21 ;  /* 0x000000150a006986 */ /* 0x000fe2000c101918 */
[----:B------:R-:W-:-:S03]  /*ff00*/  ISETP.GT.AND P4, PT, R50, 0x8, P4 ;  /* 0x000000083200780c */ /* 0x000fc60002784270 */
[----:B------:R-:W-:Y:S01]  /*ff10*/  @P5 STG.E desc[UR24][R2.64], R17 ;  /* 0x0000001102005986 */ /* 0x000fe2000c101918 */
[----:B------:R-:W-:-:S03]  /*ff20*/  ISETP.GT.AND P5, PT, R50, RZ, P2 ;  /* 0x000000ff3200720c */ /* 0x000fc600017a4270 */
[----:B------:R0:W-:Y:S01]  /*ff30*/  @P1 STG.E desc[UR24][R10.64+0x20], R23 ;  /* 0x000020170a001986 */ /* 0x0001e2000c101918 */
[C---:B------:R-:W-:Y:S02]  /*ff40*/  ISETP.GT.AND P1, PT, R50.reuse, RZ, P0 ;  /* 0x000000ff3200720c */ /* 0x040fe40000724270 */
[----:B------:R-:W-:Y:S01]  /*ff50*/  ISETP.GT.AND P2, PT, R50, 0x8, P2 ;  /* 0x000000083200780c */ /* 0x000fe20001744270 */
[----:B------:R-:W-:Y:S01]  /*ff60*/  IMAD.WIDE.U32 R6, R32, 0x1c, R2 ;  /* 0x0000001c20067825 */ /* 0x000fe200078e0002 */
[----:B------:R-:W-:Y:S02]  /*ff70*/  ISETP.GT.AND P0, PT, R50, 0x8, P0 ;  /* 0x000000083200780c */ /* 0x000fe40000704270 */
[----:B------:R-:W-:Y:S01]  /*ff80*/  IADD3 R8, P6, R37, R2, RZ ;  /* 0x0000000225087210 */ /* 0x000fe20007fde0ff */
[----:B------:R-:W-:-:S04]  /*ff90*/  IMAD.IADD R7, R33, 0x1, R7 ;  /* 0x0000000121077824 */ /* 0x000fc800078e0207 */
[----:B------:R-:W-:Y:S02]  /*ffa0*/  IMAD.X R9, R39, 0x1, R3, P6 ;  /* 0x0000000127097824 */ /* 0x000fe400030e0603 */
[----:B--2---:R-:W-:Y:S01]  /*ffb0*/  FMUL R5, R224, UR26 ;  /* 0x0000001ae0057c20 */ /* 0x004fe20008400000 */
[----:B------:R-:W-:-:S04]  /*ffc0*/  FMUL R13, R225, UR26 ;  /* 0x0000001ae10d7c20 */ /* 0x000fc80008400000 */
[----:B------:R1:W-:Y:S01]  /*ffd0*/  @P4 STG.E desc[UR24][R2.64+0x20], R5 ;  /* 0x0000200502004986 */ /* 0x0003e2000c101918 */
[----:B0-----:R-:W-:-:S03]  /*ffe0*/  FMUL R11, R227, UR26 ;  /* 0x0000001ae30b7c20 */ /* 0x001fc60008400000 */
[----:B------:R1:W-:Y:S04]  /*fff0*/  @P5 STG.E desc[UR24][R6.64], R13 ;  /* 0x0000000d06005986 */ /* 0x0003e8000c101918 */
[----:B------:R1:W-:Y:S01]  /*10000*/  @P1 STG.E desc[UR24][R8.64], R11 ;  /* 0x0000000b08001986 */ /* 0x0003e2000c101918 */
[----:B----4-:R-:W-:-:S05]  /*10010*/  FMUL R15, R226, UR26 ;  /* 0x0000001ae20f7c20 */ /* 0x010fca0008400000 */
[----:B------:R1:W-:Y:S01]  /*10020*/  @P2 STG.E desc[UR24][R6.64+0x20], R15 ;  /* 0x0000200f06002986 */ /* 0x0003e2000c101918 */
[----:B---3--:R-:W-:-:S05]  /*10030*/  FMUL R17, R0, UR26 ;  /* 0x0000001a00117c20 */ /* 0x008fca0008400000 */
[----:B------:R1:W-:Y:S02]  /*10040*/  @P0 STG.E desc[UR24][R8.64+0x20], R17 ;  /* 0x0000201108000986 */ /* 0x0003e4000c101918 */
.L_x_219:
[----:B------:R-:W-:Y:S05]  /*10050*/  BSYNC B0 ;  /* 0x0000000000007941 */ /* 0x000fea0003800000 */
.L_x_27:
[----:B------:R-:W3:Y:S01]  /*10060*/  LDL.LU R22, [R1+0x8c] ;  /* 0x00008c0001167983 */ /* 0x000ee20000300800 */
[----:B-12--5:R-:W-:Y:S01]  /*10070*/  IMAD.U32 R3, RZ, RZ, UR17 ;  /* 0x00000011ff037e24 */ /* 0x026fe2000f8e00ff */
[----:B------:R-:W-:Y:S01]  /*10080*/  MOV R0, UR22 ;  /* 0x0000001600007c02 */ /* 0x000fe20008000f00 */
[----:B------:R-:W-:Y:S01]  /*10090*/  IMAD.U32 R2, RZ, RZ, UR22 ;  /* 0x00000016ff027e24 */ /* 0x000fe2000f8e00ff */
[----:B------:R-:W2:Y:S01]  /*100a0*/  LDL.LU R19, [R1+0x90] ;  /* 0x0000900001137983 */ /* 0x000ea20000300800 */
[----:B------:R1:W-:Y:S01]  /*100b0*/  SYNCS.ARRIVE.TRANS64.A1T0 RZ, [R3+UR30], RZ ;  /* 0x000000ff03ff79a7 */ /* 0x0003e2000810001e */
[----:B------:R-:W-:Y:S01]  /*100c0*/  IMAD.MOV.U32 R4, RZ, RZ, -0x1 ;  /* 0xffffffffff047424 */ /* 0x000fe200078e00ff */
[----:B------:R-:W-:Y:S01]  /*100d0*/  ULDC.64 UR6, c[0x0][0x750] ;  /* 0x0001d40000067ab9 */ /* 0x000fe20000000a00 */
[----:B-1----:R-:W-:Y:S01]  /*100e0*/  IMAD.U32 R3, RZ, RZ, UR21 ;  /* 0x00000015ff037e24 */ /* 0x002fe2000f8e00ff */
[----:B--2---:R-:W-:Y:S01]  /*100f0*/  LEA R19, P0, R0, R19, 0x1 ;  /* 0x0000001300137211 */ /* 0x004fe200078008ff */
[----:B------:R-:W-:-:S03]  /*10100*/  IMAD.MOV.U32 R0, RZ, RZ, -0x1 ;  /* 0xffffffffff007424 */ /* 0x000fc600078e00ff */
[----:B---3--:R-:W-:Y:S01]  /*10110*/  LEA.HI.X R22, R2, R22, R3, 0x1, P0 ;  /* 0x0000001602167211 */ /* 0x008fe200000f0c03 */
[----:B------:R-:W-:Y:S01]  /*10120*/  IMAD.MOV.U32 R3, RZ, RZ, -0x1 ;  /* 0xffffffffff037424 */ /* 0x000fe200078e00ff */
[----:B------:R1:W-:Y:S01]  /*10130*/  STL [R1+0x90], R19 ;  /* 0x0000901301007387 */ /* 0x0003e20000100800 */
[----:B------:R-:W-:Y:S02]  /*10140*/  ISETP.GE.U32.AND P0, PT, R19, UR6, PT ;  /* 0x0000000613007c0c */ /* 0x000fe4000bf06070 */
[----:B------:R-:W-:Y:S01]  /*10150*/  PRMT R2, RZ, 0x7610, R2 ;  /* 0x00007610ff027816 */ /* 0x000fe20000000002 */
[----:B------:R1:W-:Y:S01]  /*10160*/  STL [R1+0x8c], R22 ;  /* 0x00008c1601007387 */ /* 0x0003e20000100800 */
[----:B------:R-:W-:-:S03]  /*10170*/  ISETP.GE.U32.AND.EX P0, PT, R22, UR7, PT, P0 ;  /* 0x0000000716007c0c */ /* 0x000fc6000bf06100 */
[----:B------:R1:W-:Y:S04]  /*10180*/  STL [R1+0x88], R4 ;  /* 0x0000880401007387 */ /* 0x0003e80000100800 */
[----:B------:R1:W-:Y:S06]  /*10190*/  STL [R1+0x94], R3 ;  /* 0x0000940301007387 */ /* 0x0003ec0000100800 */
[----:B------:R-:W-:Y:S05]  /*101a0*/  @P0 BRA `(.L_x_220) ;  /* 0x0000000400740947 */ /* 0x000fea0003800000 */
[----:B------:R-:W2:Y:S01]  /*101b0*/  S2R R14, SR_CTAID.X ;  /* 0x00000000000e7919 */ /* 0x000ea20000002500 */
[----:B------:R-:W3:Y:S01]  /*101c0*/  LDC.64 R8, c[0x0][0x728] ;  /* 0x0001ca00ff087b82 */ /* 0x000ee20000000a00 */
[----:B------:R-:W-:Y:S01]  /*101d0*/  ULDC UR6, c[0x0][0x150] ;  /* 0x0000540000067ab9 */ /* 0x000fe20000000800 */
[----:B------:R-:W-:Y:S01]  /*101e0*/  MOV R6, R19 ;  /* 0x0000001300067202 */ /* 0x000fe20000000f00 */
[----:B0-----:R-:W0:Y:S01]  /*101f0*/  S2R R16, SR_CTAID.Y ;  /* 0x0000000000107919 */ /* 0x001e220000002600 */
[----:B------:R-:W-:-:S04]  /*10200*/  IMAD.MOV.U32 R7, RZ, RZ, R22 ;  /* 0x000000ffff077224 */ /* 0x000fc800078e0016 */
[----:B------:R-:W4:Y:S08]  /*10210*/  LDC R17, c[0x0][0x144] ;  /* 0x00005100ff117b82 */ /* 0x000f300000000800 */
[----:B------:R-:W0:Y:S08]  /*10220*/  LDC R10, c[0x0][0x730] ;  /* 0x0001cc00ff0a7b82 */ /* 0x000e300000000800 */
[----:B------:R-:W0:Y:S01]  /*10230*/  LDC.64 R12, c[0x0][0x720] ;  /* 0x0001c800ff0c7b82 */ /* 0x000e220000000a00 */
[----:B---3--:R-:W-:-:S04]  /*10240*/  ISETP.NE.U32.AND P0, PT, R8, RZ, PT ;  /* 0x000000ff0800720c */ /* 0x008fc80003f05070 */
[----:B------:R-:W-:Y:S02]  /*10250*/  ISETP.NE.AND.EX P0, PT, R9, RZ, PT, P0 ;  /* 0x000000ff0900720c */ /* 0x000fe40003f05300 */
[----:B--2---:R-:W-:-:S05]  /*10260*/  I2FP.F32.U32 R0, R14 ;  /* 0x0000000e00007245 */ /* 0x004fca0000201000 */
[----:B------:R-:W-:-:S04]  /*10270*/  FMUL R0, R0, UR6 ;  /* 0x0000000600007c20 */ /* 0x000fc80008400000 */
[----:B------:R2:W3:Y:S02]  /*10280*/  F2I.U32.TRUNC.NTZ R15, R0 ;  /* 0x00000000000f7305 */ /* 0x0004e4000020f000 */
[----:B----4-:R-:W-:Y:S05]  /*10290*/  @!P0 BRA `(.L_x_221) ;  /* 0x0000000000288947 */ /* 0x010fea0003800000 */
[----:B--2---:R-:W2:Y:S02]  /*102a0*/  LDC R0, c[0x0][0x734] ;  /* 0x0001cd00ff007b82 */ /* 0x004ea40000000800 */
[----:B--2---:R-:W-:-:S05]  /*102b0*/  IADD3 R7, P0, R19, R0, RZ ;  /* 0x0000000013077210 */ /* 0x004fca0007f1e0ff */
[----:B------:R-:W-:-:S04]  /*102c0*/  IMAD.X R11, RZ, RZ, R22, P0 ;  /* 0x000000ffff0b7224 */ /* 0x000fc800000e0616 */
[----:B-1----:R-:W-:-:S04]  /*102d0*/  IMAD.WIDE.U32 R2, R11, R8, RZ ;  /* 0x000000080b027225 */ /* 0x002fc800078e00ff */
[----:B------:R-:W-:-:S04]  /*102e0*/  IMAD.WIDE.U32 R4, P0, R7, R9, R2 ;  /* 0x0000000907047225 */ /* 0x000fc80007800002 */
[----:B------:R-:W-:-:S04]  /*102f0*/  IMAD.WIDE.U32 R2, R7, R8, RZ ;  /* 0x0000000807027225 */ /* 0x000fc800078e00ff */
[----:B------:R-:W-:Y:S01]  /*10300*/  IMAD.X R7, RZ, RZ, RZ, P0 ;  /* 0x000000ffff077224 */ /* 0x000fe200000e06ff */
[----:B------:R-:W-:Y:S01]  /*10310*/  IADD3 RZ, P0, R3, R4, RZ ;  /* 0x0000000403ff7210 */ /* 0x000fe20007f1e0ff */
[----:B------:R-:W-:-:S04]  /*10320*/  IMAD.MOV.U32 R6, RZ, RZ, R5 ;  /* 0x000000ffff067224 */ /* 0x000fc800078e0005 */
[----:B------:R-:W-:-:S08]  /*10330*/  IMAD.WIDE.U32.X R6, R11, R9, R6, P0 ;  /* 0x000000090b067225 */ /* 0x000fd000000e0406 */
.L_x_221:
[----:B------:R-:W4:Y:S01]  /*10340*/  LDC.64 R20, c[0x0][0x740] ;  /* 0x0001d000ff147b82 */ /* 0x000f220000000a00 */
[-C--:B0-----:R-:W-:Y:S01]  /*10350*/  SHF.R.U64 R11, R6, R10.reuse, R7 ;  /* 0x0000000a060b7219 */ /* 0x081fe20000001207 */
[----:B------:R-:W-:Y:S01]  /*10360*/  IMAD.MOV.U32 R2, RZ, RZ, R19 ;  /* 0x000000ffff027224 */ /* 0x000fe200078e0013 */
[----:B--2---:R-:W-:Y:S01]  /*10370*/  SHF.R.U32.HI R0, RZ, R10, R7 ;  /* 0x0000000aff007219 */ /* 0x004fe20000011607 */
[----:B------:R-:W-:Y:S01]  /*10380*/  ULDC UR6, c[0x0][0x154] ;  /* 0x0000550000067ab9 */ /* 0x000fe20000000800 */
[----:B------:R-:W-:Y:S01]  /*10390*/  IADD3 R5, P0, RZ, -R11, RZ ;  /* 0x8000000bff057210 */ /* 0x000fe20007f1e0ff */
[----:B------:R-:W-:Y:S01]  /*103a0*/  IMAD.MOV.U32 R7, RZ, RZ, 0x1 ;  /* 0x00000001ff077424 */ /* 0x000fe200078e00ff */
[----:B---3--:R-:W-:Y:S01]  /*103b0*/  IADD3 R15, -R15, RZ, RZ ;  /* 0x000000ff0f0f7210 */ /* 0x008fe20007ffe1ff */
[----:B-1----:R-:W0:Y:S02]  /*103c0*/  LDC R4, c[0x0][0x718] ;  /* 0x0001c600ff047b82 */ /* 0x002e240000000800 */
[----:B------:R-:W-:-:S02]  /*103d0*/  IMAD.X R3, RZ, RZ, ~R0, P0 ;  /* 0x000000ffff037224 */ /* 0x000fc400000e0e00 */
[----:B------:R-:W-:Y:S02]  /*103e0*/  IMAD R17, R17, R15, R14 ;  /* 0x0000000f11117224 */ /* 0x000fe400078e020e */
[-C--:B------:R-:W-:Y:S02]  /*103f0*/  IMAD R0, R3, R12.reuse, RZ ;  /* 0x0000000c03007224 */ /* 0x080fe400078e02ff */
[----:B------:R-:W1:Y:S01]  /*10400*/  LDC R6, c[0x0][0x708] ;  /* 0x0001c200ff067b82 */ /* 0x000e620000000800 */
[----:B------:R-:W-:Y:S02]  /*10410*/  IMAD.MOV.U32 R3, RZ, RZ, R22 ;  /* 0x000000ffff037224 */ /* 0x000fe400078e0016 */
[----:B------:R-:W-:-:S05]  /*10420*/  IMAD.WIDE.U32 R2, R5, R12, R2 ;  /* 0x0000000c05027225 */ /* 0x000fca00078e0002 */
[----:B------:R-:W2:Y:S01]  /*10430*/  LDC R18, c[0x0][0x758] ;  /* 0x0001d600ff127b82 */ /* 0x000ea20000000800 */
[----:B------:R-:W-:Y:S01]  /*10440*/  IMAD R5, R5, R13, R0 ;  /* 0x0000000d05057224 */ /* 0x000fe200078e0200 */
[----:B------:R-:W-:Y:S02]  /*10450*/  I2FP.F32.U32 R0, R16 ;  /* 0x0000001000007245 */ /* 0x000fe40000201000 */
[----:B----4-:R-:W-:Y:S01]  /*10460*/  ISETP.NE.U32.AND P0, PT, R20, RZ, PT ;  /* 0x000000ff1400720c */ /* 0x010fe20003f05070 */
[----:B------:R-:W-:Y:S02]  /*10470*/  IMAD.IADD R3, R3, 0x1, R5 ;  /* 0x0000000103037824 */ /* 0x000fe400078e0205 */
[----:B------:R-:W-:Y:S01]  /*10480*/  FMUL R0, R0, UR6 ;  /* 0x0000000600007c20 */ /* 0x000fe20008400000 */
[----:B------:R-:W3:Y:S01]  /*10490*/  LDC R15, c[0x0][0x148] ;  /* 0x00005200ff0f7b82 */ /* 0x000ee20000000800 */
[----:B------:R-:W-:Y:S01]  /*104a0*/  ISETP.NE.AND.EX P0, PT, R21, RZ, PT, P0 ;  /* 0x000000ff1500720c */ /* 0x000fe20003f05300 */
[----:B------:R-:W-:Y:S01]  /*104b0*/  IMAD.MOV.U32 R5, RZ, RZ, -0x1 ;  /* 0xffffffffff057424 */ /* 0x000fe200078e00ff */
[-CC-:B0-----:R-:W-:Y:S01]  /*104c0*/  SHF.R.U64 R10, R2, R4.reuse, R3.reuse ;  /* 0x00000004020a7219 */ /* 0x181fe20000001203 */
[----:B------:R0:W4:Y:S01]  /*104d0*/  F2I.U32.TRUNC.NTZ R12, R0 ;  /* 0x00000000000c7305 */ /* 0x000122000020f000 */
[----:B------:R-:W-:-:S03]  /*104e0*/  SHF.R.U32.HI R3, RZ, R4, R3 ;  /* 0x00000004ff037219 */ /* 0x000fc60000011603 */
[----:B------:R-:W0:Y:S01]  /*104f0*/  LDC R14, c[0x0][0x700] ;  /* 0x0001c000ff0e7b82 */ /* 0x000e220000000800 */
[-CC-:B-1----:R-:W-:Y:S02]  /*10500*/  SHF.R.U64 R8, R10, R6.reuse, R3.reuse ;  /* 0x000000060a087219 */ /* 0x182fe40000001203 */
[----:B------:R-:W-:-:S05]  /*10510*/  SHF.R.U32.HI R3, RZ, R6, R3 ;  /* 0x00000006ff037219 */ /* 0x000fca0000011603 */
[----:B------:R-:W1:Y:S01]  /*10520*/  LDC R22, c[0x0][0x748] ;  /* 0x0001d200ff167b82 */ /* 0x000e620000000800 */
[-C--:B--2---:R-:W-:Y:S02]  /*10530*/  SHF.L.U32 R5, R5, R18.reuse, RZ ;  /* 0x0000001205057219 */ /* 0x084fe400000006ff */
[-CC-:B------:R-:W-:Y:S02]  /*10540*/  SHF.R.U64 R13, R8, R18.reuse, R3.reuse ;  /* 0x00000012080d7219 */ /* 0x180fe40000001203 */
[-C--:B------:R-:W-:Y:S02]  /*10550*/  SHF.R.U32.HI R3, RZ, R18.reuse, R3 ;  /* 0x00000012ff037219 */ /* 0x080fe40000011603 */
[----:B------:R-:W-:Y:S01]  /*10560*/  SHF.L.U32 R18, R7, R18, RZ ;  /* 0x0000001207127219 */ /* 0x000fe200000006ff */
[----:B------:R-:W2:Y:S01]  /*10570*/  LDC R23, c[0x0][0x738] ;  /* 0x0001ce00ff177b82 */ /* 0x000ea20000000800 */
[----:B------:R-:W-:Y:S02]  /*10580*/  LOP3.LUT R19, RZ, R5, RZ, 0x33, !PT ;  /* 0x00000005ff137212 */ /* 0x000fe400078e33ff */
[----:B------:R-:W-:-:S05]  /*10590*/  MOV R2, R13 ;  /* 0x0000000d00027202 */ /* 0x000fca0000000f00 */
[----:B------:R-:W0:Y:S01]  /*105a0*/  LDC R24, c[0x0][0x710] ;  /* 0x0001c400ff187b82 */ /* 0x000e220000000800 */
[----:B----4-:R-:W-:Y:S05]  /*105b0*/  @!P0 BRA `(.L_x_222) ;  /* 0x0000000000288947 */ /* 0x010fea0003800000 */
[----:B0-----:R-:W0:Y:S02]  /*105c0*/  LDC R0, c[0x0][0x74c] ;  /* 0x0001d300ff007b82 */ /* 0x001e240000000800 */
[----:B0-----:R-:W-:-:S05]  /*105d0*/  IADD3 R7, P0, R13, R0, RZ ;  /* 0x000000000d077210 */ /* 0x001fca0007f1e0ff */
[----:B------:R-:W-:-:S04]  /*105e0*/  IMAD.X R9, RZ, RZ, R3, P0 ;  /* 0x000000ffff097224 */ /* 0x000fc800000e0603 */
[----:B------:R-:W-:-:S04]  /*105f0*/  IMAD.WIDE.U32 R2, R9, R20, RZ ;  /* 0x0000001409027225 */ /* 0x000fc800078e00ff */
[----:B------:R-:W-:-:S04]  /*10600*/  IMAD.WIDE.U32 R4, P0, R7, R21, R2 ;  /* 0x0000001507047225 */ /* 0x000fc80007800002 */
[----:B------:R-:W-:-:S04]  /*10610*/  IMAD.WIDE.U32 R2, R7, R20, RZ ;  /* 0x0000001407027225 */ /* 0x000fc800078e00ff */
[----:B------:R-:W-:Y:S01]  /*10620*/  IMAD.X R7, RZ, RZ, RZ, P0 ;  /* 0x000000ffff077224 */ /* 0x000fe200000e06ff */
[----:B------:R-:W-:Y:S01]  /*10630*/  IADD3 RZ, P0, R3, R4, RZ ;  /* 0x0000000403ff7210 */ /* 0x000fe20007f1e0ff */
[----:B------:R-:W-:-:S04]  /*10640*/  IMAD.MOV.U32 R6, RZ, RZ, R5 ;  /* 0x000000ffff067224 */ /* 0x000fc800078e0005 */
[----:B------:R-:W-:-:S08]  /*10650*/  IMAD.WIDE.U32.X R2, R9, R21, R6, P0 ;  /* 0x0000001509027225 */ /* 0x000fd000000e0406 */
.L_x_222:
[----:B01----:R-:W-:Y:S01]  /*10660*/  SHF.R.U64 R0, R2, R22, R3 ;  /* 0x0000001602007219 */ /* 0x003fe20000001203 */
[----:B------:R-:W-:Y:S01]  /*10670*/  VIADD R5, R14, 0xffffffff ;  /* 0xffffffff0e057836 */ /* 0x000fe20000000000 */
[----:B------:R-:W-:Y:S01]  /*10680*/  LOP3.LUT R3, R8, R19, RZ, 0xc0, !PT ;  /* 0x0000001308037212 */ /* 0x000fe200078ec0ff */
[----:B------:R-:W-:Y:S01]  /*10690*/  IMAD.MOV R12, RZ, RZ, -R12 ;  /* 0x000000ffff0c7224 */ /* 0x000fe200078e0a0c */
[----:B------:R-:W-:Y:S01]  /*106a0*/  IADD3 R2, -R0, RZ, RZ ;  /* 0x000000ff00027210 */ /* 0x000fe20007ffe1ff */
[----:B------:R-:W-:Y:S02]  /*106b0*/  IMAD.MOV.U32 R4, RZ, RZ, 0x1 ;  /* 0x00000001ff047424 */ /* 0x000fe400078e00ff */
[----:B------:R-:W-:Y:S01]  /*106c0*/  IMAD R0, R18, R0, R3 ;  /* 0x0000000012007224 */ /* 0x000fe200078e0203 */
[----:B------:R-:W-:Y:S01]  /*106d0*/  LOP3.LUT R3, R10, R5, RZ, 0xc0, !PT ;  /* 0x000000050a037212 */ /* 0x000fe200078ec0ff */
[----:B---3--:R-:W-:Y:S02]  /*106e0*/  @P3 IMAD R17, R15, R12, R16 ;  /* 0x0000000c0f113224 */ /* 0x008fe400078e0210 */
[----:B--2---:R-:W-:-:S02]  /*106f0*/  IMAD R2, R2, R23, R13 ;  /* 0x0000001702027224 */ /* 0x004fc400078e020d */
[----:B------:R-:W-:Y:S02]  /*10700*/  IMAD R0, R0, R24, R17 ;  /* 0x0000001800007224 */ /* 0x000fe400078e0211 */
[----:B------:R-:W-:Y:S01]  /*10710*/  IMAD R3, R2, R14, R3 ;  /* 0x0000000e02037224 */ /* 0x000fe200078e0203 */
[----:B------:R-:W-:-:S04]  /*10720*/  PRMT R2, R4, 0x7610, R2 ;  /* 0x0000761004027816 */ /* 0x000fc80000000002 */
[----:B------:R-:W-:Y:S02]  /*10730*/  SEL R4, R3, R0, !P3 ;  /* 0x0000000003047207 */ /* 0x000fe40005800000 */
[----:B------:R-:W-:Y:S01]  /*10740*/  SEL R3, R0, R3, !P3 ;  /* 0x0000000300037207 */ /* 0x000fe20005800000 */
[----:B------:R-:W-:Y:S02]  /*10750*/  IMAD.MOV.U32 R0, RZ, RZ, R11 ;  /* 0x000000ffff007224 */ /* 0x000fe400078e000b */
[----:B------:R2:W-:Y:S04]  /*10760*/  STL [R1+0x94], R4 ;  /* 0x0000940401007387 */ /* 0x0005e80000100800 */
[----:B------:R2:W-:Y:S02]  /*10770*/  STL [R1+0x88], R3 ;  /* 0x0000880301007387 */ /* 0x0005e40000100800 */
.L_x_220:
[----:B------:R-:W-:Y:S01]  /*10780*/  LOP3.LUT P0, RZ, R2, 0xff, RZ, 0xc0, !PT ;  /* 0x000000ff02ff7812 */ /* 0x000fe2000780c0ff */
[----:B------:R-:W-:-:S12]  /*10790*/  ULOP3.LUT UR31, UR31, 0x1, URZ, 0x3c, !UPT ;  /* 0x000000011f1f7892 */ /* 0x000fd8000f8e3c3f */
[----:B------:R-:W-:Y:S05]  /*107a0*/  @P0 BRA `(.L_x_223) ;  /* 0xffffff0c00a80947 */ /* 0x000fea000383ffff */
[----:B------:R-:W-:Y:S05]  /*107b0*/  EXIT ;  /* 0x000000000000794d */ /* 0x000fea0003800000 */
.L_x_13:
[----:B------:R-:W-:-:S08]  /*107c0*/  ISETP.NE.AND P0, PT, RZ, UR6, PT ;  /* 0x00000006ff007c0c */ /* 0x000fd0000bf05270 */
[----:B012---:R-:W0:-:S00]  /*107d0*/  USETMAXREG.DEALLOC.CTAPOOL 0x28 ;  /* 0x00000028000079c8 */ /* 0x007e0000080e0500 */
[----:B------:R-:W-:Y:S05]  /*107e0*/  @P0 EXIT ;  /* 0x000000000000094d */ /* 0x000fea0003800000 */
[----:B0-----:R-:W-:Y:S01]  /*107f0*/  LOP3.LUT P0, RZ, R6, 0xff, RZ, 0xc0, !PT ;  /* 0x000000ff06ff7812 */ /* 0x001fe2000780c0ff */
[----:B------:R-:W-:Y:S02]  /*10800*/  IMAD.MOV.U32 R8, RZ, RZ, 0x1 ;  /* 0x00000001ff087424 */ /* 0x000fe400078e00ff */
[----:B------:R-:W-:-:S10]  /*10810*/  IMAD.MOV.U32 R9, RZ, RZ, RZ ;  /* 0x000000ffff097224 */ /* 0x000fd400078e00ff */
[----:B------:R-:W-:Y:S05]  /*10820*/  @!P0 BRA `(.L_x_224) ;  /* 0x0000000c00788947 */ /* 0x000fea0003800000 */
[----:B------:R-:W-:Y:S01]  /*10830*/  LOP3.LUT P0, RZ, R2, 0x1f, RZ, 0xc0, !PT ;  /* 0x0000001f02ff7812 */ /* 0x000fe2000780c0ff */
[----:B------:R-:W-:Y:S01]  /*10840*/  ULDC UR5, c[0x0][0x758] ;  /* 0x0001d60000057ab9 */ /* 0x000fe20000000800 */
[----:B------:R-:W-:Y:S01]  /*10850*/  UMOV UR6, 0xffffffff ;  /* 0xffffffff00067882 */ /* 0x000fe20000000000 */
[----:B------:R-:W-:Y:S01]  /*10860*/  BSSY B0, `(.L_x_224) ;  /* 0x00000da000007945 */ /* 0x000fe20003800000 */
[----:B------:R-:W-:Y:S01]  /*10870*/  USHF.L.U32 UR6, UR6, UR5, URZ ;  /* 0x0000000506067299 */ /* 0x000fe2000800063f */
[C---:B------:R-:W-:Y:S01]  /*10880*/  ISETP.NE.AND P2, PT, R3.reuse, RZ, PT ;  /* 0x000000ff0300720c */ /* 0x040fe20003f45270 */
[----:B------:R-:W-:Y:S01]  /*10890*/  IMAD.MOV.U32 R10, RZ, RZ, 0x1 ;  /* 0x00000001ff0a7424 */ /* 0x000fe200078e00ff */
[----:B------:R-:W-:Y:S01]  /*108a0*/  ISETP.NE.OR P0, PT, R3, RZ, !P0 ;  /* 0x000000ff0300720c */ /* 0x000fe20004705670 */
[----:B------:R-:W-:Y:S01]  /*108b0*/  IMAD.MOV.U32 R9, RZ, RZ, RZ ;  /* 0x000000ffff097224 */ /* 0x000fe200078e00ff */
[----:B------:R-:W-:Y:S01]  /*108c0*/  MOV R8, 0x1 ;  /* 0x0000000100087802 */ /* 0x000fe20000000f00 */
[----:B------:R-:W-:Y:S01]  /*108d0*/  ULDC UR4, c[0x0][0x700] ;  /* 0x0001c00000047ab9 */ /* 0x000fe20000000800 */
[----:B------:R-:W-:Y:S01]  /*108e0*/  UMOV UR7, 0x1 ;  /* 0x0000000100077882 */ /* 0x000fe20000000000 */
[----:B------:R-:W-:-:S02]  /*108f0*/  UIADD3 UR29, UR15, 0x1, URZ ;  /* 0x000000010f1d7890 */ /* 0x000fc4000fffe03f */
[----:B------:R-:W-:Y:S02]  /*10900*/  ULOP3.LUT UR38, UR14, 0x2, URZ, 0xfc, !UPT ;  /* 0x000000020e267892 */ /* 0x000fe4000f8efc3f */
[----:B------:R-:W-:Y:S02]  /*10910*/  UIADD3 UR4, UR4, -0x1, URZ ;  /* 0xffffffff04047890 */ /* 0x000fe4000fffe03f */
[----:B------:R-:W-:Y:S02]  /*10920*/  USHF.L.U32 UR5, UR7, UR5, URZ ;  /* 0x0000000507057299 */ /* 0x000fe4000800063f */
[----:B------:R-:W-:Y:S01]  /*10930*/  ULOP3.LUT UR6, URZ, UR6, URZ, 0x33, !UPT ;  /* 0x000000063f067292 */ /* 0x000fe2000f8e333f */
[----:B------:R-:W-:-:S11]  /*10940*/  ULDC.64 UR36, c[0x0][0x198] ;  /* 0x0000660000247ab9 */ /* 0x000fd60000000a00 */
.L_x_236:
[----:B------:R-:W-:-:S03]  /*10950*/  UMOV UR7, 0xffffffff ;  /* 0xffffffff00077882 */ /* 0x000fc60000000000 */
[----:B01----:R-:W-:Y:S05]  /*10960*/  BRA.DIV UR7, `(.L_x_225) ;  /* 0x00000012077c7947 */ /* 0x003fea000b800000 */
[----:B------:R-:W-:-:S13]  /*10970*/  ELECT P1, URZ, PT ;  /* 0x00000000003f782f */ /* 0x000fda0003820000 */
.L_x_251:
[----:B------:R-:W0:Y:S01]  /*10980*/  LDC R2, c[0x0][0x604] ;  /* 0x00018100ff027b82 */ /* 0x000e220000000800 */
[----:B------:R-:W-:Y:S01]  /*10990*/  BSSY B1, `(.L_x_226) ;  /* 0x000004a000017945 */ /* 0x000fe20003800000 */
[----:B0-----:R-:W-:-:S13]  /*109a0*/  ISETP.LT.OR P1, PT, R2, 0x1, !P1 ;  /* 0x000000010200780c */ /* 0x001fda0004f21670 */
[----:B------:R-:W-:Y:S05]  /*109b0*/  @P1 BRA `(.L_x_227) ;  /* 0x00000004001c1947 */ /* 0x000fea0003800000 */
[----:B------:R-:W2:Y:S04]  /*109c0*/  LDL.LU R4, [R1+0x94] ;  /* 0x0000940001047983 */ /* 0x000ea80000300800 */
[----:B------:R-:W3:Y:S01]  /*109d0*/  LDL R3, [R1+0x88] ;  /* 0x0000880001037983 */ /* 0x000ee20000100800 */
[----:B------:R-:W-:Y:S01]  /*109e0*/  IMAD.MOV.U32 R11, RZ, RZ, RZ ;  /* 0x000000ffff0b7224 */ /* 0x000fe200078e00ff */
[----:B------:R-:W-:Y:S01]  /*109f0*/  MOV R14, UR29 ;  /* 0x0000001d000e7c02 */ /* 0x000fe20008000f00 */
[----:B------:R-:W-:Y:S02]  /*10a00*/  IMAD.MOV.U32 R13, RZ, RZ, RZ ;  /* 0x000000ffff0d7224 */ /* 0x000fe400078e00ff */
[----:B------:R-:W-:Y:S02]  /*10a10*/  IMAD.MOV.U32 R2, RZ, RZ, R8 ;  /* 0x000000ffff027224 */ /* 0x000fe400078e0008 */
[----:B------:R-:W-:-:S02]  /*10a20*/  IMAD.MOV.U32 R15, RZ, RZ, RZ ;  /* 0x000000ffff0f7224 */ /* 0x000fc400078e00ff */
[----:B--2---:R-:W-:Y:S02]  /*10a30*/  IMAD.SHL.U32 R6, R4, 0x100, RZ ;  /* 0x0000010004067824 */ /* 0x004fe400078e00ff */
[----:B---3--:R-:W-:Y:S02]  /*10a40*/  IMAD.SHL.U32 R16, R3, 0x40, RZ ;  /* 0x0000004003107824 */ /* 0x008fe400078e00ff */
[----:B------:R-:W-:-:S07]  /*10a50*/  IMAD.MOV.U32 R3, RZ, RZ, R9 ;  /* 0x000000ffff037224 */ /* 0x000fce00078e0009 */
.L_x_231:
[----:B------:R-:W0:Y:S01]  /*10a60*/  S2R R5, SR_CgaCtaId ;  /* 0x0000000000057919 */ /* 0x000e220000008800 */
[----:B------:R-:W-:-:S04]  /*10a70*/  MOV R4, 0x400 ;  /* 0x0000040000047802 */ /* 0x000fc80000000f00 */
[----:B0-----:R-:W-:Y:S02]  /*10a80*/  LEA R12, R5, R4, 0x18 ;  /* 0x00000004050c7211 */ /* 0x001fe400078ec0ff */
[----:B------:R-:W-:Y:S01]  /*10a90*/  SHF.L.U32 R4, R2, 0x1f, RZ ;  /* 0x0000001f02047819 */ /* 0x000fe200000006ff */
[----:B------:R-:W0:Y:S02]  /*10aa0*/  @!P2 LDC R5, c[0x0][0x640] ;  /* 0x00019000ff05ab82 */ /* 0x000e240000000800 */
[----:B------:R-:W-:-:S04]  /*10ab0*/  IMAD R7, R3, 0x8, R12 ;  /* 0x0000000803077824 */ /* 0x000fc800078e020c */
[----:B------:R-:W1:Y:S02]  /*10ac0*/  SYNCS.PHASECHK.TRANS64.TRYWAIT P1, [R7+URZ+0x30], R4 ;  /* 0x00003004070075a7 */ /* 0x000e64000802017f */
[----:B-1----:R-:W-:Y:S05]  /*10ad0*/  @!P1 BRA `(.L_x_228) ;  /* 0x0000001000409947 */ /* 0x002fea0003800000 */
.L_x_252:
[----:B------:R-:W-:Y:S01]  /*10ae0*/  UPRMT UR7, UR38, 0x9910, URZ ;  /* 0x0000991026077896 */ /* 0x000fe2000800003f */
[----:B0-----:R0:W-:Y:S03]  /*10af0*/  @!P2 SYNCS.ARRIVE.TRANS64 RZ, [R7+URZ], R5 ;  /* 0x0000000507ffa9a7 */ /* 0x0011e6000800003f */
[----:B------:R-:W-:-:S06]  /*10b00*/  UISETP.NE.AND UP0, UPT, UR7, 0x2, UPT ;  /* 0x000000020700788c */ /* 0x000fcc000bf05270 */
[----:B------:R-:W-:-:S13]  /*10b10*/  PLOP3.LUT P1, PT, PT, PT, UP0, 0x80, 0x0 ;  /* 0x000000000000781c */ /* 0x000fda0003f2f008 */
[----:B0-----:R-:W-:Y:S05]  /*10b20*/  @P1 BRA `(.L_x_229) ;  /* 0x0000000000041947 */ /* 0x001fea0003800000 */
[----:B------:R-:W-:Y:S01]  /*10b30*/  BPT.TRAP 0x1 ;  /* 0x000000040000795c */ /* 0x000fe20000300000 */
.L_x_229:
[----:B------:R-:W-:Y:S05]  /*10b40*/  @P0 BRA `(.L_x_230) ;  /* 0x0000000000040947 */ /* 0x000fea0003800000 */
[----:B------:R-:W-:Y:S01]  /*10b50*/  BPT.TRAP 0x1 ;  /* 0x000000040000795c */ /* 0x000fe20000300000 */
.L_x_230:
[----:B------:R-:W2:Y:S01]  /*10b60*/  LDL R17, [R1+0x88] ;  /* 0x0000880001117983 */ /* 0x000ea20000100800 */
[C-C-:B-1----:R-:W-:Y:S01]  /*10b70*/  IMAD R4, R3.reuse, 0x1000, R12.reuse ;  /* 0x0000100003047824 */ /* 0x142fe200078e020c */
[C---:B------:R-:W-:Y:S01]  /*10b80*/  LEA R5, R3.reuse, R12, 0xa ;  /* 0x0000000c03057211 */ /* 0x040fe200078e50ff */
[----:B------:R-:W-:Y:S01]  /*10b90*/  IMAD R12, R3, 0x8000, R12 ;  /* 0x00008000030c7824 */ /* 0x000fe200078e020c */
[----:B------:R-:W-:Y:S01]  /*10ba0*/  R2UR UR25, R7 ;  /* 0x00000000071972ca */ /* 0x000fe200000e0000 */
[----:B------:R-:W-:Y:S01]  /*10bb0*/  VIADD R14, R14, 0xffffffff ;  /* 0xffffffff0e0e7836 */ /* 0x000fe20000000000 */
[----:B------:R-:W-:Y:S01]  /*10bc0*/  R2UR UR24, R4 ;  /* 0x00000000041872ca */ /* 0x000fe200000e0000 */
[----:B------:R-:W-:Y:S01]  /*10bd0*/  UIADD3 UR30, UP0, UR36, 0xf0, URZ ;  /* 0x000000f0241e7890 */ /* 0x000fe2000ff1e03f */
[----:B------:R-:W-:Y:S01]  /*10be0*/  R2UR UR8, R5 ;  /* 0x00000000050872ca */ /* 0x000fe200000e0000 */
[----:B------:R-:W-:Y:S01]  /*10bf0*/  UIADD3 UR32, UP1, UR36, 0x1f0, URZ ;  /* 0x000001f024207890 */ /* 0x000fe2000ff3e03f */
[----:B------:R-:W-:Y:S01]  /*10c00*/  R2UR UR16, R12 ;  /* 0x000000000c1072ca */ /* 0x000fe200000e0000 */
[----:B------:R-:W-:Y:S01]  /*10c10*/  UIADD3 UR40, UP2, UR36, 0x2f0, URZ ;  /* 0x000002f024287890 */ /* 0x000fe2000ff5e03f */
[----:B------:R-:W-:Y:S01]  /*10c20*/  R2UR UR28, R0 ;  /* 0x00000000001c72ca */ /* 0x000fe200000e0000 */
[----:B------:R-:W-:Y:S01]  /*10c30*/  UIADD3.X UR31, URZ, UR37, URZ, UP0, !UPT ;  /* 0x000000253f1f7290 */ /* 0x000fe200087fe43f */
[----:B------:R-:W-:Y:S01]  /*10c40*/  R2UR UR26, R13 ;  /* 0x000000000d1a72ca */ /* 0x000fe200000e0000 */
[----:B------:R-:W-:Y:S01]  /*10c50*/  UIADD3.X UR33, URZ, UR37, URZ, UP1, !UPT ;  /* 0x000000253f217290 */ /* 0x000fe20008ffe43f */
[----:B------:R-:W-:Y:S01]  /*10c60*/  R2UR UR27, R16 ;  /* 0x00000000101b72ca */ /* 0x000fe200000e0000 */
[----:B------:R-:W-:Y:S01]  /*10c70*/  VIADD R3, R3, 0x1 ;  /* 0x0000000103037836 */ /* 0x000fe20000000000 */
[----:B------:R-:W-:Y:S01]  /*10c80*/  R2UR UR12, R15 ;  /* 0x000000000f0c72ca */ /* 0x000fe200000e0000 */
[----:B------:R-:W-:Y:S01]  /*10c90*/  UIADD3 UR24, UR24, 0x180, URZ ;  /* 0x0000018018187890 */ /* 0x000fe2000fffe03f */
[----:B------:R-:W-:Y:S01]  /*10ca0*/  R2UR UR18, R11 ;  /* 0x000000000b1272ca */ /* 0x000fe200000e0000 */
[----:B------:R-:W-:Y:S01]  /*10cb0*/  UIADD3 UR8, UR8, 0x36180, URZ ;  /* 0x0003618008087890 */ /* 0x000fe2000fffe03f */
[----:B------:R-:W-:Y:S01]  /*10cc0*/  R2UR UR19, R6 ;  /* 0x00000000061372ca */ /* 0x000fe200000e0000 */
[----:B------:R-:W-:Y:S01]  /*10cd0*/  UIADD3.X UR41, URZ, UR37, URZ, UP2, !UPT ;  /* 0x000000253f297290 */ /* 0x000fe200097fe43f */
[----:B------:R-:W-:Y:S01]  /*10ce0*/  ISETP.GT.AND P4, PT, R14, 0x1, PT ;  /* 0x000000010e00780c */ /* 0x000fe20003f84270 */
[----:B------:R-:W-:Y:S01]  /*10cf0*/  UIADD3 UR16, UR16, 0x6180, URZ ;  /* 0x0000618010107890 */ /* 0x000fe2000fffe03f */
[----:B------:R-:W-:Y:S01]  /*10d00*/  ISETP.NE.AND P1, PT, R3, 0x6, PT ;  /* 0x000000060300780c */ /* 0x000fe20003f25270 */
[----:B------:R-:W-:Y:S01]  /*10d10*/  UMOV UR34, 0x0 ;  /* 0x0000000000227882 */ /* 0x000fe20000000000 */
[----:B------:R-:W-:Y:S01]  /*10d20*/  UMOV UR35, 0x10000000 ;  /* 0x1000000000237882 */ /* 0x000fe20000000000 */
[----:B------:R-:W-:Y:S01]  /*10d30*/  UMOV UR10, URZ ;  /* 0x0000003f000a7c82 */ /* 0x000fe20008000000 */
[----:B------:R-:W-:Y:S01]  /*10d40*/  UMOV UR9, UR25 ;  /* 0x0000001900097c82 */ /* 0x000fe20008000000 */
[----:B------:R-:W-:Y:S01]  /*10d50*/  UMOV UR13, UR28 ;  /* 0x0000001c000d7c82 */ /* 0x000fe20008000000 */
[----:B------:R0:W-:Y:S01]  /*10d60*/  UTMALDG.3D [UR24], [UR30], desc[UR34] ;  /* 0x000022181e0075b4 */ /* 0x0001e20008011000 */
[----:B------:R-:W-:Y:S01]  /*10d70*/  UMOV UR17, UR25 ;  /* 0x0000001900117c82 */ /* 0x000fe20008000000 */
[----:B------:R-:W-:Y:S01]  /*10d80*/  UMOV UR20, UR28 ;  /* 0x0000001c00147c82 */ /* 0x000fe20008000000 */
[----:B------:R-:W-:Y:S01]  /*10d90*/  SEL R5, RZ, 0x1, P1 ;  /* 0x00000001ff057807 */ /* 0x000fe20000800000 */
[----:B------:R-:W-:Y:S01]  /*10da0*/  VIADD R15, R15, 0x1 ;  /* 0x000000010f0f7836 */ /* 0x000fe20000000000 */
[----:B------:R-:W-:Y:S01]  /*10db0*/  IADD3 R11, R11, 0x80, RZ ;  /* 0x000000800b0b7810 */ /* 0x000fe20007ffe0ff */
[----:B------:R-:W-:Y:S01]  /*10dc0*/  VIADD R13, R13, 0x40 ;  /* 0x000000400d0d7836 */ /* 0x000fe20000000000 */
[----:B------:R-:W-:-:S02]  /*10dd0*/  LOP3.LUT R2, R2, R5, RZ, 0x3c, !PT ;  /* 0x0000000502027212 */ /* 0x000fc400078e3cff */
[----:B------:R-:W-:Y:S02]  /*10de0*/  SEL R3, R3, RZ, P1 ;  /* 0x000000ff03037207 */ /* 0x000fe40000800000 */
[----:B--2---:R-:W-:-:S13]  /*10df0*/  R2UR UR11, R17 ;  /* 0x00000000110b72ca */ /* 0x004fda00000e0000 */
[----:B------:R0:W-:Y:S01]  /*10e00*/  UTMALDG.4D [UR8], [UR32], desc[UR34] ;  /* 0x00002208200075b4 */ /* 0x0001e20008019000 */
[----:B------:R0:W-:Y:S02]  /*10e10*/  UTMALDG.3D [UR16], [UR40], desc[UR34] ;  /* 0x00002210280075b4 */ /* 0x0001e40008011000 */
[----:B0-----:R-:W-:Y:S05]  /*10e20*/  @P4 BRA `(.L_x_231) ;  /* 0xfffffffc000c4947 */ /* 0x001fea000383ffff */
.L_x_227:
[----:B------:R-:W-:Y:S05]  /*10e30*/  BSYNC B1 ;  /* 0x0000000000017941 */ /* 0x000fea0003800000 */
.L_x_226:
[----:B------:R-:W2:Y:S01]  /*10e40*/  LDL.LU R18, [R1+0x8c] ;  /* 0x00008c0001127983 */ /* 0x000ea20000300800 */
[----:B------:R-:W-:Y:S01]  /*10e50*/  LOP3.LUT P5, RZ, R10, 0xff, RZ, 0xc0, !PT ;  /* 0x000000ff0aff7812 */ /* 0x000fe200078ac0ff */
[----:B------:R-:W-:Y:S01]  /*10e60*/  VIADD R0, R9, UR15 ;  /* 0x0000000f09007c36 */ /* 0x000fe20008000000 */
[----:B------:R-:W-:Y:S01]  /*10e70*/  ULDC.64 UR8, c[0x0][0x750] ;  /* 0x0001d40000087ab9 */ /* 0x000fe20000000a00 */
[----:B------:R-:W3:Y:S01]  /*10e80*/  LDL.LU R17, [R1+0x90] ;  /* 0x0000900001117983 */ /* 0x000ee20000300800 */
[----:B------:R-:W-:Y:S01]  /*10e90*/  IMAD.U32 R5, RZ, RZ, UR15 ;  /* 0x0000000fff057e24 */ /* 0x000fe2000f8e00ff */
[----:B------:R-:W-:Y:S01]  /*10ea0*/  UISETP.GE.U32.AND UP0, UPT, UR15, 0x6, UPT ;  /* 0x000000060f00788c */ /* 0x000fe2000bf06070 */
[----:B------:R-:W-:Y:S01]  /*10eb0*/  ISETP.GT.U32.AND P1, PT, R0, 0x5, PT ;  /* 0x000000050000780c */ /* 0x000fe20003f24070 */
[----:B------:R-:W-:Y:S01]  /*10ec0*/  BSSY B1, `(.L_x_232) ;  /* 0x0000071000017945 */ /* 0x000fe20003800000 */
[----:B------:R-:W-:Y:S02]  /*10ed0*/  PRMT R10, RZ, 0x7610, R10 ;  /* 0x00007610ff0a7816 */ /* 0x000fe4000000000a */
[----:B------:R-:W-:-:S02]  /*10ee0*/  ISETP.LT.U32.AND P1, PT, R5, 0x6, P1 ;  /* 0x000000060500780c */ /* 0x000fc40000f21070 */
[----:B------:R-:W-:Y:S01]  /*10ef0*/  PLOP3.LUT P4, PT, PT, PT, UP0, 0x80, 0x0 ;  /* 0x000000000000781c */ /* 0x000fe20003f8f008 */
[----:B------:R-:W0:Y:S01]  /*10f00*/  @P5 S2R R3, SR_CgaCtaId ;  /* 0x0000000000035919 */ /* 0x000e220000008800 */
[----:B------:R-:W-:-:S04]  /*10f10*/  @P5 MOV R2, 0x400 ;  /* 0x0000040000025802 */ /* 0x000fc80000000f00 */
[----:B0-----:R-:W-:Y:S01]  /*10f20*/  @P5 LEA R4, R3, R2, 0x18 ;  /* 0x0000000203045211 */ /* 0x001fe200078ec0ff */
[----:B------:R-:W-:-:S03]  /*10f30*/  IMAD.WIDE.U32 R2, R0, -0x55555555, RZ ;  /* 0xaaaaaaab00027825 */ /* 0x000fc600078e00ff */
[----:B------:R0:W-:Y:S02]  /*10f40*/  @P5 SYNCS.ARRIVE.TRANS64.A1T0 RZ, [R4+URZ+0x98], RZ ;  /* 0x000098ff04ff59a7 */ /* 0x0001e4000810003f */
[----:B------:R-:W-:Y:S02]  /*10f50*/  SHF.R.U32.HI R5, RZ, 0x2, R3 ;  /* 0x00000002ff057819 */ /* 0x000fe40000011603 */
[----:B------:R-:W-:Y:S02]  /*10f60*/  SEL R3, RZ, 0x1, !P1 ;  /* 0x00000001ff037807 */ /* 0x000fe40004800000 */
[----:B------:R-:W-:Y:S01]  /*10f70*/  PRMT R2, RZ, 0x7610, R2 ;  /* 0x00007610ff027816 */ /* 0x000fe20000000002 */
[----:B------:R-:W-:Y:S01]  /*10f80*/  IMAD R9, R5, -0x6, R0 ;  /* 0xfffffffa05097824 */ /* 0x000fe200078e0200 */
[----:B------:R-:W-:Y:S01]  /*10f90*/  LOP3.LUT R8, R8, R3, RZ, 0x3c, !PT ;  /* 0x0000000308087212 */ /* 0x000fe200078e3cff */
[----:B0-----:R-:W-:Y:S02]  /*10fa0*/  IMAD.MOV.U32 R4, RZ, RZ, -0x1 ;  /* 0xffffffffff047424 */ /* 0x001fe400078e00ff */
[----:B------:R-:W-:Y:S01]  /*10fb0*/  IMAD.MOV.U32 R3, RZ, RZ, -0x1 ;  /* 0xffffffffff037424 */ /* 0x000fe200078e00ff */
[----:B------:R-:W-:Y:S01]  /*10fc0*/  @P4 LOP3.LUT R8, R8, 0x1, R5, 0x78, !PT ;  /* 0x0000000108084812 */ /* 0x000fe200078e7805 */
[----:B------:R-:W-:Y:S01]  /*10fd0*/  IMAD.MOV.U32 R0, RZ, RZ, -0x1 ;  /* 0xffffffffff007424 */ /* 0x000fe200078e00ff */
[----:B---3--:R-:W-:-:S04]  /*10fe0*/  IADD3 R17, P5, R17, UR22, RZ ;  /* 0x0000001611117c10 */ /* 0x008fc8000ffbe0ff */
[----:B--2---:R-:W-:Y:S01]  /*10ff0*/  IADD3.X R18, R18, UR21, RZ, P5, !PT ;  /* 0x0000001512127c10 */ /* 0x004fe2000affe4ff */
[----:B------:R0:W-:Y:S01]  /*11000*/  STL [R1+0x90], R17 ;  /* 0x0000901101007387 */ /* 0x0001e20000100800 */
[----:B------:R-:W-:-:S03]  /*11010*/  ISETP.GE.U32.AND P1, PT, R17, UR8, PT ;  /* 0x0000000811007c0c */ /* 0x000fc6000bf26070 */
[----:B------:R0:W-:Y:S01]  /*11020*/  STL [R1+0x8c], R18 ;  /* 0x00008c1201007387 */ /* 0x0001e20000100800 */
[----:B------:R-:W-:-:S03]  /*11030*/  ISETP.GE.U32.AND.EX P1, PT, R18, UR9, PT, P1 ;  /* 0x0000000912007c0c */ /* 0x000fc6000bf26110 */
[----:B------:R0:W-:Y:S04]  /*11040*/  STL [R1+0x88], R4 ;  /* 0x0000880401007387 */ /* 0x0001e80000100800 */
[----:B------:R0:W-:Y:S06]  /*11050*/  STL [R1+0x94], R3 ;  /* 0x0000940301007387 */ /* 0x0001ec0000100800 */
[----:B------:R-:W-:Y:S05]  /*11060*/  @P1 BRA `(.L_x_233) ;  /* 0x0000000400581947 */ /* 0x000fea0003800000 */
[----:B------:R-:W-:Y:S01]  /*11070*/  ULDC.64 UR8, c[0x0][0x728] ;  /* 0x0001ca0000087ab9 */ /* 0x000fe20000000a00 */
[----:B------:R-:W1:Y:S01]  /*11080*/  S2R R12, SR_CTAID.X ;  /* 0x00000000000c7919 */ /* 0x000e620000002500 */
[----:B------:R-:W-:Y:S01]  /*11090*/  ISETP.NE.U32.AND P1, PT, RZ, UR8, PT ;  /* 0x00000008ff007c0c */ /* 0x000fe2000bf25070 */
[----:B------:R-:W-:Y:S01]  /*110a0*/  ULDC UR10, c[0x0][0x730] ;  /* 0x0001cc00000a7ab9 */ /* 0x000fe20000000800 */
[----:B------:R-:W-:Y:S01]  /*110b0*/  MOV R2, R17 ;  /* 0x0000001100027202 */ /* 0x000fe20000000f00 */
[----:B------:R-:W2:Y:S01]  /*110c0*/  S2R R0, SR_CTAID.Y ;  /* 0x0000000000007919 */ /* 0x000ea20000002600 */
[----:B------:R-:W-:Y:S01]  /*110d0*/  ISETP.NE.AND.EX P1, PT, RZ, UR9, PT, P1 ;  /* 0x00000009ff007c0c */ /* 0x000fe2000bf25310 */
[----:B0-----:R-:W-:-:S12]  /*110e0*/  IMAD.MOV.U32 R3, RZ, RZ, R18 ;  /* 0x000000ffff037224 */ /* 0x001fd800078e0012 */
[----:B------:R-:W-:Y:S05]  /*110f0*/  @!P1 BRA `(.L_x_234) ;  /* 0x0000000000289947 */ /* 0x000fea0003800000 */
[----:B------:R-:W-:Y:S02]  /*11100*/  ULDC UR7, c[0x0][0x734] ;  /* 0x0001cd0000077ab9 */ /* 0x000fe40000000800 */
[----:B------:R-:W-:-:S05]  /*11110*/  IADD3 R7, P1, R17, UR7, RZ ;  /* 0x0000000711077c10 */ /* 0x000fca000ff3e0ff */
[----:B------:R-:W-:-:S04]  /*11120*/  IMAD.X R11, RZ, RZ, R18, P1 ;  /* 0x000000ffff0b7224 */ /* 0x000fc800008e0612 */
[----:B------:R-:W-:-:S04]  /*11130*/  IMAD.WIDE.U32 R4, R11, UR8, RZ ;  /* 0x000000080b047c25 */ /* 0x000fc8000f8e00ff */
[----:B------:R-:W-:-:S04]  /*11140*/  IMAD.WIDE.U32 R4, P1, R7, UR9, R4 ;  /* 0x0000000907047c25 */ /* 0x000fc8000f820004 */
[----:B------:R-:W-:-:S04]  /*11150*/  IMAD.WIDE.U32 R6, R7, UR8, RZ ;  /* 0x0000000807067c25 */ /* 0x000fc8000f8e00ff */
[----:B------:R-:W-:Y:S01]  /*11160*/  IMAD.X R3, RZ, RZ, RZ, P1 ;  /* 0x000000ffff037224 */ /* 0x000fe200008e06ff */
[----:B------:R-:W-:Y:S01]  /*11170*/  IADD3 RZ, P1, R7, R4, RZ ;  /* 0x0000000407ff7210 */ /* 0x000fe20007f3e0ff */
[----:B------:R-:W-:-:S04]  /*11180*/  IMAD.MOV.U32 R2, RZ, RZ, R5 ;  /* 0x000000ffff027224 */ /* 0x000fc800078e0005 */
[----:B------:R-:W-:-:S08]  /*11190*/  IMAD.WIDE.U32.X R2, R11, UR9, R2, P1 ;  /* 0x000000090b027c25 */ /* 0x000fd000088e0402 */
.L_x_234:
[--C-:B------:R-:W-:Y:S01]  /*111a0*/  SHF.R.U64 R11, R2, UR10, R3.reuse ;  /* 0x0000000a020b7c19 */ /* 0x100fe20008001203 */
[----:B------:R-:W-:Y:S01]  /*111b0*/  ULDC.64 UR8, c[0x0][0x720] ;  /* 0x0001c80000087ab9 */ /* 0x000fe20000000a00 */
[----:B------:R-:W-:Y:S01]  /*111c0*/  SHF.R.U32.HI R2, RZ, UR10, R3 ;  /* 0x0000000aff027c19 */ /* 0x000fe20008011603 */
[----:B------:R-:W-:Y:S01]  /*111d0*/  IMAD.MOV.U32 R3, RZ, RZ, R18 ;  /* 0x000000ffff037224 */ /* 0x000fe200078e0012 */
[----:B------:R-:W-:Y:S01]  /*111e0*/  IADD3 R5, P1, RZ, -R11, RZ ;  /* 0x8000000bff057210 */ /* 0x000fe20007f3e0ff */
[----:B------:R-:W-:Y:S01]  /*111f0*/  ULDC UR7, c[0x0][0x150] ;  /* 0x0000540000077ab9 */ /* 0x000fe20000000800 */
[----:B-1----:R-:W-:Y:S01]  /*11200*/  I2FP.F32.U32 R6, R12 ;  /* 0x0000000c00067245 */ /* 0x002fe20000201000 */
[----:B------:R-:W0:Y:S01]  /*11210*/  LDC R7, c[0x0][0x144] ;  /* 0x00005100ff077b82 */ /* 0x000e220000000800 */
[----:B------:R-:W-:Y:S01]  /*11220*/  ULDC.64 UR10, c[0x0][0x740] ;  /* 0x0001d000000a7ab9 */ /* 0x000fe20000000a00 */
[----:B------:R-:W-:Y:S01]  /*11230*/  IMAD.X R2, RZ, RZ, ~R2, P1 ;  /* 0x000000ffff027224 */ /* 0x000fe200008e0e02 */
[----:B------:R-:W-:Y:S01]  /*11240*/  ISETP.NE.U32.AND P1, PT, RZ, UR10, PT ;  /* 0x0000000aff007c0c */ /* 0x000fe2000bf25070 */
[----:B------:R-:W-:Y:S01]  /*11250*/  FMUL R6, R6, UR7 ;  /* 0x0000000706067c20 */ /* 0x000fe20008400000 */
[----:B------:R-:W-:Y:S01]  /*11260*/  ULDC UR7, c[0x0][0x718] ;  /* 0x0001c60000077ab9 */ /* 0x000fe20000000800 */
[----:B------:R-:W-:Y:S01]  /*11270*/  IMAD R4, R2, UR8, RZ ;  /* 0x0000000802047c24 */ /* 0x000fe2000f8e02ff */
[----:B------:R-:W-:Y:S01]  /*11280*/  MOV R2, R17 ;  /* 0x0000001100027202 */ /* 0x000fe20000000f00 */
[----:B------:R-:W1:Y:S01]  /*11290*/  LDC R15, c[0x0][0x148] ;  /* 0x00005200ff0f7b82 */ /* 0x000e620000000800 */
[----:B------:R-:W-:Y:S01]  /*112a0*/  ISETP.NE.AND.EX P1, PT, RZ, UR11, PT, P1 ;  /* 0x0000000bff007c0c */ /* 0x000fe2000bf25310 */
[----:B------:R-:W3:Y:S02]  /*112b0*/  F2I.U32.TRUNC.NTZ R6, R6 ;  /* 0x0000000600067305 */ /* 0x000ee4000020f000 */
[----:B------:R-:W-:Y:S01]  /*112c0*/  IMAD.WIDE.U32 R2, R5, UR8, R2 ;  /* 0x0000000805027c25 */ /* 0x000fe2000f8e0002 */
[----:B------:R-:W-:-:S03]  /*112d0*/  ULDC UR8, c[0x0][0x154] ;  /* 0x0000550000087ab9 */ /* 0x000fc60000000800 */
[----:B------:R-:W-:Y:S01]  /*112e0*/  IMAD R5, R5, UR9, R4 ;  /* 0x0000000905057c24 */ /* 0x000fe2000f8e0204 */
[----:B------:R-:W-:-:S03]  /*112f0*/  ULDC UR9, c[0x0][0x708] ;  /* 0x0001c20000097ab9 */ /* 0x000fc60000000800 */
[----:B------:R-:W-:-:S05]  /*11300*/  IMAD.IADD R3, R3, 0x1, R5 ;  /* 0x0000000103037824 */ /* 0x000fca00078e0205 */
[----:B------:R-:W-:Y:S01]  /*11310*/  SHF.R.U64 R13, R2, UR7, R3 ;  /* 0x00000007020d7c19 */ /* 0x000fe20008001203 */
[----:B---3--:R-:W-:Y:S01]  /*11320*/  IMAD.MOV R6, RZ, RZ, -R6 ;  /* 0x000000ffff067224 */ /* 0x008fe200078e0a06 */
[----:B--2---:R-:W-:-:S03]  /*11330*/  I2FP.F32.U32 R2, R0 ;  /* 0x0000000000027245 */ /* 0x004fc60000201000 */
[----:B0-----:R-:W-:Y:S02]  /*11340*/  IMAD R19, R7, R6, R12 ;  /* 0x0000000607137224 */ /* 0x001fe400078e020c */
[----:B------:R-:W-:Y:S01]  /*11350*/  FMUL R4, R2, UR8 ;  /* 0x0000000802047c20 */ /* 0x000fe20008400000 */
[----:B------:R-:W-:Y:S01]  /*11360*/  SHF.R.U32.HI R2, RZ, UR7, R3 ;  /* 0x00000007ff027c19 */ /* 0x000fe20008011603 */
[----:B------:R-:W-:Y:S02]  /*11370*/  ULDC UR7, c[0x0][0x758] ;  /* 0x0001d60000077ab9 */ /* 0x000fe40000000800 */
[----:B------:R0:W2:Y:S01]  /*11380*/  F2I.U32.TRUNC.NTZ R18, R4 ;  /* 0x0000000400127305 */ /* 0x0000a2000020f000 */
[--C-:B------:R-:W-:Y:S02]  /*11390*/  SHF.R.U64 R16, R13, UR9, R2.reuse ;  /* 0x000000090d107c19 */ /* 0x100fe40008001202 */
[----:B------:R-:W-:-:S04]  /*113a0*/  SHF.R.U32.HI R3, RZ, UR9, R2 ;  /* 0x00000009ff037c19 */ /* 0x000fc80008011602 */
[--C-:B------:R-:W-:Y:S02]  /*113b0*/  SHF.R.U64 R14, R16, UR7, R3.reuse ;  /* 0x00000007100e7c19 */ /* 0x100fe40008001203 */
[----:B------:R-:W-:-:S03]  /*113c0*/  SHF.R.U32.HI R3, RZ, UR7, R3 ;  /* 0x00000007ff037c19 */ /* 0x000fc60008011603 */
[----:B------:R-:W-:Y:S01]  /*113d0*/  IMAD.MOV.U32 R2, RZ, RZ, R14 ;  /* 0x000000ffff027224 */ /* 0x000fe200078e000e */
[----:B01----:R-:W-:Y:S06]  /*113e0*/  @!P1 BRA `(.L_x_235) ;  /* 0x0000000000289947 */ /* 0x003fec0003800000 */
[----:B------:R-:W-:Y:S02]  /*113f0*/  ULDC UR7, c[0x0][0x74c] ;  /* 0x0001d30000077ab9 */ /* 0x000fe40000000800 */
[----:B------:R-:W-:-:S05]  /*11400*/  IADD3 R7, P1, R14, UR7, RZ ;  /* 0x000000070e077c10 */ /* 0x000fca000ff3e0ff */
[----:B------:R-:W-:-:S04]  /*11410*/  IMAD.X R17, RZ, RZ, R3, P1 ;  /* 0x000000ffff117224 */ /* 0x000fc800008e0603 */
[----:B------:R-:W-:-:S04]  /*11420*/  IMAD.WIDE.U32 R4, R17, UR10, RZ ;  /* 0x0000000a11047c25 */ /* 0x000fc8000f8e00ff */
[----:B------:R-:W-:-:S04]  /*11430*/  IMAD.WIDE.U32 R4, P1, R7, UR11, R4 ;  /* 0x0000000b07047c25 */ /* 0x000fc8000f820004 */
[----:B------:R-:W-:Y:S01]  /*11440*/  IMAD.WIDE.U32 R6, R7, UR10, RZ ;  /* 0x0000000a07067c25 */ /* 0x000fe2000f8e00ff */
[----:B------:R-:W-:-:S03]  /*11450*/  IADD3.X R3, RZ, RZ, RZ, P1, !PT ;  /* 0x000000ffff037210 */ /* 0x000fc60000ffe4ff */
[----:B------:R-:W-:Y:S01]  /*11460*/  IMAD.MOV.U32 R2, RZ, RZ, R5 ;  /* 0x000000ffff027224 */ /* 0x000fe200078e0005 */
[----:B------:R-:W-:-:S05]  /*11470*/  IADD3 RZ, P1, R7, R4, RZ ;  /* 0x0000000407ff7210 */ /* 0x000fca0007f3e0ff */
[----:B------:R-:W-:-:S08]  /*11480*/  IMAD.WIDE.U32.X R2, R17, UR11, R2, P1 ;  /* 0x0000000b11027c25 */ /* 0x000fd000088e0402 */
.L_x_235:
[----:B------:R-:W-:Y:S01]  /*11490*/  ULDC UR7, c[0x0][0x748] ;  /* 0x0001d20000077ab9 */ /* 0x000fe20000000800 */
[----:B--2---:R-:W-:Y:S01]  /*114a0*/  IMAD.MOV R18, RZ, RZ, -R18 ;  /* 0x000000ffff127224 */ /* 0x004fe200078e0a12 */
[----:B------:R-:W-:Y:S01]  /*114b0*/  SHF.R.U64 R3, R2, UR7, R3 ;  /* 0x0000000702037c19 */ /* 0x000fe20008001203 */
[----:B------:R-:W-:Y:S01]  /*114c0*/  ULDC UR7, c[0x0][0x738] ;  /* 0x0001ce0000077ab9 */ /* 0x000fe20000000800 */
[----:B------:R-:W-:Y:S01]  /*114d0*/  LOP3.LUT R2, R16, UR6, RZ, 0xc0, !PT ;  /* 0x0000000610027c12 */ /* 0x000fe2000f8ec0ff */
[----:B------:R-:W-:Y:S01]  /*114e0*/  @P3 IMAD R19, R15, R18, R0 ;  /* 0x000000120f133224 */ /* 0x000fe200078e0200 */
[----:B------:R-:W-:Y:S01]  /*114f0*/  ULDC UR8, c[0x0][0x710] ;  /* 0x0001c40000087ab9 */ /* 0x000fe20000000800 */
[----:B------:R-:W-:Y:S02]  /*11500*/  IMAD.MOV R5, RZ, RZ, -R3 ;  /* 0x000000ffff057224 */ /* 0x000fe400078e0a03 */
[----:B------:R-:W-:Y:S01]  /*11510*/  IMAD R0, R3, UR5, R2 ;  /* 0x0000000503007c24 */ /* 0x000fe2000f8e0202 */
[----:B------:R-:W-:Y:S01]  /*11520*/  LOP3.LUT R3, R13, UR4, RZ, 0xc0, !PT ;  /* 0x000000040d037c12 */ /* 0x000fe2000f8ec0ff */
[----:B------:R-:W-:Y:S01]  /*11530*/  IMAD R14, R5, UR7, R14 ;  /* 0x00000007050e7c24 */ /* 0x000fe2000f8e020e */
[----:B------:R-:W-:Y:S01]  /*11540*/  ULDC UR7, c[0x0][0x700] ;  /* 0x0001c00000077ab9 */ /* 0x000fe20000000800 */
[----:B------:R-:W-:-:S02]  /*11550*/  IMAD R0, R0, UR8, R19 ;  /* 0x0000000800007c24 */ /* 0x000fc4000f8e0213 */
[----:B------:R-:W-:Y:S02]  /*11560*/  IMAD R3, R14, UR7, R3 ;  /* 0x000000070e037c24 */ /* 0x000fe4000f8e0203 */
[----:B------:R-:W-:-:S03]  /*11570*/  IMAD.MOV.U32 R2, RZ, RZ, 0x1 ;  /* 0x00000001ff027424 */ /* 0x000fc600078e00ff */
[----:B------:R-:W-:Y:S02]  /*11580*/  SEL R4, R3, R0, !P3 ;  /* 0x0000000003047207 */ /* 0x000fe40005800000 */
[----:B------:R-:W-:Y:S01]  /*11590*/  SEL R3, R0, R3, !P3 ;  /* 0x0000000300037207 */ /* 0x000fe20005800000 */
[----:B------:R-:W-:Y:S02]  /*115a0*/  IMAD.MOV.U32 R0, RZ, RZ, R11 ;  /* 0x000000ffff007224 */ /* 0x000fe400078e000b */
[----:B------:R1:W-:Y:S04]  /*115b0*/  STL [R1+0x94], R4 ;  /* 0x0000940401007387 */ /* 0x0003e80000100800 */
[----:B------:R1:W-:Y:S02]  /*115c0*/  STL [R1+0x88], R3 ;  /* 0x0000880301007387 */ /* 0x0003e40000100800 */
.L_x_233:
[----:B------:R-:W-:Y:S05]  /*115d0*/  BSYNC B1 ;  /* 0x0000000000017941 */ /* 0x000fea0003800000 */
.L_x_232:
[----:B------:R-:W-:-:S13]  /*115e0*/  LOP3.LUT P1, RZ, R2, 0xff, RZ, 0xc0, !PT ;  /* 0x000000ff02ff7812 */ /* 0x000fda000782c0ff */
[----:B------:R-:W-:Y:S05]  /*115f0*/  @P1 BRA `(.L_x_236) ;  /* 0xfffffff000d41947 */ /* 0x000fea000383ffff */
[----:B------:R-:W-:Y:S05]  /*11600*/  BSYNC B0 ;  /* 0x0000000000007941 */ /* 0x000fea0003800000 */
.L_x_224:
[----:B------:R-:W-:-:S03]  /*11610*/  UMOV UR7, 0xffffffff ;  /* 0xffffffff00077882 */ /* 0x000fc60000000000 */
[----:B------:R-:W-:Y:S05]  /*11620*/  BRA.DIV UR7, `(.L_x_237) ;  /* 0x0000000607807947 */ /* 0x000fea000b800000 */
[----:B------:R-:W-:-:S13]  /*11630*/  ELECT P0, URZ, PT ;  /* 0x00000000003f782f */ /* 0x000fda0003800000 */
.L_x_255:
[----:B------:R-:W-:Y:S04]  /*11640*/  BSSY B0, `(.L_x_238) ;  /* 0x000003e000007945 */ /* 0x000fe80003800000 */
[----:B------:R-:W-:Y:S05]  /*11650*/  @!P0 BRA `(.L_x_239) ;  /* 0x0000000000f08947 */ /* 0x000fea0003800000 */
[----:B------:R-:W-:-:S04]  /*11660*/  ULOP3.LUT UR7, UR14, 0x2, URZ, 0xfc, !UPT ;  /* 0x000000020e077892 */ /* 0x000fc8000f8efc3f */
[----:B------:R-:W-:-:S06]  /*11670*/  UISETP.NE.AND UP0, UPT, UR7, 0x3, UPT ;  /* 0x000000030700788c */ /* 0x000fcc000bf05270 */
[----:B------:R-:W-:-:S13]  /*11680*/  PLOP3.LUT P0, PT, PT, PT, UP0, 0x80, 0x0 ;  /* 0x000000000000781c */ /* 0x000fda0003f0f008 */
[----:B------:R-:W-:Y:S05]  /*11690*/  @!P0 BRA `(.L_x_240) ;  /* 0x0000000000048947 */ /* 0x000fea0003800000 */
[----:B------:R-:W-:Y:S01]  /*116a0*/  BPT.TRAP 0x1 ;  /* 0x000000040000795c */ /* 0x000fe20000300000 */
.L_x_240:
[----:B01----:R-:W0:Y:S01]  /*116b0*/  S2R R3, SR_CgaCtaId ;  /* 0x0000000000037919 */ /* 0x003e220000008800 */
[----:B------:R-:W-:Y:S02]  /*116c0*/  MOV R0, 0x400 ;  /* 0x0000040000007802 */ /* 0x000fe40000000f00 */
[----:B------:R-:W-:Y:S02]  /*116d0*/  SHF.L.U32 R2, R8, 0x1f, RZ ;  /* 0x0000001f08027819 */ /* 0x000fe400000006ff */
[----:B0-----:R-:W-:-:S04]  /*116e0*/  LEA R0, R3, R0, 0x18 ;  /* 0x0000000003007211 */ /* 0x001fc800078ec0ff */
[----:B------:R-:W-:-:S05]  /*116f0*/  IADD3 R0, R0, 0x30, RZ ;  /* 0x0000003000007810 */ /* 0x000fca0007ffe0ff */
[C---:B------:R-:W-:Y:S02]  /*11700*/  IMAD R5, R9.reuse, 0x8, R0 ;  /* 0x0000000809057824 */ /* 0x040fe400078e0200 */
[----:B------:R-:W-:Y:S02]  /*11710*/  VIADD R9, R9, 0x1 ;  /* 0x0000000109097836 */ /* 0x000fe40000000000 */
[----:B------:R-:W0:Y:S03]  /*11720*/  SYNCS.PHASECHK.TRANS64.TRYWAIT P0, [R5+URZ], R2 ;  /* 0x00000002050075a7 */ /* 0x000e26000800017f */
[----:B------:R-:W-:-:S04]  /*11730*/  ISETP.NE.AND P1, PT, R9, 0x6, PT ;  /* 0x000000060900780c */ /* 0x000fc80003f25270 */
[----:B------:R-:W-:Y:S02]  /*11740*/  SEL R3, RZ, 0x1, P1 ;  /* 0x00000001ff037807 */ /* 0x000fe40000800000 */
[----:B------:R-:W-:Y:S02]  /*11750*/  SEL R9, R9, RZ, P1 ;  /* 0x000000ff09097207 */ /* 0x000fe40000800000 */
[----:B------:R-:W-:-:S03]  /*11760*/  LOP3.LUT R8, R8, R3, RZ, 0x3c, !PT ;  /* 0x0000000308087212 */ /* 0x000fc600078e3cff */
[----:B------:R-:W-:Y:S01]  /*11770*/  IMAD R7, R9, 0x8, R0 ;  /* 0x0000000809077824 */ /* 0x000fe200078e0200 */
[----:B------:R-:W-:Y:S01]  /*11780*/  SHF.L.U32 R4, R8, 0x1f, RZ ;  /* 0x0000001f08047819 */ /* 0x000fe200000006ff */
[----:B0-----:R-:W-:Y:S06]  /*11790*/  @!P0 BRA `(.L_x_241) ;  /* 0x0000000400488947 */ /* 0x001fec0003800000 */
.L_x_256:
[----:B------:R-:W1:Y:S01]  /*117a0*/  SYNCS.PHASECHK.TRANS64.TRYWAIT P0, [R7+URZ], R4 ;  /* 0x00000004070075a7 */ /* 0x000e62000800017f */
[----:B0-----:R-:W-:-:S05]  /*117b0*/  VIADD R2, R9, 0x1 ;  /* 0x0000000109027836 */ /* 0x001fca0000000000 */
[----:B------:R-:W-:-:S04]  /*117c0*/  ISETP.NE.AND P1, PT, R2, 0x6, PT ;  /* 0x000000060200780c */ /* 0x000fc80003f25270 */
[----:B------:R-:W-:Y:S02]  /*117d0*/  SEL R3, RZ, 0x1, P1 ;  /* 0x00000001ff037807 */ /* 0x000fe40000800000 */
[----:B------:R-:W-:Y:S02]  /*117e0*/  SEL R9, R2, RZ, P1 ;  /* 0x000000ff02097207 */ /* 0x000fe40000800000 */
[----:B------:R-:W-:-:S03]  /*117f0*/  LOP3.LUT R8, R8, R3, RZ, 0x3c, !PT ;  /* 0x0000000308087212 */ /* 0x000fc600078e3cff */
[----:B------:R-:W-:Y:S01]  /*11800*/  IMAD R6, R9, 0x8, R0 ;  /* 0x0000000809067824 */ /* 0x000fe200078e0200 */
[----:B------:R-:W-:Y:S01]  /*11810*/  SHF.L.U32 R5, R8, 0x1f, RZ ;  /* 0x0000001f08057819 */ /* 0x000fe200000006ff */
[----:B-1----:R-:W-:Y:S06]  /*11820*/  @!P0 BRA `(.L_x_242) ;  /* 0x0000000400388947 */ /* 0x002fec0003800000 */
.L_x_257:
[----:B------:R-:W1:Y:S01]  /*11830*/  SYNCS.PHASECHK.TRANS64.TRYWAIT P0, [R6+URZ], R5 ;  /* 0x00000005060075a7 */ /* 0x000e62000800017f */
[----:B------:R-:W-:-:S04]  /*11840*/  IADD3 R2, R9, 0x1, RZ ;  /* 0x0000000109027810 */ /* 0x000fc80007ffe0ff */
[----:B------:R-:W-:-:S04]  /*11850*/  ISETP.NE.AND P1, PT, R2, 0x6, PT ;  /* 0x000000060200780c */ /* 0x000fc80003f25270 */
[----:B------:R-:W-:Y:S02]  /*11860*/  SEL R3, RZ, 0x1, P1 ;  /* 0x00000001ff037807 */ /* 0x000fe40000800000 */
[----:B0-----:R-:W-:Y:S02]  /*11870*/  SEL R7, R2, RZ, P1 ;  /* 0x000000ff02077207 */ /* 0x001fe40000800000 */
[----:B------:R-:W-:-:S03]  /*11880*/  LOP3.LUT R8, R8, R3, RZ, 0x3c, !PT ;  /* 0x0000000308087212 */ /* 0x000fc600078e3cff */
[----:B------:R-:W-:Y:S01]  /*11890*/  IMAD R9, R7, 0x8, R0 ;  /* 0x0000000807097824 */ /* 0x000fe200078e0200 */
[----:B------:R-:W-:Y:S01]  /*118a0*/  SHF.L.U32 R4, R8, 0x1f, RZ ;  /* 0x0000001f08047819 */ /* 0x000fe200000006ff */
[----:B-1----:R-:W-:Y:S06]  /*118b0*/  @!P0 BRA `(.L_x_243) ;  /* 0x0000000400288947 */ /* 0x002fec0003800000 */
.L_x_258:
[----:B------:R-:W1:Y:S01]  /*118c0*/  SYNCS.PHASECHK.TRANS64.TRYWAIT P0, [R9+URZ], R4 ;  /* 0x00000004090075a7 */ /* 0x000e62000800017f */
[----:B------:R-:W-:-:S05]  /*118d0*/  VIADD R2, R7, 0x1 ;  /* 0x0000000107027836 */ /* 0x000fca0000000000 */
[----:B------:R-:W-:-:S04]  /*118e0*/  ISETP.NE.AND P1, PT, R2, 0x6, PT ;  /* 0x000000060200780c */ /* 0x000fc80003f25270 */
[----:B------:R-:W-:Y:S02]  /*118f0*/  SEL R3, RZ, 0x1, P1 ;  /* 0x00000001ff037807 */ /* 0x000fe40000800000 */
[----:B------:R-:W-:Y:S02]  /*11900*/  SEL R7, R2, RZ, P1 ;  /* 0x000000ff02077207 */ /* 0x000fe40000800000 */
[----:B------:R-:W-:-:S03]  /*11910*/  LOP3.LUT R11, R8, R3, RZ, 0x3c, !PT ;  /* 0x00000003080b7212 */ /* 0x000fc600078e3cff */
[----:B0-----:R-:W-:Y:S01]  /*11920*/  IMAD R6, R7, 0x8, R0 ;  /* 0x0000000807067824 */ /* 0x001fe200078e0200 */
[----:B------:R-:W-:Y:S01]  /*11930*/  SHF.L.U32 R5, R11, 0x1f, RZ ;  /* 0x0000001f0b057819 */ /* 0x000fe200000006ff */
[----:B-1----:R-:W-:Y:S06]  /*11940*/  @!P0 BRA `(.L_x_244) ;  /* 0x0000000400188947 */ /* 0x002fec0003800000 */
.L_x_259:
[----:B------:R-:W1:Y:S01]  /*11950*/  SYNCS.PHASECHK.TRANS64.TRYWAIT P0, [R6+URZ], R5 ;  /* 0x00000005060075a7 */ /* 0x000e62000800017f */
[----:B------:R-:W-:-:S05]  /*11960*/  VIADD R2, R7, 0x1 ;  /* 0x0000000107027836 */ /* 0x000fca0000000000 */
[----:B------:R-:W-:-:S04]  /*11970*/  ISETP.NE.AND P1, PT, R2, 0x6, PT ;  /* 0x000000060200780c */ /* 0x000fc80003f25270 */
[----:B0-----:R-:W-:Y:S02]  /*11980*/  SEL R4, RZ, 0x1, P1 ;  /* 0x00000001ff047807 */ /* 0x001fe40000800000 */
[----:B------:R-:W-:Y:S02]  /*11990*/  SEL R3, R2, RZ, P1 ;  /* 0x000000ff02037207 */ /* 0x000fe40000800000 */
[----:B------:R-:W-:Y:S01]  /*119a0*/  LOP3.LUT R4, R11, R4, RZ, 0x3c, !PT ;  /* 0x000000040b047212 */ /* 0x000fe200078e3cff */
[----:B-1----:R-:W-:Y:S06]  /*119b0*/  @!P0 BRA `(.L_x_245) ;  /* 0x0000000400108947 */ /* 0x002fec0003800000 */
.L_x_260:
[----:B------:R-:W-:Y:S01]  /*119c0*/  IMAD R3, R3, 0x8, R0 ;  /* 0x0000000803037824 */ /* 0x000fe200078e0200 */
[----:B------:R-:W-:-:S07]  /*119d0*/  SHF.L.U32 R0, R4, 0x1f, RZ ;  /* 0x0000001f04007819 */ /* 0x000fce00000006ff */
.L_x_246:
[----:B-1----:R1:W2:Y:S02]  /*119e0*/  SYNCS.PHASECHK.TRANS64.TRYWAIT P0, [R3+URZ], R0 ;  /* 0x00000000030075a7 */ /* 0x0022a4000800017f */
[----:B--2---:R-:W-:Y:S05]  /*119f0*/  @!P0 NANOSLEEP.SYNCS 0x989680 ;  /* 0x009896800000895d */ /* 0x004fea0003900000 */
[----:B------:R-:W2:Y:S02]  /*11a00*/  @!P0 SYNCS.PHASECHK.TRANS64 P0, [R3+URZ], R0 ;  /* 0x00000000030085a7 */ /* 0x000ea4000800007f */
[----:B--2---:R-:W-:Y:S05]  /*11a10*/  @!P0 BRA `(.L_x_246) ;  /* 0xfffffffc00f08947 */ /* 0x004fea000383ffff */
.L_x_239:
[----:B------:R-:W-:Y:S05]  /*11a20*/  BSYNC B0 ;  /* 0x0000000000007941 */ /* 0x000fea0003800000 */
.L_x_238:
[----:B------:R-:W-:Y:S05]  /*11a30*/  EXIT ;  /* 0x000000000000794d */ /* 0x000fea0003800000 */
.L_x_15:
[----:B--2---:R-:W-:-:S04]  /*11a40*/  MOV R4, UR16 ;  /* 0x0000001000047c02 */ /* 0x004fc80008000f00 */
[----:B------:R2:W3:Y:S03]  /*11a50*/  SYNCS.PHASECHK.TRANS64.TRYWAIT P0, [R4+URZ+-0x8], R3 ;  /* 0xfffff803040075a7 */ /* 0x0004e6000800017f */
[----:B---3--:R-:W-:Y:S05]  /*11a60*/  @!P0 NANOSLEEP.SYNCS 0x989680 ;  /* 0x009896800000895d */ /* 0x008fea0003900000 */
[----:B------:R-:W3:Y:S02]  /*11a70*/  @!P0 SYNCS.PHASECHK.TRANS64 P0, [R4+URZ+-0x8], R3 ;  /* 0xfffff803040085a7 */ /* 0x000ee4000800007f */
[----:B---3--:R-:W-:Y:S05]  /*11a80*/  @!P0 BRA `(.L_x_15) ;  /* 0xfffffffc00ec8947 */ /* 0x008fea000383ffff */
[----:B------:R-:W-:Y:S05]  /*11a90*/  BRA `(.L_x_247) ;  /* 0xfffffefc00047947 */ /* 0x000fea000383ffff */
.L_x_20:
[----:B-1----:R-:W-:-:S04]  /*11aa0*/  IMAD.U32 R153, RZ, RZ, UR8 ;  /* 0x00000008ff997e24 */ /* 0x002fc8000f8e00ff */
[----:B------:R1:W2:Y:S03]  /*11ab0*/  SYNCS.PHASECHK.TRANS64.TRYWAIT P0, [R153+URZ], R152 ;  /* 0x00000098990075a7 */ /* 0x0002a6000800017f */
[----:B--2---:R-:W-:Y:S05]  /*11ac0*/  @!P0 NANOSLEEP.SYNCS 0x989680 ;  /* 0x009896800000895d */ /* 0x004fea0003900000 */
[----:B------:R-:W2:Y:S02]  /*11ad0*/  @!P0 SYNCS.PHASECHK.TRANS64 P0, [R153+URZ], R152 ;  /* 0x00000098990085a7 */ /* 0x000ea4000800007f */
[----:B--2---:R-:W-:Y:S05]  /*11ae0*/  @!P0 BRA `(.L_x_20) ;  /* 0xfffffffc00ec8947 */ /* 0x004fea000383ffff */
[----:B------:R-:W-:Y:S05]  /*11af0*/  BRA `(.L_x_19) ;  /* 0xffffff0400907947 */ /* 0x000fea000383ffff */
.L_x_26:
[----:B--2---:R-:W-:-:S04]  /*11b00*/  IMAD.U32 R27, RZ, RZ, UR16 ;  /* 0x00000010ff1b7e24 */ /* 0x004fc8000f8e00ff */
[----:B------:R2:W3:Y:S03]  /*11b10*/  SYNCS.PHASECHK.TRANS64.TRYWAIT P0, [R27+URZ+0x8], R24 ;  /* 0x000008181b0075a7 */ /* 0x0004e6000800017f */
[----:B---3--:R-:W-:Y:S05]  /*11b20*/  @!P0 NANOSLEEP.SYNCS 0x989680 ;  /* 0x009896800000895d */ /* 0x008fea0003900000 */
[----:B------:R-:W3:Y:S02]  /*11b30*/  @!P0 SYNCS.PHASECHK.TRANS64 P0, [R27+URZ+0x8], R24 ;  /* 0x000008181b0085a7 */ /* 0x000ee4000800007f */
[----:B---3--:R-:W-:Y:S05]  /*11b40*/  @!P0 BRA `(.L_x_26) ;  /* 0xfffffffc00ec8947 */ /* 0x008fea000383ffff */
[----:B------:R-:W-:Y:S05]  /*11b50*/  BRA `(.L_x_248) ;  /* 0xffffff2c00547947 */ /* 0x000fea000383ffff */
.L_x_225:
[----:B------:R-:W-:Y:S01]  /*11b60*/  BSSY B1, `(.L_x_249) ;  /* 0x0000006000017945 */ /* 0x000fe20003800000 */
[----:B------:R-:W-:-:S07]  /*11b70*/  IMAD.MOV.U32 R2, RZ, RZ, -0x1 ;  /* 0xffffffffff027424 */ /* 0x000fce00078e00ff */
[----:B------:R-:W-:Y:S05]  /*11b80*/  WARPSYNC.COLLECTIVE R2, `(.L_x_250) ;  /* 0x00000000020c7348 */ /* 0x000fea0003c00000 */
[----:B------:R-:W-:Y:S02]  /*11b90*/  ELECT P1, UR62, PT ;  /* 0x00000000003e782f */ /* 0x000fe40003820000 */
[----:B------:R-:W-:Y:S01]  /*11ba0*/  MOV R2, UR62 ;  /* 0x0000003e00027c02 */ /* 0x000fe20008000f00 */
[----:B------:R-:W-:Y:S10]  /*11bb0*/  ENDCOLLECTIVE ;  /* 0x000000000000791b */ /* 0x000ff40003800000 */
.L_x_250:
[----:B------:R-:W-:Y:S05]  /*11bc0*/  BSYNC B1 ;  /* 0x0000000000017941 */ /* 0x000fea0003800000 */
.L_x_249:
[----:B------:R-:W-:Y:S05]  /*11bd0*/  BRA `(.L_x_251) ;  /* 0xffffffec00687947 */ /* 0x000fea000383ffff */
.L_x_228:
[----:B-1----:R1:W2:Y:S02]  /*11be0*/  SYNCS.PHASECHK.TRANS64.TRYWAIT P1, [R7+URZ+0x30], R4 ;  /* 0x00003004070075a7 */ /* 0x0022a4000802017f */
[----:B--2---:R-:W-:Y:S05]  /*11bf0*/  @!P1 NANOSLEEP.SYNCS 0x989680 ;  /* 0x009896800000995d */ /* 0x004fea0003900000 */
[----:B------:R-:W2:Y:S02]  /*11c00*/  @!P1 SYNCS.PHASECHK.TRANS64 P1, [R7+URZ+0x30], R4 ;  /* 0x00003004070095a7 */ /* 0x000ea4000802007f */
[----:B--2---:R-:W-:Y:S05]  /*11c10*/  @!P1 BRA `(.L_x_228) ;  /* 0xfffffffc00f09947 */ /* 0x004fea000383ffff */
[----:B------:R-:W-:Y:S05]  /*11c20*/  BRA `(.L_x_252) ;  /* 0xffffffec00ac7947 */ /* 0x000fea000383ffff */
.L_x_237:
[----:B------:R-:W-:Y:S01]  /*11c30*/  BSSY B0, `(.L_x_253) ;  /* 0x0000006000007945 */ /* 0x000fe20003800000 */
[----:B------:R-:W-:-:S07]  /*11c40*/  IMAD.MOV.U32 R2, RZ, RZ, -0x1 ;  /* 0xffffffffff027424 */ /* 0x000fce00078e00ff */
[----:B01----:R-:W-:Y:S05]  /*11c50*/  WARPSYNC.COLLECTIVE R2, `(.L_x_254) ;  /* 0x00000000020c7348 */ /* 0x003fea0003c00000 */
[----:B------:R-:W-:Y:S02]  /*11c60*/  ELECT P1, UR62, PT ;  /* 0x00000000003e782f */ /* 0x000fe40003820000 */
[----:B------:R-:W-:Y:S01]  /*11c70*/  MOV R2, UR62 ;  /* 0x0000003e00027c02 */ /* 0x000fe20008000f00 */
[----:B01----:R-:W-:Y:S10]  /*11c80*/  ENDCOLLECTIVE ;  /* 0x000000000000791b */ /* 0x003ff40003800000 */
.L_x_254:
[----:B------:R-:W-:Y:S05]  /*11c90*/  BSYNC B0 ;  /* 0x0000000000007941 */ /* 0x000fea0003800000 */
.L_x_253:
[----:B------:R-:W-:Y:S01]  /*11ca0*/  PLOP3.LUT P0, PT, P1, PT, PT, 0x80, 0x0 ;  /* 0x000000000000781c */ /* 0x000fe20000f0f070 */
[----:B------:R-:W-:-:S12]  /*11cb0*/  BRA `(.L_x_255) ;  /* 0xfffffff800607947 */ /* 0x000fd8000383ffff */
.L_x_241:
[----:B0-----:R0:W1:Y:S02]  /*11cc0*/  SYNCS.PHASECHK.TRANS64.TRYWAIT P0, [R5+URZ], R2 ;  /* 0x00000002050075a7 */ /* 0x001064000800017f */
[----:B-1----:R-:W-:Y:S05]  /*11cd0*/  @!P0 NANOSLEEP.SYNCS 0x989680 ;  /* 0x009896800000895d */ /* 0x002fea0003900000 */
[----:B------:R-:W1:Y:S02]  /*11ce0*/  @!P0 SYNCS.PHASECHK.TRANS64 P0, [R5+URZ], R2 ;  /* 0x00000002050085a7 */ /* 0x000e64000800007f */
[----:B-1----:R-:W-:Y:S05]  /*11cf0*/  @!P0 BRA `(.L_x_241) ;  /* 0xfffffffc00f08947 */ /* 0x002fea000383ffff */
[----:B------:R-:W-:Y:S05]  /*11d00*/  BRA `(.L_x_256) ;  /* 0xfffffff800a47947 */ /* 0x000fea000383ffff */
.L_x_242:
[----:B0-----:R0:W1:Y:S02]  /*11d10*/  SYNCS.PHASECHK.TRANS64.TRYWAIT P0, [R7+URZ], R4 ;  /* 0x00000004070075a7 */ /* 0x001064000800017f */
[----:B-1----:R-:W-:Y:S05]  /*11d20*/  @!P0 NANOSLEEP.SYNCS 0x989680 ;  /* 0x009896800000895d */ /* 0x002fea0003900000 */
[----:B------:R-:W1:Y:S02]  /*11d30*/  @!P0 SYNCS.PHASECHK.TRANS64 P0, [R7+URZ], R4 ;  /* 0x00000004070085a7 */ /* 0x000e64000800007f */
[----:B-1----:R-:W-:Y:S05]  /*11d40*/  @!P0 BRA `(.L_x_242) ;  /* 0xfffffffc00f08947 */ /* 0x002fea000383ffff */
[----:B------:R-:W-:Y:S05]  /*11d50*/  BRA `(.L_x_257) ;  /* 0xfffffff800b47947 */ /* 0x000fea000383ffff */
.L_x_243:
[----:B0-----:R0:W1:Y:S02]  /*11d60*/  SYNCS.PHASECHK.TRANS64.TRYWAIT P0, [R6+URZ], R5 ;  /* 0x00000005060075a7 */ /* 0x001064000800017f */
[----:B-1----:R-:W-:Y:S05]  /*11d70*/  @!P0 NANOSLEEP.SYNCS 0x989680 ;  /* 0x009896800000895d */ /* 0x002fea0003900000 */
[----:B------:R-:W1:Y:S02]  /*11d80*/  @!P0 SYNCS.PHASECHK.TRANS64 P0, [R6+URZ], R5 ;  /* 0x00000005060085a7 */ /* 0x000e64000800007f */
[----:B-1----:R-:W-:Y:S05]  /*11d90*/  @!P0 BRA `(.L_x_243) ;  /* 0xfffffffc00f08947 */ /* 0x002fea000383ffff */
[----:B------:R-:W-:Y:S05]  /*11da0*/  BRA `(.L_x_258) ;  /* 0xfffffff800c47947 */ /* 0x000fea000383ffff */
.L_x_244:
[----:B0-----:R0:W1:Y:S02]  /*11db0*/  SYNCS.PHASECHK.TRANS64.TRYWAIT P0, [R9+URZ], R4 ;  /* 0x00000004090075a7 */ /* 0x001064000800017f */
[----:B-1----:R-:W-:Y:S05]  /*11dc0*/  @!P0 NANOSLEEP.SYNCS 0x989680 ;  /* 0x009896800000895d */ /* 0x002fea0003900000 */
[----:B------:R-:W1:Y:S02]  /*11dd0*/  @!P0 SYNCS.PHASECHK.TRANS64 P0, [R9+URZ], R4 ;  /* 0x00000004090085a7 */ /* 0x000e64000800007f */
[----:B-1----:R-:W-:Y:S05]  /*11de0*/  @!P0 BRA `(.L_x_244) ;  /* 0xfffffffc00f08947 */ /* 0x002fea000383ffff */
[----:B------:R-:W-:Y:S05]  /*11df0*/  BRA `(.L_x_259) ;  /* 0xfffffff800d47947 */ /* 0x000fea000383ffff */
.L_x_245:
[----:B0-----:R0:W1:Y:S02]  /*11e00*/  SYNCS.PHASECHK.TRANS64.TRYWAIT P0, [R6+URZ], R5 ;  /* 0x00000005060075a7 */ /* 0x001064000800017f */
[----:B-1----:R-:W-:Y:S05]  /*11e10*/  @!P0 NANOSLEEP.SYNCS 0x989680 ;  /* 0x009896800000895d */ /* 0x002fea0003900000 */
[----:B------:R-:W1:Y:S02]  /*11e20*/  @!P0 SYNCS.PHASECHK.TRANS64 P0, [R6+URZ], R5 ;  /* 0x00000005060085a7 */ /* 0x000e64000800007f */
[----:B-1----:R-:W-:Y:S05]  /*11e30*/  @!P0 BRA `(.L_x_245) ;  /* 0xfffffffc00f08947 */ /* 0x002fea000383ffff */
[----:B------:R-:W-:Y:S05]  /*11e40*/  BRA `(.L_x_260) ;  /* 0xfffffff800dc7947 */ /* 0x000fea000383ffff */
.L_x_261:
[----:B------:R-:W-:-:S00]  /*11e50*/  BRA `(.L_x_261) ;  /* 0xfffffffc00fc7947 */ /* 0x000fc0000383ffff */
[----:B------:R-:W-:-:S00]  /*11e60*/  NOP ;  /* 0x0000000000007918 */ /* 0x000fc00000000000 */
        /* <DEDUP_REMOVED lines=9> */
.L_x_262:


//--------------------- .nv.shared._ZN7cutlass13device_kernelINS_4gemm6kernel13GemmUniversalIN4cute5tupleIJiiiiEEENS1_10collective13CollectiveMmaINS1_43MainloopSm90TmaGmmaWarpSpecializedSparseFP8ILi6ENS5_IJNS4_1CILi1EEESB_SB_EEENS1_32KernelTmaWarpSpecializedPingpongEEENS5_IJNSA_ILi64EEENSA_ILi256EEENSA_ILi128EEEEEENS_12float_e4m3_tENS5_IJNS4_6LayoutINS5_IJiNS5_IJNSA_ILi2EEEiEEEiEEENS5_IJlNS5_IJSB_SL_EEElEEEEENSK_INS5_IJNS5_IJSF_iEEENS5_IJSH_iEEEiEEENS5_IJNS5_IJSH_NSA_ILi8192EEEEEENS5_IJSB_lEEElEEEEEEEESJ_NS5_IJlSB_lEEENS4_8TiledMMAINS4_8MMA_AtomIJNS4_4SM904GMMA6SPARSE32GMMA_64x256x64_F32E4M3E4M3_SS_TNILNS14_7ScaleInE1ELS17_1ELNS14_9SparseSelE0EEEEEENSK_ISC_NS5_IJNSA_ILi0EEES1B_S1B_EEEEENS5_IJNS4_10UnderscoreES1E_S1E_EEEEENS4_13SM90_TMA_LOADENS4_14ComposedLayoutINS4_7SwizzleILi2ELi4ELi3EEENS4_25smem_sparse_ptr_flag_bitsILi2ELi8EEENSK_INS5_IJNS5_IJSB_NSA_ILi8EEEEEENS5_IJSL_SF_EEEEEENS5_IJNS5_IJS1B_SH_EEESO_EEEEEEEvNS4_8identityES1H_NS1I_INS1J_ILi3ELi4ELi3EEENS4_18smem_ptr_flag_bitsILi8EEENSK_INS5_IJS1N_SH_EEENS5_IJSH_SB_EEEEEEEvS1V_EENS_8epilogue10collective6detail29Sm90TmaWarpSpecializedAdapterINS25_15DefaultEpilogueIfNS5_IJSB_llEEES29_NS24_6thread17LinearCombinationIfLi1EffLNS2A_9ScaleType4KindE0ELNS_15FloatRoundStyleE2EfEENS1_15EpilogueDefaultEEEEEvvEEEEvNT_6ParamsE --------------------------
	.section	.nv.shared._ZN7cutlass13device_kernelINS_4gemm6kernel13GemmUniversalIN4cute5tupleIJiiiiEEENS1_10collective13CollectiveMmaINS1_43MainloopSm90TmaGmmaWarpSpecializedSparseFP8ILi6ENS5_IJNS4_1CILi1EEESB_SB_EEENS1_32KernelTmaWarpSpecializedPingpongEEENS5_IJNSA_ILi64EEENSA_ILi256EEENSA_ILi128EEEEEENS_12float_e4m3_tENS5_IJNS4_6LayoutINS5_IJiNS5_IJNSA_ILi2EEEiEEEiEEENS5_IJlNS5_IJSB_SL_EEElEEEEENSK_INS5_IJNS5_IJSF_iEEENS5_IJSH_iEEEiEEENS5_IJNS5_IJSH_NSA_ILi8192EEEEEENS5_IJSB_lEEElEEEEEEEESJ_NS5_IJlSB_lEEENS4_8TiledMMAINS4_8MMA_AtomIJNS4_4SM904GMMA6SPARSE32GMMA_64x256x64_F32E4M3E4M3_SS_TNILNS14_7ScaleInE1ELS17_1ELNS14_9SparseSelE0EEEEEENSK_ISC_NS5_IJNSA_ILi0EEES1B_S1B_EEEEENS5_IJNS4_10UnderscoreES1E_S1E_EEEEENS4_13SM90_TMA_LOADENS4_14ComposedLayoutINS4_7SwizzleILi2ELi4ELi3EEENS4_25smem_sparse_ptr_flag_bitsILi2ELi8EEENSK_INS5_IJNS5_IJSB_NSA_ILi8EEEEEENS5_IJSL_SF_EEEEEENS5_IJNS5_IJS1B_SH_EEESO_EEEEEEEvNS4_8identityES1H_NS1I_INS1J_ILi3ELi4ELi3EEENS4_18smem_ptr_flag_bitsILi8EEENSK_INS5_IJS1N_SH_EEENS5_IJSH_SB_EEEEEEEvS1V_EENS_8epilogue10collective6detail29Sm90TmaWarpSpecializedAdapterINS25_15DefaultEpilogueIfNS5_IJSB_llEEES29_NS24_6thread17LinearCombinationIfLi1EffLNS2A_9ScaleType4KindE0ELNS_15FloatRoundStyleE2EfEENS1_15EpilogueDefaultEEEEEvvEEEEvNT_6ParamsE,"aw",@nobits
	.sectionflags	@""
	.align	16
	.zero		1024


//--------------------- .nv.shared.reserved.0     --------------------------
	.section	.nv.shared.reserved.0,"aw",@nobits
	.weak		__nv_reservedSMEM_offset_0_alias
	.size		__nv_reservedSMEM_offset_0_alias, 0, 0
	.other		__nv_reservedSMEM_offset_0_alias,@"STO_CUDA_RESERVED_SHARED STV_DEFAULT"
__nv_reservedSMEM_offset_0_alias:
	.zero		0


//--------------------- .nv.global                --------------------------
	.section	.nv.global,"aw",@nobits
.nv.global:
	.type		_ZN39_INTERNAL_9338d410_4_k_cu_7b288f4d_27864cute1_E,@object
	.size		_ZN39_INTERNAL_9338d410_4_k_cu_7b288f4d_27864cute1_E,(_ZN39_INTERNAL_9338d410_4_k_cu_7b288f4d_27864cuda3std3__45__cpo6cbeginE - _ZN39_INTERNAL_9338d410_4_k_cu_7b288f4d_27864cute1_E)
_ZN39_INTERNAL_9338d410_4_k_cu_7b288f4d_27864cute1_E:
	.zero		1
	.type		_ZN39_INTERNAL_9338d410_4_k_cu_7b288f4d_27864cuda3std3__45__cpo6cbeginE,@object
	.size		_ZN39_INTERNAL_9338d410_4_k_cu_7b288f4d_27864cuda3std3__45__cpo6cbeginE,(_ZN39_INTERNAL_9338d410_4_k_cu_7b288f4d_27864cuda3std3__48in_placeE - _ZN39_INTERNAL_9338d410_4_k_cu_7b288f4d_27864cuda3std3__45__cpo6cbeginE)
_ZN39_INTERNAL_9338d410_4_k_cu_7b288f4d_27864cuda3std3__45__cpo6cbeginE:
	.zero		1
	.type		_ZN39_INTERNAL_9338d410_4_k_cu_7b288f4d_27864cuda3std3__48in_placeE,@object
	.size		_ZN39_INTERNAL_9338d410_4_k_cu_7b288f4d_27864cuda3std3__48in_placeE,(_ZN39_INTERNAL_9338d410_4_k_cu_7b288f4d_27864cuda3std6ranges3__45__cpo9iter_moveE - _ZN39_INTERNAL_9338d410_4_k_cu_7b288f4d_27864cuda3std3__48in_placeE)
_ZN39_INTERNAL_9338d410_4_k_cu_7b288f4d_27864cuda3std3__48in_placeE:
	.zero		1
	.type		_ZN39_INTERNAL_9338d410_4_k_cu_7b288f4d_27864cuda3std6ranges3__45__cpo9iter_moveE,@object
	.size		_ZN39_INTERNAL_9338d410_4_k_cu_7b288f4d_27864cuda3std6ranges3__45__cpo9iter_moveE,(_ZN39_INTERNAL_9338d410_4_k_cu_7b288f4d_27864cuda3std3__45__cpo5beginE - _ZN39_INTERNAL_9338d410_4_k_cu_7b288f4d_27864cuda3std6ranges3__45__cpo9iter_moveE)
_ZN39_INTERNAL_9338d410_4_k_cu_7b288f4d_27864cuda3std6ranges3__45__cpo9iter_moveE:
	.zero		1
	.type		_ZN39_INTERNAL_9338d410_4_k_cu_7b288f4d_27864cuda3std3__45__cpo5beginE,@object
	.size		_ZN39_INTERNAL_9338d410_4_k_cu_7b288f4d_27864cuda3std3__45__cpo5beginE,(_ZN39_INTERNAL_9338d410_4_k_cu_7b288f4d_27864cuda3std3__441_GLOBAL__N__9338d410_4_k_cu_7b288f4d_27866ignoreE - _ZN39_INTERNAL_9338d410_4_k_cu_7b288f4d_27864cuda3std3__45__cpo5beginE)
_ZN39_INTERNAL_9338d410_4_k_cu_7b288f4d_27864cuda3std3__45__cpo5beginE:
	.zero		1
	.type		_ZN39_INTERNAL_9338d410_4_k_cu_7b288f4d_27864cuda3std3__441_GLOBAL__N__9338d410_4_k_cu_7b288f4d_27866ignoreE,@object
	.size		_ZN39_INTERNAL_9338d410_4_k_cu_7b288f4d_27864cuda3std3__441_GLOBAL__N__9338d410_4_k_cu_7b288f4d_27866ignoreE,(_ZN39_INTERNAL_9338d410_4_k_cu_7b288f4d_27864cute7productE - _ZN39_INTERNAL_9338d410_4_k_cu_7b288f4d_27864cuda3std3__441_GLOBAL__N__9338d410_4_k_cu_7b288f4d_27866ignoreE)
_ZN39_INTERNAL_9338d410_4_k_cu_7b288f4d_27864cuda3std3__441_GLOBAL__N__9338d410_4_k_cu_7b288f4d_27866ignoreE:
	.zero		1
	.type		_ZN39_INTERNAL_9338d410_4_k_cu_7b288f4d_27864cute7productE,@object
	.size		_ZN39_INTERNAL_9338d410_4_k_cu_7b288f4d_27864cute7productE,(_ZN39_INTERNAL_9338d410_4_k_cu_7b288f4d_27864cuda3std3__45__cpo3endE - _ZN39_INTERNAL_9338d410_4_k_cu_7b288f4d_27864cute7productE)
_ZN39_INTERNAL_9338d410_4_k_cu_7b288f4d_27864cute7productE:
	.zero		1
	.type		_ZN39_INTERNAL_9338d410_4_k_cu_7b288f4d_27864cuda3std3__45__cpo3endE,@object
	.size		_ZN39_INTERNAL_9338d410_4_k_cu_7b288f4d_27864cuda3std3__45__cpo3endE,(_ZN39_INTERNAL_9338d410_4_k_cu_7b288f4d_27864cuda3std3__419piecewise_constructE - _ZN39_INTERNAL_9338d410_4_k_cu_7b288f4d_27864cuda3std3__45__cpo3endE)
_ZN39_INTERNAL_9338d410_4_k_cu_7b288f4d_27864cuda3std3__45__cpo3endE:
	.zero		1
	.type		_ZN39_INTERNAL_9338d410_4_k_cu_7b288f4d_27864cuda3std3__419piecewise_constructE,@object
	.size		_ZN39_INTERNAL_9338d410_4_k_cu_7b288f4d_27864cuda3std3__419piecewise_constructE,(_ZN39_INTERNAL_9338d410_4_k_cu_7b288f4d_27864cuda3std3__45__cpo4cendE - _ZN39_INTERNAL_9338d410_4_k_cu_7b288f4d_27864cuda3std3__419piecewise_constructE)
_ZN39_INTERNAL_9338d410_4_k_cu_7b288f4d_27864cuda3std3__419piecewise_constructE:
	.zero		1
	.type		_ZN39_INTERNAL_9338d410_4_k_cu_7b288f4d_27864cuda3std3__45__cpo4cendE,@object
	.size		_ZN39_INTERNAL_9338d410_4_k_cu_7b288f4d_27864cuda3std3__45__cpo4cendE,(_ZN39_INTERNAL_9338d410_4_k_cu_7b288f4d_27864cuda3std6ranges3__45__cpo4swapE - _ZN39_INTERNAL_9338d410_4_k_cu_7b288f4d_27864cuda3std3__45__cpo4cendE)
_ZN39_INTERNAL_9338d410_4_k_cu_7b288f4d_27864cuda3std3__45__cpo4cendE:
	.zero		1
	.type		_ZN39_INTERNAL_9338d410_4_k_cu_7b288f4d_27864cuda3std6ranges3__45__cpo4swapE,@object
	.size		_ZN39_INTERNAL_9338d410_4_k_cu_7b288f4d_27864cuda3std6ranges3__45__cpo4swapE,(.L_7 - _ZN39_INTERNAL_9338d410_4_k_cu_7b288f4d_27864cuda3std6ranges3__45__cpo4swapE)
_ZN39_INTERNAL_9338d410_4_k_cu_7b288f4d_27864cuda3std6ranges3__45__cpo4swapE:
	.zero		1
.L_7:


//--------------------- .nv.constant0._ZN7cutlass13device_kernelINS_4gemm6kernel13GemmUniversalIN4cute5tupleIJiiiiEEENS1_10collective13CollectiveMmaINS1_43MainloopSm90TmaGmmaWarpSpecializedSparseFP8ILi6ENS5_IJNS4_1CILi1EEESB_SB_EEENS1_32KernelTmaWarpSpecializedPingpongEEENS5_IJNSA_ILi64EEENSA_ILi256EEENSA_ILi128EEEEEENS_12float_e4m3_tENS5_IJNS4_6LayoutINS5_IJiNS5_IJNSA_ILi2EEEiEEEiEEENS5_IJlNS5_IJSB_SL_EEElEEEEENSK_INS5_IJNS5_IJSF_iEEENS5_IJSH_iEEEiEEENS5_IJNS5_IJSH_NSA_ILi8192EEEEEENS5_IJSB_lEEElEEEEEEEESJ_NS5_IJlSB_lEEENS4_8TiledMMAINS4_8MMA_AtomIJNS4_4SM904GMMA6SPARSE32GMMA_64x256x64_F32E4M3E4M3_SS_TNILNS14_7ScaleInE1ELS17_1ELNS14_9SparseSelE0EEEEEENSK_ISC_NS5_IJNSA_ILi0EEES1B_S1B_EEEEENS5_IJNS4_10UnderscoreES1E_S1E_EEEEENS4_13SM90_TMA_LOADENS4_14ComposedLayoutINS4_7SwizzleILi2ELi4ELi3EEENS4_25smem_sparse_ptr_flag_bitsILi2ELi8EEENSK_INS5_IJNS5_IJSB_NSA_ILi8EEEEEENS5_IJSL_SF_EEEEEENS5_IJNS5_IJS1B_SH_EEESO_EEEEEEEvNS4_8identityES1H_NS1I_INS1J_ILi3ELi4ELi3EEENS4_18smem_ptr_flag_bitsILi8EEENSK_INS5_IJS1N_SH_EEENS5_IJSH_SB_EEEEEEEvS1V_EENS_8epilogue10collective6detail29Sm90TmaWarpSpecializedAdapterINS25_15DefaultEpilogueIfNS5_IJSB_llEEES29_NS24_6thread17LinearCombinationIfLi1EffLNS2A_9ScaleType4KindE0ELNS_15FloatRoundStyleE2EfEENS1_15EpilogueDefaultEEEEEvvEEEEvNT_6ParamsE --------------------------
	.section	.nv.constant0._ZN7cutlass13device_kernelINS_4gemm6kernel13GemmUniversalIN4cute5tupleIJiiiiEEENS1_10collective13CollectiveMmaINS1_43MainloopSm90TmaGmmaWarpSpecializedSparseFP8ILi6ENS5_IJNS4_1CILi1EEESB_SB_EEENS1_32KernelTmaWarpSpecializedPingpongEEENS5_IJNSA_ILi64EEENSA_ILi256EEENSA_ILi128EEEEEENS_12float_e4m3_tENS5_IJNS4_6LayoutINS5_IJiNS5_IJNSA_ILi2EEEiEEEiEEENS5_IJlNS5_IJSB_SL_EEElEEEEENSK_INS5_IJNS5_IJSF_iEEENS5_IJSH_iEEEiEEENS5_IJNS5_IJSH_NSA_ILi8192EEEEEENS5_IJSB_lEEElEEEEEEEESJ_NS5_IJlSB_lEEENS4_8TiledMMAINS4_8MMA_AtomIJNS4_4SM904GMMA6SPARSE32GMMA_64x256x64_F32E4M3E4M3_SS_TNILNS14_7ScaleInE1ELS17_1ELNS14_9SparseSelE0EEEEEENSK_ISC_NS5_IJNSA_ILi0EEES1B_S1B_EEEEENS5_IJNS4_10UnderscoreES1E_S1E_EEEEENS4_13SM90_TMA_LOADENS4_14ComposedLayoutINS4_7SwizzleILi2ELi4ELi3EEENS4_25smem_sparse_ptr_flag_bitsILi2ELi8EEENSK_INS5_IJNS5_IJSB_NSA_ILi8EEEEEENS5_IJSL_SF_EEEEEENS5_IJNS5_IJS1B_SH_EEESO_EEEEEEEvNS4_8identityES1H_NS1I_INS1J_ILi3ELi4ELi3EEENS4_18smem_ptr_flag_bitsILi8EEENSK_INS5_IJS1N_SH_EEENS5_IJSH_SB_EEEEEEEvS1V_EENS_8epilogue10collective6detail29Sm90TmaWarpSpecializedAdapterINS25_15DefaultEpilogueIfNS5_IJSB_llEEES29_NS24_6thread17LinearCombinationIfLi1EffLNS2A_9ScaleType4KindE0ELNS_15FloatRoundStyleE2EfEENS1_15EpilogueDefaultEEEEEvvEEEEvNT_6ParamsE,"a",@progbits
	.sectionflags	@""
	.align	4
.nv.constant0._ZN7cutlass13device_kernelINS_4gemm6kernel13GemmUniversalIN4cute5tupleIJiiiiEEENS1_10collective13CollectiveMmaINS1_43MainloopSm90TmaGmmaWarpSpecializedSparseFP8ILi6ENS5_IJNS4_1CILi1EEESB_SB_EEENS1_32KernelTmaWarpSpecializedPingpongEEENS5_IJNSA_ILi64EEENSA_ILi256EEENSA_ILi128EEEEEENS_12float_e4m3_tENS5_IJNS4_6LayoutINS5_IJiNS5_IJNSA_ILi2EEEiEEEiEEENS5_IJlNS5_IJSB_SL_EEElEEEEENSK_INS5_IJNS5_IJSF_iEEENS5_IJSH_iEEEiEEENS5_IJNS5_IJSH_NSA_ILi8192EEEEEENS5_IJSB_lEEElEEEEEEEESJ_NS5_IJlSB_lEEENS4_8TiledMMAINS4_8MMA_AtomIJNS4_4SM904GMMA6SPARSE32GMMA_64x256x64_F32E4M3E4M3_SS_TNILNS14_7ScaleInE1ELS17_1ELNS14_9SparseSelE0EEEEEENSK_ISC_NS5_IJNSA_ILi0EEES1B_S1B_EEEEENS5_IJNS4_10UnderscoreES1E_S1E_EEEEENS4_13SM90_TMA_LOADENS4_14ComposedLayoutINS4_7SwizzleILi2ELi4ELi3EEENS4_25smem_sparse_ptr_flag_bitsILi2ELi8EEENSK_INS5_IJNS5_IJSB_NSA_ILi8EEEEEENS5_IJSL_SF_EEEEEENS5_IJNS5_IJS1B_SH_EEESO_EEEEEEEvNS4_8identityES1H_NS1I_INS1J_ILi3ELi4ELi3EEENS4_18smem_ptr_flag_bitsILi8EEENSK_INS5_IJS1N_SH_EEENS5_IJSH_SB_EEEEEEEvS1V_EENS_8epilogue10collective6detail29Sm90TmaWarpSpecializedAdapterINS25_15DefaultEpilogueIfNS5_IJSB_llEEES29_NS24_6thread17LinearCombinationIfLi1EffLNS2A_9ScaleType4KindE0ELNS_15FloatRoundStyleE2EfEENS1_15EpilogueDefaultEEEEEvvEEEEvNT_6ParamsE:
	.zero		1920


//--------------------- SYMBOLS --------------------------

	.type		.nv.reservedSmem.offset0,@object
	.size		.nv.reservedSmem.offset0,0x4
